//
// Generated by NVIDIA NVVM Compiler
//
// Compiler Build ID: CL-36424714
// Cuda compilation tools, release 13.0, V13.0.88
// Based on NVVM 20.0.0
//

.version 9.0
.target sm_100
.address_size 64

	// .globl	_ZN22matmul_improved_reduce15matmul_improvedEiiiPKfS1_Pf
.extern .shared .align 16 .b8 _ZN22matmul_improved_reduce5shmemE[];
.extern .shared .align 16 .b8 _ZN13matmul_tensor5shmemE[];

.visible .entry _ZN22matmul_improved_reduce15matmul_improvedEiiiPKfS1_Pf(
	.param .u32 _ZN22matmul_improved_reduce15matmul_improvedEiiiPKfS1_Pf_param_0,
	.param .u32 _ZN22matmul_improved_reduce15matmul_improvedEiiiPKfS1_Pf_param_1,
	.param .u32 _ZN22matmul_improved_reduce15matmul_improvedEiiiPKfS1_Pf_param_2,
	.param .u64 .ptr .align 1 _ZN22matmul_improved_reduce15matmul_improvedEiiiPKfS1_Pf_param_3,
	.param .u64 .ptr .align 1 _ZN22matmul_improved_reduce15matmul_improvedEiiiPKfS1_Pf_param_4,
	.param .u64 .ptr .align 1 _ZN22matmul_improved_reduce15matmul_improvedEiiiPKfS1_Pf_param_5
)
.maxntid 128
.minnctapersm 2
{
	.reg .pred 	%p<206>;
	.reg .b16 	%rs<11>;
	.reg .b32 	%r<184>;
	.reg .b32 	%f<481>;
	.reg .b64 	%rd<95>;

	ld.param.u32 	%r86, [_ZN22matmul_improved_reduce15matmul_improvedEiiiPKfS1_Pf_param_0];
	ld.param.u32 	%r87, [_ZN22matmul_improved_reduce15matmul_improvedEiiiPKfS1_Pf_param_1];
	ld.param.u32 	%r88, [_ZN22matmul_improved_reduce15matmul_improvedEiiiPKfS1_Pf_param_2];
	ld.param.u64 	%rd19, [_ZN22matmul_improved_reduce15matmul_improvedEiiiPKfS1_Pf_param_3];
	ld.param.u64 	%rd20, [_ZN22matmul_improved_reduce15matmul_improvedEiiiPKfS1_Pf_param_4];
	ld.param.u64 	%rd21, [_ZN22matmul_improved_reduce15matmul_improvedEiiiPKfS1_Pf_param_5];
	cvta.to.global.u64 	%rd1, %rd19;
	cvta.to.global.u64 	%rd2, %rd20;
	cvta.to.global.u64 	%rd3, %rd21;
	mov.u32 	%r89, %ctaid.y;
	mov.u32 	%r90, %ctaid.x;
	shl.b32 	%r1, %r89, 6;
	shl.b32 	%r2, %r90, 7;
	mov.u32 	%r3, %tid.y;
	mov.u32 	%r91, %ntid.x;
	mov.u32 	%r4, %tid.x;
	mad.lo.s32 	%r92, %r3, %r91, %r4;
	shr.u32 	%r5, %r92, 4;
	and.b32  	%r6, %r92, 15;
	shr.u32 	%r7, %r92, 7;
	and.b32  	%r8, %r92, 127;
	mov.u32 	%r93, %ntid.y;
	mul.lo.s32 	%r94, %r91, %r93;
	shr.u32 	%r9, %r94, 4;
	shr.u32 	%r10, %r94, 7;
	setp.lt.s32 	%p1, %r88, 1;
	mov.f32 	%f417, 0f00000000;
	mov.f32 	%f418, %f417;
	mov.f32 	%f419, %f417;
	mov.f32 	%f420, %f417;
	mov.f32 	%f421, %f417;
	mov.f32 	%f422, %f417;
	mov.f32 	%f423, %f417;
	mov.f32 	%f424, %f417;
	mov.f32 	%f425, %f417;
	mov.f32 	%f426, %f417;
	mov.f32 	%f427, %f417;
	mov.f32 	%f428, %f417;
	mov.f32 	%f429, %f417;
	mov.f32 	%f430, %f417;
	mov.f32 	%f431, %f417;
	mov.f32 	%f432, %f417;
	mov.f32 	%f433, %f417;
	mov.f32 	%f434, %f417;
	mov.f32 	%f435, %f417;
	mov.f32 	%f436, %f417;
	mov.f32 	%f437, %f417;
	mov.f32 	%f438, %f417;
	mov.f32 	%f439, %f417;
	mov.f32 	%f440, %f417;
	mov.f32 	%f441, %f417;
	mov.f32 	%f442, %f417;
	mov.f32 	%f443, %f417;
	mov.f32 	%f444, %f417;
	mov.f32 	%f445, %f417;
	mov.f32 	%f446, %f417;
	mov.f32 	%f447, %f417;
	mov.f32 	%f448, %f417;
	mov.f32 	%f449, %f417;
	mov.f32 	%f450, %f417;
	mov.f32 	%f451, %f417;
	mov.f32 	%f452, %f417;
	mov.f32 	%f453, %f417;
	mov.f32 	%f454, %f417;
	mov.f32 	%f455, %f417;
	mov.f32 	%f456, %f417;
	mov.f32 	%f457, %f417;
	mov.f32 	%f458, %f417;
	mov.f32 	%f459, %f417;
	mov.f32 	%f460, %f417;
	mov.f32 	%f461, %f417;
	mov.f32 	%f462, %f417;
	mov.f32 	%f463, %f417;
	mov.f32 	%f464, %f417;
	mov.f32 	%f465, %f417;
	mov.f32 	%f466, %f417;
	mov.f32 	%f467, %f417;
	mov.f32 	%f468, %f417;
	mov.f32 	%f469, %f417;
	mov.f32 	%f470, %f417;
	mov.f32 	%f471, %f417;
	mov.f32 	%f472, %f417;
	mov.f32 	%f473, %f417;
	mov.f32 	%f474, %f417;
	mov.f32 	%f475, %f417;
	mov.f32 	%f476, %f417;
	mov.f32 	%f477, %f417;
	mov.f32 	%f478, %f417;
	mov.f32 	%f479, %f417;
	mov.f32 	%f480, %f417;
	@%p1 bra 	$L__BB0_19;
	add.s32 	%r96, %r88, 15;
	shr.u32 	%r11, %r96, 4;
	shl.b32 	%r97, %r6, 8;
	mov.u32 	%r98, _ZN22matmul_improved_reduce5shmemE;
	add.s32 	%r12, %r98, %r97;
	shl.b32 	%r99, %r8, 2;
	add.s32 	%r100, %r98, %r99;
	add.s32 	%r13, %r100, 4096;
	shl.b32 	%r14, %r87, 4;
	max.u32 	%r101, %r9, 64;
	max.u32 	%r102, %r10, 16;
	cvt.u16.u32 	%rs3, %r101;
	add.s16 	%rs4, %rs3, -1;
	cvt.u16.u32 	%rs5, %r9;
	div.u16 	%rs1, %rs4, %rs5;
	cvt.u32.u16 	%r103, %rs1;
	add.s32 	%r104, %r103, 1;
	and.b32  	%r15, %r104, 3;
	and.b32  	%r105, %r104, 131068;
	cvt.u16.u32 	%rs6, %r102;
	add.s16 	%rs7, %rs6, -1;
	and.b16  	%rs8, %rs7, 255;
	cvt.u16.u32 	%rs9, %r10;
	and.b16  	%rs10, %rs9, 255;
	div.u16 	%rs2, %rs8, %rs10;
	cvt.u32.u16 	%r106, %rs2;
	add.s32 	%r107, %r106, 1;
	and.b32  	%r16, %r107, 3;
	and.b32  	%r17, %r107, 508;
	shl.b32 	%r18, %r9, 2;
	add.s32 	%r108, %r9, %r5;
	mad.lo.s32 	%r19, %r88, %r108, %r6;
	mul.lo.s32 	%r109, %r88, %r9;
	shl.b32 	%r20, %r109, 2;
	shl.b32 	%r110, %r9, 1;
	add.s32 	%r111, %r5, %r110;
	mad.lo.s32 	%r21, %r88, %r111, %r6;
	mad.lo.s32 	%r112, %r9, 3, %r5;
	mad.lo.s32 	%r22, %r88, %r112, %r6;
	shl.b32 	%r113, %r5, 2;
	add.s32 	%r114, %r97, %r113;
	add.s32 	%r23, %r98, %r114;
	shl.b32 	%r24, %r9, 4;
	shl.b32 	%r25, %r9, 3;
	mul.lo.s32 	%r26, %r9, 12;
	mad.lo.s32 	%r27, %r88, %r5, %r6;
	neg.s32 	%r28, %r105;
	mul.wide.u32 	%rd22, %r2, 4;
	add.s64 	%rd94, %rd2, %rd22;
	mul.lo.s32 	%r115, %r88, %r1;
	mul.wide.s32 	%rd23, %r115, 4;
	add.s64 	%rd93, %rd1, %rd23;
	mov.b32 	%r171, 0;
	mov.f32 	%f417, 0f00000000;
	mul.wide.s32 	%rd52, %r14, 4;
$L__BB0_2:
	setp.lt.u16 	%p2, %rs1, 3;
	mov.b32 	%r179, 0;
	@%p2 bra 	$L__BB0_5;
	mov.b32 	%r179, 0;
	mov.u32 	%r172, %r28;
	mov.u32 	%r173, %r27;
	mov.u32 	%r174, %r23;
	mov.u32 	%r175, %r22;
	mov.u32 	%r176, %r21;
	mov.u32 	%r177, %r19;
$L__BB0_4:
	mul.wide.u32 	%rd24, %r173, 4;
	add.s64 	%rd25, %rd93, %rd24;
	ld.global.f32 	%f259, [%rd25];
	st.shared.f32 	[%r174], %f259;
	mul.wide.u32 	%rd26, %r177, 4;
	add.s64 	%rd27, %rd93, %rd26;
	ld.global.f32 	%f260, [%rd27];
	add.s32 	%r118, %r174, %r18;
	st.shared.f32 	[%r118], %f260;
	mul.wide.u32 	%rd28, %r176, 4;
	add.s64 	%rd29, %rd93, %rd28;
	ld.global.f32 	%f261, [%rd29];
	add.s32 	%r119, %r174, %r25;
	st.shared.f32 	[%r119], %f261;
	mul.wide.u32 	%rd30, %r175, 4;
	add.s64 	%rd31, %rd93, %rd30;
	ld.global.f32 	%f262, [%rd31];
	add.s32 	%r120, %r174, %r26;
	st.shared.f32 	[%r120], %f262;
	add.s32 	%r179, %r179, %r18;
	add.s32 	%r177, %r177, %r20;
	add.s32 	%r176, %r176, %r20;
	add.s32 	%r175, %r175, %r20;
	add.s32 	%r174, %r174, %r24;
	add.s32 	%r173, %r173, %r20;
	add.s32 	%r172, %r172, 4;
	setp.ne.s32 	%p3, %r172, 0;
	@%p3 bra 	$L__BB0_4;
$L__BB0_5:
	setp.eq.s32 	%p4, %r15, 0;
	@%p4 bra 	$L__BB0_9;
	setp.eq.s32 	%p5, %r15, 1;
	add.s32 	%r48, %r179, %r5;
	mad.lo.s32 	%r121, %r48, %r88, %r6;
	mul.wide.u32 	%rd32, %r121, 4;
	add.s64 	%rd33, %rd93, %rd32;
	ld.global.f32 	%f263, [%rd33];
	shl.b32 	%r122, %r48, 2;
	add.s32 	%r49, %r12, %r122;
	st.shared.f32 	[%r49], %f263;
	@%p5 bra 	$L__BB0_9;
	setp.eq.s32 	%p6, %r15, 2;
	add.s32 	%r50, %r48, %r9;
	mad.lo.s32 	%r123, %r50, %r88, %r6;
	mul.wide.u32 	%rd34, %r123, 4;
	add.s64 	%rd35, %rd93, %rd34;
	ld.global.f32 	%f264, [%rd35];
	add.s32 	%r51, %r49, %r18;
	st.shared.f32 	[%r51], %f264;
	@%p6 bra 	$L__BB0_9;
	add.s32 	%r124, %r50, %r9;
	mad.lo.s32 	%r125, %r124, %r88, %r6;
	mul.wide.u32 	%rd36, %r125, 4;
	add.s64 	%rd37, %rd93, %rd36;
	ld.global.f32 	%f265, [%rd37];
	add.s32 	%r126, %r51, %r18;
	st.shared.f32 	[%r126], %f265;
$L__BB0_9:
	setp.lt.u16 	%p7, %rs2, 3;
	mov.b32 	%r182, 0;
	@%p7 bra 	$L__BB0_12;
	mov.b32 	%r182, 0;
	mov.u32 	%r181, %r182;
$L__BB0_11:
	add.s32 	%r129, %r182, %r7;
	mad.lo.s32 	%r130, %r129, %r87, %r8;
	mul.wide.s32 	%rd38, %r130, 4;
	add.s64 	%rd39, %rd94, %rd38;
	ld.global.f32 	%f266, [%rd39];
	shl.b32 	%r131, %r129, 9;
	add.s32 	%r132, %r13, %r131;
	st.shared.f32 	[%r132], %f266;
	add.s32 	%r133, %r129, %r10;
	mad.lo.s32 	%r134, %r133, %r87, %r8;
	mul.wide.s32 	%rd40, %r134, 4;
	add.s64 	%rd41, %rd94, %rd40;
	ld.global.f32 	%f267, [%rd41];
	shl.b32 	%r135, %r10, 9;
	add.s32 	%r136, %r132, %r135;
	st.shared.f32 	[%r136], %f267;
	add.s32 	%r137, %r133, %r10;
	mad.lo.s32 	%r138, %r137, %r87, %r8;
	mul.wide.s32 	%rd42, %r138, 4;
	add.s64 	%rd43, %rd94, %rd42;
	ld.global.f32 	%f268, [%rd43];
	add.s32 	%r139, %r136, %r135;
	st.shared.f32 	[%r139], %f268;
	add.s32 	%r140, %r137, %r10;
	mad.lo.s32 	%r141, %r140, %r87, %r8;
	mul.wide.s32 	%rd44, %r141, 4;
	add.s64 	%rd45, %rd94, %rd44;
	ld.global.f32 	%f269, [%rd45];
	add.s32 	%r142, %r139, %r135;
	st.shared.f32 	[%r142], %f269;
	shl.b32 	%r143, %r10, 2;
	add.s32 	%r182, %r143, %r182;
	add.s32 	%r181, %r181, 4;
	setp.ne.s32 	%p8, %r181, %r17;
	@%p8 bra 	$L__BB0_11;
$L__BB0_12:
	setp.eq.s32 	%p9, %r16, 0;
	@%p9 bra 	$L__BB0_16;
	setp.eq.s32 	%p10, %r16, 1;
	add.s32 	%r57, %r182, %r7;
	mad.lo.s32 	%r144, %r57, %r87, %r8;
	mul.wide.s32 	%rd46, %r144, 4;
	add.s64 	%rd47, %rd94, %rd46;
	ld.global.f32 	%f270, [%rd47];
	shl.b32 	%r145, %r57, 9;
	add.s32 	%r58, %r13, %r145;
	st.shared.f32 	[%r58], %f270;
	@%p10 bra 	$L__BB0_16;
	setp.eq.s32 	%p11, %r16, 2;
	add.s32 	%r59, %r57, %r10;
	mad.lo.s32 	%r146, %r59, %r87, %r8;
	mul.wide.s32 	%rd48, %r146, 4;
	add.s64 	%rd49, %rd94, %rd48;
	ld.global.f32 	%f271, [%rd49];
	shl.b32 	%r60, %r10, 9;
	add.s32 	%r61, %r58, %r60;
	st.shared.f32 	[%r61], %f271;
	@%p11 bra 	$L__BB0_16;
	add.s32 	%r147, %r59, %r10;
	mad.lo.s32 	%r148, %r147, %r87, %r8;
	mul.wide.s32 	%rd50, %r148, 4;
	add.s64 	%rd51, %rd94, %rd50;
	ld.global.f32 	%f272, [%rd51];
	add.s32 	%r149, %r61, %r60;
	st.shared.f32 	[%r149], %f272;
$L__BB0_16:
	bar.sync 	0;
	mov.b32 	%r183, 0;
$L__BB0_17:
	shl.b32 	%r151, %r183, 9;
	add.s32 	%r153, %r98, %r151;
	shl.b32 	%r154, %r4, 5;
	add.s32 	%r155, %r153, %r154;
	shl.b32 	%r156, %r183, 8;
	add.s32 	%r157, %r98, %r156;
	shl.b32 	%r158, %r3, 5;
	add.s32 	%r159, %r157, %r158;
	ld.shared.v4.f32 	{%f273, %f274, %f275, %f276}, [%r159];
	ld.shared.v4.f32 	{%f277, %f278, %f279, %f280}, [%r155+4096];
	ld.shared.v4.f32 	{%f281, %f282, %f283, %f284}, [%r159+16];
	ld.shared.v4.f32 	{%f285, %f286, %f287, %f288}, [%r155+4112];
	fma.rn.f32 	%f464, %f273, %f277, %f464;
	fma.rn.f32 	%f463, %f273, %f278, %f463;
	fma.rn.f32 	%f462, %f273, %f279, %f462;
	fma.rn.f32 	%f461, %f273, %f280, %f461;
	fma.rn.f32 	%f460, %f273, %f285, %f460;
	fma.rn.f32 	%f459, %f273, %f286, %f459;
	fma.rn.f32 	%f458, %f273, %f287, %f458;
	fma.rn.f32 	%f457, %f273, %f288, %f457;
	fma.rn.f32 	%f456, %f274, %f277, %f456;
	fma.rn.f32 	%f455, %f274, %f278, %f455;
	fma.rn.f32 	%f454, %f274, %f279, %f454;
	fma.rn.f32 	%f453, %f274, %f280, %f453;
	fma.rn.f32 	%f452, %f274, %f285, %f452;
	fma.rn.f32 	%f451, %f274, %f286, %f451;
	fma.rn.f32 	%f450, %f274, %f287, %f450;
	fma.rn.f32 	%f449, %f274, %f288, %f449;
	fma.rn.f32 	%f448, %f275, %f277, %f448;
	fma.rn.f32 	%f447, %f275, %f278, %f447;
	fma.rn.f32 	%f446, %f275, %f279, %f446;
	fma.rn.f32 	%f445, %f275, %f280, %f445;
	fma.rn.f32 	%f444, %f275, %f285, %f444;
	fma.rn.f32 	%f443, %f275, %f286, %f443;
	fma.rn.f32 	%f442, %f275, %f287, %f442;
	fma.rn.f32 	%f441, %f275, %f288, %f441;
	fma.rn.f32 	%f440, %f276, %f277, %f440;
	fma.rn.f32 	%f439, %f276, %f278, %f439;
	fma.rn.f32 	%f438, %f276, %f279, %f438;
	fma.rn.f32 	%f437, %f276, %f280, %f437;
	fma.rn.f32 	%f436, %f276, %f285, %f436;
	fma.rn.f32 	%f435, %f276, %f286, %f435;
	fma.rn.f32 	%f434, %f276, %f287, %f434;
	fma.rn.f32 	%f433, %f276, %f288, %f433;
	fma.rn.f32 	%f432, %f281, %f277, %f432;
	fma.rn.f32 	%f431, %f281, %f278, %f431;
	fma.rn.f32 	%f430, %f281, %f279, %f430;
	fma.rn.f32 	%f429, %f281, %f280, %f429;
	fma.rn.f32 	%f428, %f281, %f285, %f428;
	fma.rn.f32 	%f427, %f281, %f286, %f427;
	fma.rn.f32 	%f426, %f281, %f287, %f426;
	fma.rn.f32 	%f425, %f281, %f288, %f425;
	fma.rn.f32 	%f424, %f282, %f277, %f424;
	fma.rn.f32 	%f423, %f282, %f278, %f423;
	fma.rn.f32 	%f422, %f282, %f279, %f422;
	fma.rn.f32 	%f421, %f282, %f280, %f421;
	fma.rn.f32 	%f420, %f282, %f285, %f420;
	fma.rn.f32 	%f419, %f282, %f286, %f419;
	fma.rn.f32 	%f418, %f282, %f287, %f418;
	fma.rn.f32 	%f417, %f282, %f288, %f417;
	fma.rn.f32 	%f465, %f283, %f277, %f465;
	fma.rn.f32 	%f466, %f283, %f278, %f466;
	fma.rn.f32 	%f467, %f283, %f279, %f467;
	fma.rn.f32 	%f468, %f283, %f280, %f468;
	fma.rn.f32 	%f469, %f283, %f285, %f469;
	fma.rn.f32 	%f470, %f283, %f286, %f470;
	fma.rn.f32 	%f471, %f283, %f287, %f471;
	fma.rn.f32 	%f472, %f283, %f288, %f472;
	fma.rn.f32 	%f473, %f284, %f277, %f473;
	fma.rn.f32 	%f474, %f284, %f278, %f474;
	fma.rn.f32 	%f475, %f284, %f279, %f475;
	fma.rn.f32 	%f476, %f284, %f280, %f476;
	fma.rn.f32 	%f477, %f284, %f285, %f477;
	fma.rn.f32 	%f478, %f284, %f286, %f478;
	fma.rn.f32 	%f479, %f284, %f287, %f479;
	fma.rn.f32 	%f480, %f284, %f288, %f480;
	add.s32 	%r183, %r183, 1;
	setp.ne.s32 	%p12, %r183, 16;
	@%p12 bra 	$L__BB0_17;
	bar.sync 	0;
	add.s32 	%r171, %r171, 1;
	setp.eq.s32 	%p13, %r171, %r11;
	add.s64 	%rd94, %rd94, %rd52;
	add.s64 	%rd93, %rd93, 64;
	@%p13 bra 	$L__BB0_19;
	bra.uni 	$L__BB0_2;
$L__BB0_19:
	shl.b32 	%r160, %r3, 3;
	add.s32 	%r30, %r1, %r160;
	shl.b32 	%r161, %r4, 3;
	add.s32 	%r162, %r2, %r161;
	setp.lt.s32 	%p14, %r30, %r86;
	mul.lo.s32 	%r32, %r30, %r87;
	setp.lt.s32 	%p15, %r162, %r87;
	and.pred  	%p16, %p14, %p15;
	@%p16 bra 	$L__BB0_20;
	bra.uni 	$L__BB0_21;
$L__BB0_20:
	add.s32 	%r163, %r162, %r32;
	mul.wide.s32 	%rd53, %r163, 4;
	add.s64 	%rd54, %rd3, %rd53;
	st.global.f32 	[%rd54], %f464;
$L__BB0_21:
	setp.ge.s32 	%p17, %r30, %r86;
	add.s32 	%r65, %r162, 1;
	setp.ge.s32 	%p18, %r65, %r87;
	cvt.s64.s32 	%rd55, %r32;
	cvt.s64.s32 	%rd10, %r162;
	add.s64 	%rd56, %rd10, %rd55;
	shl.b64 	%rd57, %rd56, 2;
	add.s64 	%rd11, %rd3, %rd57;
	or.pred  	%p19, %p17, %p18;
	@%p19 bra 	$L__BB0_23;
	st.global.f32 	[%rd11+4], %f463;
$L__BB0_23:
	setp.ge.s32 	%p20, %r30, %r86;
	add.s32 	%r66, %r162, 2;
	setp.ge.s32 	%p21, %r66, %r87;
	or.pred  	%p22, %p20, %p21;
	@%p22 bra 	$L__BB0_25;
	st.global.f32 	[%rd11+8], %f462;
$L__BB0_25:
	setp.ge.s32 	%p23, %r30, %r86;
	add.s32 	%r67, %r162, 3;
	setp.ge.s32 	%p24, %r67, %r87;
	or.pred  	%p25, %p23, %p24;
	@%p25 bra 	$L__BB0_27;
	st.global.f32 	[%rd11+12], %f461;
$L__BB0_27:
	setp.ge.s32 	%p26, %r30, %r86;
	add.s32 	%r68, %r162, 4;
	setp.ge.s32 	%p27, %r68, %r87;
	or.pred  	%p28, %p26, %p27;
	@%p28 bra 	$L__BB0_29;
	st.global.f32 	[%rd11+16], %f460;
$L__BB0_29:
	setp.ge.s32 	%p29, %r30, %r86;
	add.s32 	%r69, %r162, 5;
	setp.ge.s32 	%p30, %r69, %r87;
	or.pred  	%p31, %p29, %p30;
	@%p31 bra 	$L__BB0_31;
	st.global.f32 	[%rd11+20], %f459;
$L__BB0_31:
	setp.ge.s32 	%p32, %r30, %r86;
	add.s32 	%r70, %r162, 6;
	setp.ge.s32 	%p33, %r70, %r87;
	or.pred  	%p34, %p32, %p33;
	@%p34 bra 	$L__BB0_33;
	st.global.f32 	[%rd11+24], %f458;
$L__BB0_33:
	setp.ge.s32 	%p35, %r30, %r86;
	add.s32 	%r71, %r162, 7;
	setp.ge.s32 	%p36, %r71, %r87;
	or.pred  	%p37, %p35, %p36;
	@%p37 bra 	$L__BB0_35;
	st.global.f32 	[%rd11+28], %f457;
$L__BB0_35:
	setp.ge.s32 	%p38, %r162, %r87;
	add.s32 	%r72, %r30, 1;
	setp.ge.s32 	%p39, %r72, %r86;
	add.s32 	%r73, %r32, %r87;
	or.pred  	%p40, %p39, %p38;
	@%p40 bra 	$L__BB0_37;
	add.s32 	%r164, %r162, %r73;
	mul.wide.s32 	%rd58, %r164, 4;
	add.s64 	%rd59, %rd3, %rd58;
	st.global.f32 	[%rd59], %f456;
$L__BB0_37:
	setp.ge.s32 	%p41, %r72, %r86;
	setp.ge.s32 	%p42, %r65, %r87;
	cvt.s64.s32 	%rd60, %r73;
	add.s64 	%rd61, %rd10, %rd60;
	shl.b64 	%rd62, %rd61, 2;
	add.s64 	%rd12, %rd3, %rd62;
	or.pred  	%p43, %p41, %p42;
	@%p43 bra 	$L__BB0_39;
	st.global.f32 	[%rd12+4], %f455;
$L__BB0_39:
	setp.ge.s32 	%p44, %r72, %r86;
	setp.ge.s32 	%p45, %r66, %r87;
	or.pred  	%p46, %p44, %p45;
	@%p46 bra 	$L__BB0_41;
	st.global.f32 	[%rd12+8], %f454;
$L__BB0_41:
	setp.ge.s32 	%p47, %r72, %r86;
	setp.ge.s32 	%p48, %r67, %r87;
	or.pred  	%p49, %p47, %p48;
	@%p49 bra 	$L__BB0_43;
	st.global.f32 	[%rd12+12], %f453;
$L__BB0_43:
	setp.ge.s32 	%p50, %r72, %r86;
	setp.ge.s32 	%p51, %r68, %r87;
	or.pred  	%p52, %p50, %p51;
	@%p52 bra 	$L__BB0_45;
	st.global.f32 	[%rd12+16], %f452;
$L__BB0_45:
	setp.ge.s32 	%p53, %r72, %r86;
	setp.ge.s32 	%p54, %r69, %r87;
	or.pred  	%p55, %p53, %p54;
	@%p55 bra 	$L__BB0_47;
	st.global.f32 	[%rd12+20], %f451;
$L__BB0_47:
	setp.ge.s32 	%p56, %r72, %r86;
	setp.ge.s32 	%p57, %r70, %r87;
	or.pred  	%p58, %p56, %p57;
	@%p58 bra 	$L__BB0_49;
	st.global.f32 	[%rd12+24], %f450;
$L__BB0_49:
	setp.ge.s32 	%p59, %r72, %r86;
	setp.ge.s32 	%p60, %r71, %r87;
	or.pred  	%p61, %p59, %p60;
	@%p61 bra 	$L__BB0_51;
	st.global.f32 	[%rd12+28], %f449;
$L__BB0_51:
	setp.ge.s32 	%p62, %r162, %r87;
	add.s32 	%r74, %r30, 2;
	setp.ge.s32 	%p63, %r74, %r86;
	add.s32 	%r75, %r73, %r87;
	or.pred  	%p64, %p63, %p62;
	@%p64 bra 	$L__BB0_53;
	add.s32 	%r165, %r162, %r75;
	mul.wide.s32 	%rd63, %r165, 4;
	add.s64 	%rd64, %rd3, %rd63;
	st.global.f32 	[%rd64], %f448;
$L__BB0_53:
	setp.ge.s32 	%p65, %r74, %r86;
	setp.ge.s32 	%p66, %r65, %r87;
	cvt.s64.s32 	%rd65, %r75;
	add.s64 	%rd66, %rd10, %rd65;
	shl.b64 	%rd67, %rd66, 2;
	add.s64 	%rd13, %rd3, %rd67;
	or.pred  	%p67, %p65, %p66;
	@%p67 bra 	$L__BB0_55;
	st.global.f32 	[%rd13+4], %f447;
$L__BB0_55:
	setp.ge.s32 	%p68, %r74, %r86;
	setp.ge.s32 	%p69, %r66, %r87;
	or.pred  	%p70, %p68, %p69;
	@%p70 bra 	$L__BB0_57;
	st.global.f32 	[%rd13+8], %f446;
$L__BB0_57:
	setp.ge.s32 	%p71, %r74, %r86;
	setp.ge.s32 	%p72, %r67, %r87;
	or.pred  	%p73, %p71, %p72;
	@%p73 bra 	$L__BB0_59;
	st.global.f32 	[%rd13+12], %f445;
$L__BB0_59:
	setp.ge.s32 	%p74, %r74, %r86;
	setp.ge.s32 	%p75, %r68, %r87;
	or.pred  	%p76, %p74, %p75;
	@%p76 bra 	$L__BB0_61;
	st.global.f32 	[%rd13+16], %f444;
$L__BB0_61:
	setp.ge.s32 	%p77, %r74, %r86;
	setp.ge.s32 	%p78, %r69, %r87;
	or.pred  	%p79, %p77, %p78;
	@%p79 bra 	$L__BB0_63;
	st.global.f32 	[%rd13+20], %f443;
$L__BB0_63:
	setp.ge.s32 	%p80, %r74, %r86;
	setp.ge.s32 	%p81, %r70, %r87;
	or.pred  	%p82, %p80, %p81;
	@%p82 bra 	$L__BB0_65;
	st.global.f32 	[%rd13+24], %f442;
$L__BB0_65:
	setp.ge.s32 	%p83, %r74, %r86;
	setp.ge.s32 	%p84, %r71, %r87;
	or.pred  	%p85, %p83, %p84;
	@%p85 bra 	$L__BB0_67;
	st.global.f32 	[%rd13+28], %f441;
$L__BB0_67:
	setp.ge.s32 	%p86, %r162, %r87;
	add.s32 	%r76, %r30, 3;
	setp.ge.s32 	%p87, %r76, %r86;
	add.s32 	%r77, %r75, %r87;
	or.pred  	%p88, %p87, %p86;
	@%p88 bra 	$L__BB0_69;
	add.s32 	%r166, %r162, %r77;
	mul.wide.s32 	%rd68, %r166, 4;
	add.s64 	%rd69, %rd3, %rd68;
	st.global.f32 	[%rd69], %f440;
$L__BB0_69:
	setp.ge.s32 	%p89, %r76, %r86;
	setp.ge.s32 	%p90, %r65, %r87;
	cvt.s64.s32 	%rd70, %r77;
	add.s64 	%rd71, %rd10, %rd70;
	shl.b64 	%rd72, %rd71, 2;
	add.s64 	%rd14, %rd3, %rd72;
	or.pred  	%p91, %p89, %p90;
	@%p91 bra 	$L__BB0_71;
	st.global.f32 	[%rd14+4], %f439;
$L__BB0_71:
	setp.ge.s32 	%p92, %r76, %r86;
	setp.ge.s32 	%p93, %r66, %r87;
	or.pred  	%p94, %p92, %p93;
	@%p94 bra 	$L__BB0_73;
	st.global.f32 	[%rd14+8], %f438;
$L__BB0_73:
	setp.ge.s32 	%p95, %r76, %r86;
	setp.ge.s32 	%p96, %r67, %r87;
	or.pred  	%p97, %p95, %p96;
	@%p97 bra 	$L__BB0_75;
	st.global.f32 	[%rd14+12], %f437;
$L__BB0_75:
	setp.ge.s32 	%p98, %r76, %r86;
	setp.ge.s32 	%p99, %r68, %r87;
	or.pred  	%p100, %p98, %p99;
	@%p100 bra 	$L__BB0_77;
	st.global.f32 	[%rd14+16], %f436;
$L__BB0_77:
	setp.ge.s32 	%p101, %r76, %r86;
	setp.ge.s32 	%p102, %r69, %r87;
	or.pred  	%p103, %p101, %p102;
	@%p103 bra 	$L__BB0_79;
	st.global.f32 	[%rd14+20], %f435;
$L__BB0_79:
	setp.ge.s32 	%p104, %r76, %r86;
	setp.ge.s32 	%p105, %r70, %r87;
	or.pred  	%p106, %p104, %p105;
	@%p106 bra 	$L__BB0_81;
	st.global.f32 	[%rd14+24], %f434;
$L__BB0_81:
	setp.ge.s32 	%p107, %r76, %r86;
	setp.ge.s32 	%p108, %r71, %r87;
	or.pred  	%p109, %p107, %p108;
	@%p109 bra 	$L__BB0_83;
	st.global.f32 	[%rd14+28], %f433;
$L__BB0_83:
	setp.ge.s32 	%p110, %r162, %r87;
	add.s32 	%r78, %r30, 4;
	setp.ge.s32 	%p111, %r78, %r86;
	add.s32 	%r79, %r77, %r87;
	or.pred  	%p112, %p111, %p110;
	@%p112 bra 	$L__BB0_85;
	add.s32 	%r167, %r162, %r79;
	mul.wide.s32 	%rd73, %r167, 4;
	add.s64 	%rd74, %rd3, %rd73;
	st.global.f32 	[%rd74], %f432;
$L__BB0_85:
	setp.ge.s32 	%p113, %r78, %r86;
	setp.ge.s32 	%p114, %r65, %r87;
	cvt.s64.s32 	%rd75, %r79;
	add.s64 	%rd76, %rd10, %rd75;
	shl.b64 	%rd77, %rd76, 2;
	add.s64 	%rd15, %rd3, %rd77;
	or.pred  	%p115, %p113, %p114;
	@%p115 bra 	$L__BB0_87;
	st.global.f32 	[%rd15+4], %f431;
$L__BB0_87:
	setp.ge.s32 	%p116, %r78, %r86;
	setp.ge.s32 	%p117, %r66, %r87;
	or.pred  	%p118, %p116, %p117;
	@%p118 bra 	$L__BB0_89;
	st.global.f32 	[%rd15+8], %f430;
$L__BB0_89:
	setp.ge.s32 	%p119, %r78, %r86;
	setp.ge.s32 	%p120, %r67, %r87;
	or.pred  	%p121, %p119, %p120;
	@%p121 bra 	$L__BB0_91;
	st.global.f32 	[%rd15+12], %f429;
$L__BB0_91:
	setp.ge.s32 	%p122, %r78, %r86;
	setp.ge.s32 	%p123, %r68, %r87;
	or.pred  	%p124, %p122, %p123;
	@%p124 bra 	$L__BB0_93;
	st.global.f32 	[%rd15+16], %f428;
$L__BB0_93:
	setp.ge.s32 	%p125, %r78, %r86;
	setp.ge.s32 	%p126, %r69, %r87;
	or.pred  	%p127, %p125, %p126;
	@%p127 bra 	$L__BB0_95;
	st.global.f32 	[%rd15+20], %f427;
$L__BB0_95:
	setp.ge.s32 	%p128, %r78, %r86;
	setp.ge.s32 	%p129, %r70, %r87;
	or.pred  	%p130, %p128, %p129;
	@%p130 bra 	$L__BB0_97;
	st.global.f32 	[%rd15+24], %f426;
$L__BB0_97:
	setp.ge.s32 	%p131, %r78, %r86;
	setp.ge.s32 	%p132, %r71, %r87;
	or.pred  	%p133, %p131, %p132;
	@%p133 bra 	$L__BB0_99;
	st.global.f32 	[%rd15+28], %f425;
$L__BB0_99:
	setp.ge.s32 	%p134, %r162, %r87;
	add.s32 	%r80, %r30, 5;
	setp.ge.s32 	%p135, %r80, %r86;
	add.s32 	%r81, %r79, %r87;
	or.pred  	%p136, %p135, %p134;
	@%p136 bra 	$L__BB0_101;
	add.s32 	%r168, %r162, %r81;
	mul.wide.s32 	%rd78, %r168, 4;
	add.s64 	%rd79, %rd3, %rd78;
	st.global.f32 	[%rd79], %f424;
$L__BB0_101:
	setp.ge.s32 	%p137, %r80, %r86;
	setp.ge.s32 	%p138, %r65, %r87;
	cvt.s64.s32 	%rd80, %r81;
	add.s64 	%rd81, %rd10, %rd80;
	shl.b64 	%rd82, %rd81, 2;
	add.s64 	%rd16, %rd3, %rd82;
	or.pred  	%p139, %p137, %p138;
	@%p139 bra 	$L__BB0_103;
	st.global.f32 	[%rd16+4], %f423;
$L__BB0_103:
	setp.ge.s32 	%p140, %r80, %r86;
	setp.ge.s32 	%p141, %r66, %r87;
	or.pred  	%p142, %p140, %p141;
	@%p142 bra 	$L__BB0_105;
	st.global.f32 	[%rd16+8], %f422;
$L__BB0_105:
	setp.ge.s32 	%p143, %r80, %r86;
	setp.ge.s32 	%p144, %r67, %r87;
	or.pred  	%p145, %p143, %p144;
	@%p145 bra 	$L__BB0_107;
	st.global.f32 	[%rd16+12], %f421;
$L__BB0_107:
	setp.ge.s32 	%p146, %r80, %r86;
	setp.ge.s32 	%p147, %r68, %r87;
	or.pred  	%p148, %p146, %p147;
	@%p148 bra 	$L__BB0_109;
	st.global.f32 	[%rd16+16], %f420;
$L__BB0_109:
	setp.ge.s32 	%p149, %r80, %r86;
	setp.ge.s32 	%p150, %r69, %r87;
	or.pred  	%p151, %p149, %p150;
	@%p151 bra 	$L__BB0_111;
	st.global.f32 	[%rd16+20], %f419;
$L__BB0_111:
	setp.ge.s32 	%p152, %r80, %r86;
	setp.ge.s32 	%p153, %r70, %r87;
	or.pred  	%p154, %p152, %p153;
	@%p154 bra 	$L__BB0_113;
	st.global.f32 	[%rd16+24], %f418;
$L__BB0_113:
	setp.ge.s32 	%p155, %r80, %r86;
	setp.ge.s32 	%p156, %r71, %r87;
	or.pred  	%p157, %p155, %p156;
	@%p157 bra 	$L__BB0_115;
	st.global.f32 	[%rd16+28], %f417;
$L__BB0_115:
	setp.ge.s32 	%p158, %r162, %r87;
	add.s32 	%r82, %r30, 6;
	setp.ge.s32 	%p159, %r82, %r86;
	add.s32 	%r83, %r81, %r87;
	or.pred  	%p160, %p159, %p158;
	@%p160 bra 	$L__BB0_117;
	add.s32 	%r169, %r162, %r83;
	mul.wide.s32 	%rd83, %r169, 4;
	add.s64 	%rd84, %rd3, %rd83;
	st.global.f32 	[%rd84], %f465;
$L__BB0_117:
	setp.ge.s32 	%p161, %r82, %r86;
	setp.ge.s32 	%p162, %r65, %r87;
	cvt.s64.s32 	%rd85, %r83;
	add.s64 	%rd86, %rd10, %rd85;
	shl.b64 	%rd87, %rd86, 2;
	add.s64 	%rd17, %rd3, %rd87;
	or.pred  	%p163, %p161, %p162;
	@%p163 bra 	$L__BB0_119;
	st.global.f32 	[%rd17+4], %f466;
$L__BB0_119:
	setp.ge.s32 	%p164, %r82, %r86;
	setp.ge.s32 	%p165, %r66, %r87;
	or.pred  	%p166, %p164, %p165;
	@%p166 bra 	$L__BB0_121;
	st.global.f32 	[%rd17+8], %f467;
$L__BB0_121:
	setp.ge.s32 	%p167, %r82, %r86;
	setp.ge.s32 	%p168, %r67, %r87;
	or.pred  	%p169, %p167, %p168;
	@%p169 bra 	$L__BB0_123;
	st.global.f32 	[%rd17+12], %f468;
$L__BB0_123:
	setp.ge.s32 	%p170, %r82, %r86;
	setp.ge.s32 	%p171, %r68, %r87;
	or.pred  	%p172, %p170, %p171;
	@%p172 bra 	$L__BB0_125;
	st.global.f32 	[%rd17+16], %f469;
$L__BB0_125:
	setp.ge.s32 	%p173, %r82, %r86;
	setp.ge.s32 	%p174, %r69, %r87;
	or.pred  	%p175, %p173, %p174;
	@%p175 bra 	$L__BB0_127;
	st.global.f32 	[%rd17+20], %f470;
$L__BB0_127:
	setp.ge.s32 	%p176, %r82, %r86;
	setp.ge.s32 	%p177, %r70, %r87;
	or.pred  	%p178, %p176, %p177;
	@%p178 bra 	$L__BB0_129;
	st.global.f32 	[%rd17+24], %f471;
$L__BB0_129:
	setp.ge.s32 	%p179, %r82, %r86;
	setp.ge.s32 	%p180, %r71, %r87;
	or.pred  	%p181, %p179, %p180;
	@%p181 bra 	$L__BB0_131;
	st.global.f32 	[%rd17+28], %f472;
$L__BB0_131:
	setp.ge.s32 	%p182, %r162, %r87;
	add.s32 	%r84, %r30, 7;
	setp.ge.s32 	%p183, %r84, %r86;
	add.s32 	%r85, %r83, %r87;
	or.pred  	%p184, %p183, %p182;
	@%p184 bra 	$L__BB0_133;
	add.s32 	%r170, %r162, %r85;
	mul.wide.s32 	%rd88, %r170, 4;
	add.s64 	%rd89, %rd3, %rd88;
	st.global.f32 	[%rd89], %f473;
$L__BB0_133:
	setp.ge.s32 	%p185, %r84, %r86;
	setp.ge.s32 	%p186, %r65, %r87;
	cvt.s64.s32 	%rd90, %r85;
	add.s64 	%rd91, %rd10, %rd90;
	shl.b64 	%rd92, %rd91, 2;
	add.s64 	%rd18, %rd3, %rd92;
	or.pred  	%p187, %p185, %p186;
	@%p187 bra 	$L__BB0_135;
	st.global.f32 	[%rd18+4], %f474;
$L__BB0_135:
	setp.ge.s32 	%p188, %r84, %r86;
	setp.ge.s32 	%p189, %r66, %r87;
	or.pred  	%p190, %p188, %p189;
	@%p190 bra 	$L__BB0_137;
	st.global.f32 	[%rd18+8], %f475;
$L__BB0_137:
	setp.ge.s32 	%p191, %r84, %r86;
	setp.ge.s32 	%p192, %r67, %r87;
	or.pred  	%p193, %p191, %p192;
	@%p193 bra 	$L__BB0_139;
	st.global.f32 	[%rd18+12], %f476;
$L__BB0_139:
	setp.ge.s32 	%p194, %r84, %r86;
	setp.ge.s32 	%p195, %r68, %r87;
	or.pred  	%p196, %p194, %p195;
	@%p196 bra 	$L__BB0_141;
	st.global.f32 	[%rd18+16], %f477;
$L__BB0_141:
	setp.ge.s32 	%p197, %r84, %r86;
	setp.ge.s32 	%p198, %r69, %r87;
	or.pred  	%p199, %p197, %p198;
	@%p199 bra 	$L__BB0_143;
	st.global.f32 	[%rd18+20], %f478;
$L__BB0_143:
	setp.ge.s32 	%p200, %r84, %r86;
	setp.ge.s32 	%p201, %r70, %r87;
	or.pred  	%p202, %p200, %p201;
	@%p202 bra 	$L__BB0_145;
	st.global.f32 	[%rd18+24], %f479;
$L__BB0_145:
	setp.ge.s32 	%p203, %r84, %r86;
	setp.ge.s32 	%p204, %r71, %r87;
	or.pred  	%p205, %p203, %p204;
	@%p205 bra 	$L__BB0_147;
	st.global.f32 	[%rd18+28], %f480;
$L__BB0_147:
	ret;

}
	// .globl	_ZN22matmul_improved_reduce27matmul_improved_partial_sumEiiiPKfS1_Pf
.visible .entry _ZN22matmul_improved_reduce27matmul_improved_partial_sumEiiiPKfS1_Pf(
	.param .u32 _ZN22matmul_improved_reduce27matmul_improved_partial_sumEiiiPKfS1_Pf_param_0,
	.param .u32 _ZN22matmul_improved_reduce27matmul_improved_partial_sumEiiiPKfS1_Pf_param_1,
	.param .u32 _ZN22matmul_improved_reduce27matmul_improved_partial_sumEiiiPKfS1_Pf_param_2,
	.param .u64 .ptr .align 1 _ZN22matmul_improved_reduce27matmul_improved_partial_sumEiiiPKfS1_Pf_param_3,
	.param .u64 .ptr .align 1 _ZN22matmul_improved_reduce27matmul_improved_partial_sumEiiiPKfS1_Pf_param_4,
	.param .u64 .ptr .align 1 _ZN22matmul_improved_reduce27matmul_improved_partial_sumEiiiPKfS1_Pf_param_5
)
{
	.reg .pred 	%p<205>;
	.reg .b16 	%rs<5>;
	.reg .b32 	%r<432>;
	.reg .b32 	%f<352>;
	.reg .b64 	%rd<135>;

	ld.param.u32 	%r63, [_ZN22matmul_improved_reduce27matmul_improved_partial_sumEiiiPKfS1_Pf_param_1];
	ld.param.u32 	%r64, [_ZN22matmul_improved_reduce27matmul_improved_partial_sumEiiiPKfS1_Pf_param_2];
	ld.param.u64 	%rd19, [_ZN22matmul_improved_reduce27matmul_improved_partial_sumEiiiPKfS1_Pf_param_3];
	ld.param.u64 	%rd20, [_ZN22matmul_improved_reduce27matmul_improved_partial_sumEiiiPKfS1_Pf_param_4];
	cvta.to.global.u64 	%rd21, %rd19;
	cvta.to.global.u64 	%rd22, %rd20;
	mov.u32 	%r66, %ctaid.y;
	mov.u32 	%r67, %ctaid.x;
	mov.u32 	%r68, %ctaid.z;
	shl.b32 	%r69, %r67, 7;
	mul.lo.s32 	%r70, %r66, %r64;
	shl.b32 	%r71, %r70, 6;
	cvt.s64.s32 	%rd23, %r71;
	cvt.u64.u32 	%rd24, %r69;
	shl.b32 	%r72, %r68, 7;
	cvt.u64.u32 	%rd25, %r72;
	add.s64 	%rd26, %rd23, %rd25;
	shl.b64 	%rd27, %rd26, 2;
	add.s64 	%rd133, %rd21, %rd27;
	mul.lo.s32 	%r73, %r72, %r63;
	cvt.s64.s32 	%rd28, %r73;
	add.s64 	%rd29, %rd28, %rd24;
	shl.b64 	%rd30, %rd29, 2;
	add.s64 	%rd134, %rd22, %rd30;
	mov.u32 	%r74, %ntid.x;
	mov.u32 	%r75, %ntid.y;
	mul.lo.s32 	%r76, %r74, %r75;
	shr.u32 	%r77, %r76, 4;
	shr.u32 	%r78, %r76, 7;
	max.u32 	%r79, %r77, 64;
	add.s32 	%r80, %r79, -1;
	max.u32 	%r81, %r78, 16;
	div.u32 	%r1, %r80, %r77;
	cvt.u16.u32 	%rs2, %r81;
	add.s16 	%rs3, %rs2, -1;
	cvt.u16.u32 	%rs4, %r78;
	div.u16 	%rs1, %rs3, %rs4;
	mov.b32 	%r419, 0;
	mov.f32 	%f288, 0f00000000;
	mov.f32 	%f289, %f288;
	mov.f32 	%f290, %f288;
	mov.f32 	%f291, %f288;
	mov.f32 	%f292, %f288;
	mov.f32 	%f293, %f288;
	mov.f32 	%f294, %f288;
	mov.f32 	%f295, %f288;
	mov.f32 	%f296, %f288;
	mov.f32 	%f297, %f288;
	mov.f32 	%f298, %f288;
	mov.f32 	%f299, %f288;
	mov.f32 	%f300, %f288;
	mov.f32 	%f301, %f288;
	mov.f32 	%f302, %f288;
	mov.f32 	%f303, %f288;
	mov.f32 	%f304, %f288;
	mov.f32 	%f305, %f288;
	mov.f32 	%f306, %f288;
	mov.f32 	%f307, %f288;
	mov.f32 	%f308, %f288;
	mov.f32 	%f309, %f288;
	mov.f32 	%f310, %f288;
	mov.f32 	%f311, %f288;
	mov.f32 	%f312, %f288;
	mov.f32 	%f313, %f288;
	mov.f32 	%f314, %f288;
	mov.f32 	%f315, %f288;
	mov.f32 	%f316, %f288;
	mov.f32 	%f317, %f288;
	mov.f32 	%f318, %f288;
	mov.f32 	%f319, %f288;
	mov.f32 	%f320, %f288;
	mov.f32 	%f321, %f288;
	mov.f32 	%f322, %f288;
	mov.f32 	%f323, %f288;
	mov.f32 	%f324, %f288;
	mov.f32 	%f325, %f288;
	mov.f32 	%f326, %f288;
	mov.f32 	%f327, %f288;
	mov.f32 	%f328, %f288;
	mov.f32 	%f329, %f288;
	mov.f32 	%f330, %f288;
	mov.f32 	%f331, %f288;
	mov.f32 	%f332, %f288;
	mov.f32 	%f333, %f288;
	mov.f32 	%f334, %f288;
	mov.f32 	%f335, %f288;
	mov.f32 	%f336, %f288;
	mov.f32 	%f337, %f288;
	mov.f32 	%f338, %f288;
	mov.f32 	%f339, %f288;
	mov.f32 	%f340, %f288;
	mov.f32 	%f341, %f288;
	mov.f32 	%f342, %f288;
	mov.f32 	%f343, %f288;
	mov.f32 	%f344, %f288;
	mov.f32 	%f345, %f288;
	mov.f32 	%f346, %f288;
	mov.f32 	%f347, %f288;
	mov.f32 	%f348, %f288;
	mov.f32 	%f349, %f288;
	mov.f32 	%f350, %f288;
	mov.f32 	%f351, %f288;
$L__BB1_1:
	setp.lt.u32 	%p1, %r1, 3;
	mov.b32 	%r427, 0;
	@%p1 bra 	$L__BB1_4;
	ld.param.u32 	%r414, [_ZN22matmul_improved_reduce27matmul_improved_partial_sumEiiiPKfS1_Pf_param_2];
	mov.u32 	%r84, %ntid.x;
	mov.u32 	%r85, %ntid.y;
	mul.lo.s32 	%r86, %r84, %r85;
	shr.u32 	%r87, %r86, 4;
	shl.b32 	%r88, %r87, 1;
	mov.u32 	%r89, %tid.y;
	mov.u32 	%r90, %tid.x;
	mad.lo.s32 	%r91, %r89, %r84, %r90;
	shr.u32 	%r92, %r91, 4;
	add.s32 	%r93, %r92, %r88;
	and.b32  	%r94, %r91, 15;
	mad.lo.s32 	%r424, %r414, %r93, %r94;
	mad.lo.s32 	%r95, %r87, 3, %r92;
	mad.lo.s32 	%r423, %r414, %r95, %r94;
	add.s32 	%r96, %r87, %r92;
	mad.lo.s32 	%r425, %r414, %r96, %r94;
	mad.lo.s32 	%r421, %r414, %r92, %r94;
	shl.b32 	%r97, %r91, 8;
	and.b32  	%r98, %r97, 3840;
	shl.b32 	%r99, %r92, 2;
	add.s32 	%r100, %r98, %r99;
	mov.u32 	%r101, _ZN22matmul_improved_reduce5shmemE;
	add.s32 	%r422, %r101, %r100;
	add.s32 	%r102, %r1, 1;
	and.b32  	%r103, %r102, -4;
	neg.s32 	%r420, %r103;
	mov.b32 	%r427, 0;
$L__BB1_3:
	ld.param.u32 	%r415, [_ZN22matmul_improved_reduce27matmul_improved_partial_sumEiiiPKfS1_Pf_param_2];
	mul.wide.s32 	%rd31, %r421, 4;
	add.s64 	%rd32, %rd133, %rd31;
	ld.global.f32 	%f194, [%rd32];
	st.shared.f32 	[%r422], %f194;
	mul.wide.s32 	%rd33, %r425, 4;
	add.s64 	%rd34, %rd133, %rd33;
	ld.global.f32 	%f195, [%rd34];
	mov.u32 	%r104, %ntid.x;
	mov.u32 	%r105, %ntid.y;
	mul.lo.s32 	%r106, %r104, %r105;
	shr.u32 	%r107, %r106, 4;
	shl.b32 	%r108, %r107, 2;
	add.s32 	%r109, %r422, %r108;
	st.shared.f32 	[%r109], %f195;
	mul.wide.s32 	%rd35, %r424, 4;
	add.s64 	%rd36, %rd133, %rd35;
	ld.global.f32 	%f196, [%rd36];
	shl.b32 	%r110, %r107, 3;
	add.s32 	%r111, %r422, %r110;
	st.shared.f32 	[%r111], %f196;
	mul.wide.s32 	%rd37, %r423, 4;
	add.s64 	%rd38, %rd133, %rd37;
	ld.global.f32 	%f197, [%rd38];
	mad.lo.s32 	%r112, %r107, 12, %r422;
	st.shared.f32 	[%r112], %f197;
	add.s32 	%r427, %r427, %r108;
	mul.lo.s32 	%r113, %r415, %r107;
	shl.b32 	%r114, %r113, 2;
	add.s32 	%r425, %r425, %r114;
	add.s32 	%r424, %r424, %r114;
	add.s32 	%r423, %r423, %r114;
	and.b32  	%r115, %r106, -16;
	add.s32 	%r422, %r422, %r115;
	add.s32 	%r421, %r421, %r114;
	add.s32 	%r420, %r420, 4;
	setp.ne.s32 	%p2, %r420, 0;
	@%p2 bra 	$L__BB1_3;
$L__BB1_4:
	add.s32 	%r116, %r1, 1;
	and.b32  	%r117, %r116, 3;
	setp.eq.s32 	%p3, %r117, 0;
	@%p3 bra 	$L__BB1_8;
	ld.param.u32 	%r416, [_ZN22matmul_improved_reduce27matmul_improved_partial_sumEiiiPKfS1_Pf_param_2];
	setp.eq.s32 	%p4, %r117, 1;
	mov.u32 	%r120, %tid.y;
	mov.u32 	%r121, %ntid.x;
	mov.u32 	%r122, %tid.x;
	mad.lo.s32 	%r123, %r120, %r121, %r122;
	shr.u32 	%r124, %r123, 4;
	add.s32 	%r24, %r427, %r124;
	and.b32  	%r125, %r123, 15;
	mad.lo.s32 	%r126, %r24, %r416, %r125;
	mul.wide.s32 	%rd39, %r126, 4;
	add.s64 	%rd40, %rd133, %rd39;
	ld.global.f32 	%f198, [%rd40];
	shl.b32 	%r127, %r123, 8;
	and.b32  	%r128, %r127, 3840;
	mov.u32 	%r129, _ZN22matmul_improved_reduce5shmemE;
	add.s32 	%r130, %r129, %r128;
	shl.b32 	%r131, %r24, 2;
	add.s32 	%r132, %r130, %r131;
	st.shared.f32 	[%r132], %f198;
	@%p4 bra 	$L__BB1_8;
	ld.param.u32 	%r417, [_ZN22matmul_improved_reduce27matmul_improved_partial_sumEiiiPKfS1_Pf_param_2];
	setp.eq.s32 	%p5, %r117, 2;
	mov.u32 	%r135, %ntid.x;
	mov.u32 	%r136, %ntid.y;
	mul.lo.s32 	%r137, %r135, %r136;
	shr.u32 	%r138, %r137, 4;
	add.s32 	%r25, %r24, %r138;
	mov.u32 	%r139, %tid.y;
	mov.u32 	%r140, %tid.x;
	mad.lo.s32 	%r141, %r139, %r135, %r140;
	and.b32  	%r142, %r141, 15;
	mad.lo.s32 	%r143, %r25, %r417, %r142;
	mul.wide.s32 	%rd41, %r143, 4;
	add.s64 	%rd42, %rd133, %rd41;
	ld.global.f32 	%f199, [%rd42];
	shl.b32 	%r144, %r138, 2;
	shl.b32 	%r145, %r141, 8;
	and.b32  	%r146, %r145, 3840;
	mov.u32 	%r147, _ZN22matmul_improved_reduce5shmemE;
	add.s32 	%r148, %r147, %r146;
	shl.b32 	%r149, %r24, 2;
	add.s32 	%r150, %r148, %r149;
	add.s32 	%r26, %r150, %r144;
	st.shared.f32 	[%r26], %f199;
	@%p5 bra 	$L__BB1_8;
	ld.param.u32 	%r418, [_ZN22matmul_improved_reduce27matmul_improved_partial_sumEiiiPKfS1_Pf_param_2];
	mov.u32 	%r152, %ntid.y;
	mul.lo.s32 	%r153, %r135, %r152;
	shr.u32 	%r154, %r153, 4;
	add.s32 	%r155, %r25, %r154;
	mov.u32 	%r156, %tid.y;
	mov.u32 	%r157, %tid.x;
	mad.lo.s32 	%r158, %r156, %r135, %r157;
	and.b32  	%r159, %r158, 15;
	mad.lo.s32 	%r160, %r155, %r418, %r159;
	mul.wide.s32 	%rd43, %r160, 4;
	add.s64 	%rd44, %rd133, %rd43;
	ld.global.f32 	%f200, [%rd44];
	shl.b32 	%r161, %r154, 2;
	add.s32 	%r162, %r26, %r161;
	st.shared.f32 	[%r162], %f200;
$L__BB1_8:
	setp.lt.u16 	%p6, %rs1, 3;
	mov.b32 	%r430, 0;
	@%p6 bra 	$L__BB1_11;
	mov.b32 	%r430, 0;
	mov.u32 	%r429, %r430;
$L__BB1_10:
	ld.param.u32 	%r345, [_ZN22matmul_improved_reduce27matmul_improved_partial_sumEiiiPKfS1_Pf_param_1];
	mov.u32 	%r165, %tid.y;
	mov.u32 	%r166, %ntid.x;
	mov.u32 	%r167, %tid.x;
	mad.lo.s32 	%r168, %r165, %r166, %r167;
	shr.u32 	%r169, %r168, 7;
	add.s32 	%r170, %r430, %r169;
	and.b32  	%r171, %r168, 127;
	mad.lo.s32 	%r172, %r170, %r345, %r171;
	mul.wide.s32 	%rd45, %r172, 4;
	add.s64 	%rd46, %rd134, %rd45;
	ld.global.f32 	%f201, [%rd46];
	shl.b32 	%r173, %r168, 2;
	and.b32  	%r174, %r173, 508;
	mov.u32 	%r175, _ZN22matmul_improved_reduce5shmemE;
	add.s32 	%r176, %r175, %r174;
	shl.b32 	%r177, %r170, 9;
	add.s32 	%r178, %r176, %r177;
	add.s32 	%r179, %r178, 4096;
	st.shared.f32 	[%r178+4096], %f201;
	mov.u32 	%r180, %ntid.y;
	mul.lo.s32 	%r181, %r166, %r180;
	shr.u32 	%r182, %r181, 7;
	add.s32 	%r183, %r170, %r182;
	mad.lo.s32 	%r184, %r183, %r345, %r171;
	mul.wide.s32 	%rd47, %r184, 4;
	add.s64 	%rd48, %rd134, %rd47;
	ld.global.f32 	%f202, [%rd48];
	shl.b32 	%r185, %r182, 9;
	add.s32 	%r186, %r179, %r185;
	st.shared.f32 	[%r186], %f202;
	add.s32 	%r187, %r183, %r182;
	mad.lo.s32 	%r188, %r187, %r345, %r171;
	mul.wide.s32 	%rd49, %r188, 4;
	add.s64 	%rd50, %rd134, %rd49;
	ld.global.f32 	%f203, [%rd50];
	add.s32 	%r189, %r186, %r185;
	st.shared.f32 	[%r189], %f203;
	add.s32 	%r190, %r187, %r182;
	mad.lo.s32 	%r191, %r190, %r345, %r171;
	mul.wide.s32 	%rd51, %r191, 4;
	add.s64 	%rd52, %rd134, %rd51;
	ld.global.f32 	%f204, [%rd52];
	add.s32 	%r192, %r189, %r185;
	st.shared.f32 	[%r192], %f204;
	shl.b32 	%r193, %r182, 2;
	add.s32 	%r430, %r193, %r430;
	add.s32 	%r429, %r429, 4;
	cvt.u32.u16 	%r194, %rs1;
	add.s32 	%r195, %r194, 1;
	and.b32  	%r196, %r195, 131068;
	setp.ne.s32 	%p7, %r429, %r196;
	@%p7 bra 	$L__BB1_10;
$L__BB1_11:
	cvt.u32.u16 	%r197, %rs1;
	add.s32 	%r198, %r197, 1;
	and.b32  	%r199, %r198, 3;
	setp.eq.s32 	%p8, %r199, 0;
	@%p8 bra 	$L__BB1_15;
	ld.param.u32 	%r346, [_ZN22matmul_improved_reduce27matmul_improved_partial_sumEiiiPKfS1_Pf_param_1];
	setp.eq.s32 	%p9, %r199, 1;
	mov.u32 	%r203, %tid.y;
	mov.u32 	%r204, %ntid.x;
	mov.u32 	%r205, %tid.x;
	mad.lo.s32 	%r206, %r203, %r204, %r205;
	shr.u32 	%r207, %r206, 7;
	add.s32 	%r32, %r430, %r207;
	and.b32  	%r208, %r206, 127;
	mad.lo.s32 	%r209, %r32, %r346, %r208;
	mul.wide.s32 	%rd53, %r209, 4;
	add.s64 	%rd54, %rd134, %rd53;
	ld.global.f32 	%f205, [%rd54];
	shl.b32 	%r210, %r206, 2;
	and.b32  	%r211, %r210, 508;
	mov.u32 	%r212, _ZN22matmul_improved_reduce5shmemE;
	add.s32 	%r213, %r212, %r211;
	shl.b32 	%r214, %r32, 9;
	add.s32 	%r215, %r213, %r214;
	st.shared.f32 	[%r215+4096], %f205;
	@%p9 bra 	$L__BB1_15;
	ld.param.u32 	%r347, [_ZN22matmul_improved_reduce27matmul_improved_partial_sumEiiiPKfS1_Pf_param_1];
	setp.eq.s32 	%p10, %r199, 2;
	mov.u32 	%r219, %ntid.x;
	mov.u32 	%r220, %ntid.y;
	mul.lo.s32 	%r221, %r219, %r220;
	shr.u32 	%r222, %r221, 7;
	add.s32 	%r33, %r32, %r222;
	mov.u32 	%r223, %tid.y;
	mov.u32 	%r224, %tid.x;
	mad.lo.s32 	%r225, %r223, %r219, %r224;
	and.b32  	%r226, %r225, 127;
	mad.lo.s32 	%r227, %r33, %r347, %r226;
	mul.wide.s32 	%rd55, %r227, 4;
	add.s64 	%rd56, %rd134, %rd55;
	ld.global.f32 	%f206, [%rd56];
	shl.b32 	%r228, %r222, 9;
	shl.b32 	%r229, %r225, 2;
	and.b32  	%r230, %r229, 508;
	mov.u32 	%r231, _ZN22matmul_improved_reduce5shmemE;
	add.s32 	%r232, %r231, %r230;
	shl.b32 	%r233, %r32, 9;
	add.s32 	%r234, %r232, %r233;
	add.s32 	%r235, %r234, %r228;
	add.s32 	%r34, %r235, 4096;
	st.shared.f32 	[%r235+4096], %f206;
	@%p10 bra 	$L__BB1_15;
	ld.param.u32 	%r348, [_ZN22matmul_improved_reduce27matmul_improved_partial_sumEiiiPKfS1_Pf_param_1];
	mov.u32 	%r237, %ntid.y;
	mul.lo.s32 	%r238, %r219, %r237;
	shr.u32 	%r239, %r238, 7;
	add.s32 	%r240, %r33, %r239;
	mov.u32 	%r241, %tid.y;
	mov.u32 	%r242, %tid.x;
	mad.lo.s32 	%r243, %r241, %r219, %r242;
	and.b32  	%r244, %r243, 127;
	mad.lo.s32 	%r245, %r240, %r348, %r244;
	mul.wide.s32 	%rd57, %r245, 4;
	add.s64 	%rd58, %rd134, %rd57;
	ld.global.f32 	%f207, [%rd58];
	shl.b32 	%r246, %r239, 9;
	add.s32 	%r247, %r34, %r246;
	st.shared.f32 	[%r247], %f207;
$L__BB1_15:
	bar.sync 	0;
	mov.b32 	%r431, 0;
$L__BB1_16:
	shl.b32 	%r249, %r431, 9;
	mov.u32 	%r250, _ZN22matmul_improved_reduce5shmemE;
	add.s32 	%r251, %r250, %r249;
	mov.u32 	%r252, %tid.x;
	shl.b32 	%r253, %r252, 5;
	add.s32 	%r254, %r251, %r253;
	shl.b32 	%r255, %r431, 8;
	add.s32 	%r256, %r250, %r255;
	mov.u32 	%r257, %tid.y;
	shl.b32 	%r258, %r257, 5;
	add.s32 	%r259, %r256, %r258;
	ld.shared.v4.f32 	{%f208, %f209, %f210, %f211}, [%r259];
	ld.shared.v4.f32 	{%f212, %f213, %f214, %f215}, [%r254+4096];
	ld.shared.v4.f32 	{%f216, %f217, %f218, %f219}, [%r259+16];
	ld.shared.v4.f32 	{%f220, %f221, %f222, %f223}, [%r254+4112];
	fma.rn.f32 	%f351, %f208, %f212, %f351;
	fma.rn.f32 	%f350, %f208, %f213, %f350;
	fma.rn.f32 	%f349, %f208, %f214, %f349;
	fma.rn.f32 	%f348, %f208, %f215, %f348;
	fma.rn.f32 	%f347, %f208, %f220, %f347;
	fma.rn.f32 	%f346, %f208, %f221, %f346;
	fma.rn.f32 	%f345, %f208, %f222, %f345;
	fma.rn.f32 	%f344, %f208, %f223, %f344;
	fma.rn.f32 	%f343, %f209, %f212, %f343;
	fma.rn.f32 	%f342, %f209, %f213, %f342;
	fma.rn.f32 	%f341, %f209, %f214, %f341;
	fma.rn.f32 	%f340, %f209, %f215, %f340;
	fma.rn.f32 	%f339, %f209, %f220, %f339;
	fma.rn.f32 	%f338, %f209, %f221, %f338;
	fma.rn.f32 	%f337, %f209, %f222, %f337;
	fma.rn.f32 	%f336, %f209, %f223, %f336;
	fma.rn.f32 	%f335, %f210, %f212, %f335;
	fma.rn.f32 	%f334, %f210, %f213, %f334;
	fma.rn.f32 	%f333, %f210, %f214, %f333;
	fma.rn.f32 	%f332, %f210, %f215, %f332;
	fma.rn.f32 	%f331, %f210, %f220, %f331;
	fma.rn.f32 	%f330, %f210, %f221, %f330;
	fma.rn.f32 	%f329, %f210, %f222, %f329;
	fma.rn.f32 	%f328, %f210, %f223, %f328;
	fma.rn.f32 	%f327, %f211, %f212, %f327;
	fma.rn.f32 	%f326, %f211, %f213, %f326;
	fma.rn.f32 	%f325, %f211, %f214, %f325;
	fma.rn.f32 	%f324, %f211, %f215, %f324;
	fma.rn.f32 	%f323, %f211, %f220, %f323;
	fma.rn.f32 	%f322, %f211, %f221, %f322;
	fma.rn.f32 	%f321, %f211, %f222, %f321;
	fma.rn.f32 	%f320, %f211, %f223, %f320;
	fma.rn.f32 	%f319, %f216, %f212, %f319;
	fma.rn.f32 	%f318, %f216, %f213, %f318;
	fma.rn.f32 	%f317, %f216, %f214, %f317;
	fma.rn.f32 	%f316, %f216, %f215, %f316;
	fma.rn.f32 	%f315, %f216, %f220, %f315;
	fma.rn.f32 	%f314, %f216, %f221, %f314;
	fma.rn.f32 	%f313, %f216, %f222, %f313;
	fma.rn.f32 	%f312, %f216, %f223, %f312;
	fma.rn.f32 	%f311, %f217, %f212, %f311;
	fma.rn.f32 	%f310, %f217, %f213, %f310;
	fma.rn.f32 	%f309, %f217, %f214, %f309;
	fma.rn.f32 	%f308, %f217, %f215, %f308;
	fma.rn.f32 	%f307, %f217, %f220, %f307;
	fma.rn.f32 	%f306, %f217, %f221, %f306;
	fma.rn.f32 	%f305, %f217, %f222, %f305;
	fma.rn.f32 	%f304, %f217, %f223, %f304;
	fma.rn.f32 	%f303, %f218, %f212, %f303;
	fma.rn.f32 	%f302, %f218, %f213, %f302;
	fma.rn.f32 	%f301, %f218, %f214, %f301;
	fma.rn.f32 	%f300, %f218, %f215, %f300;
	fma.rn.f32 	%f299, %f218, %f220, %f299;
	fma.rn.f32 	%f298, %f218, %f221, %f298;
	fma.rn.f32 	%f297, %f218, %f222, %f297;
	fma.rn.f32 	%f296, %f218, %f223, %f296;
	fma.rn.f32 	%f295, %f219, %f212, %f295;
	fma.rn.f32 	%f294, %f219, %f213, %f294;
	fma.rn.f32 	%f293, %f219, %f214, %f293;
	fma.rn.f32 	%f292, %f219, %f215, %f292;
	fma.rn.f32 	%f291, %f219, %f220, %f291;
	fma.rn.f32 	%f290, %f219, %f221, %f290;
	fma.rn.f32 	%f289, %f219, %f222, %f289;
	fma.rn.f32 	%f288, %f219, %f223, %f288;
	add.s32 	%r431, %r431, 1;
	setp.ne.s32 	%p11, %r431, 16;
	@%p11 bra 	$L__BB1_16;
	ld.param.u32 	%r349, [_ZN22matmul_improved_reduce27matmul_improved_partial_sumEiiiPKfS1_Pf_param_1];
	bar.sync 	0;
	add.s32 	%r419, %r419, 1;
	setp.ne.s32 	%p12, %r419, 8;
	shl.b32 	%r260, %r349, 4;
	mul.wide.s32 	%rd59, %r260, 4;
	add.s64 	%rd134, %rd134, %rd59;
	add.s64 	%rd133, %rd133, 64;
	@%p12 bra 	$L__BB1_1;
	ld.param.u32 	%r350, [_ZN22matmul_improved_reduce27matmul_improved_partial_sumEiiiPKfS1_Pf_param_1];
	ld.param.u32 	%r281, [_ZN22matmul_improved_reduce27matmul_improved_partial_sumEiiiPKfS1_Pf_param_0];
	mov.u32 	%r261, %ctaid.z;
	mul.lo.s32 	%r262, %r281, %r261;
	mul.lo.s32 	%r263, %r262, %r350;
	cvt.s64.s32 	%rd7, %r263;
	mov.u32 	%r264, %ctaid.y;
	shl.b32 	%r265, %r264, 6;
	shl.b32 	%r267, %r257, 3;
	add.s32 	%r38, %r265, %r267;
	mov.u32 	%r268, %ctaid.x;
	shl.b32 	%r269, %r268, 7;
	shl.b32 	%r271, %r252, 3;
	add.s32 	%r272, %r269, %r271;
	setp.ge.s32 	%p13, %r38, %r281;
	mul.lo.s32 	%r40, %r38, %r350;
	setp.ge.s32 	%p14, %r272, %r350;
	or.pred  	%p15, %p13, %p14;
	@%p15 bra 	$L__BB1_20;
	ld.param.u64 	%rd128, [_ZN22matmul_improved_reduce27matmul_improved_partial_sumEiiiPKfS1_Pf_param_5];
	add.s32 	%r273, %r272, %r40;
	cvt.s64.s32 	%rd60, %r273;
	add.s64 	%rd61, %rd60, %rd7;
	cvta.to.global.u64 	%rd62, %rd128;
	shl.b64 	%rd63, %rd61, 2;
	add.s64 	%rd64, %rd62, %rd63;
	st.global.f32 	[%rd64], %f351;
$L__BB1_20:
	ld.param.u64 	%rd129, [_ZN22matmul_improved_reduce27matmul_improved_partial_sumEiiiPKfS1_Pf_param_5];
	ld.param.u32 	%r351, [_ZN22matmul_improved_reduce27matmul_improved_partial_sumEiiiPKfS1_Pf_param_1];
	ld.param.u32 	%r282, [_ZN22matmul_improved_reduce27matmul_improved_partial_sumEiiiPKfS1_Pf_param_0];
	setp.ge.s32 	%p16, %r38, %r282;
	add.s32 	%r41, %r272, 1;
	setp.ge.s32 	%p17, %r41, %r351;
	cvt.s64.s32 	%rd65, %r40;
	cvt.s64.s32 	%rd8, %r272;
	add.s64 	%rd66, %rd8, %rd65;
	add.s64 	%rd67, %rd66, %rd7;
	cvta.to.global.u64 	%rd68, %rd129;
	shl.b64 	%rd69, %rd67, 2;
	add.s64 	%rd9, %rd68, %rd69;
	or.pred  	%p18, %p16, %p17;
	@%p18 bra 	$L__BB1_22;
	st.global.f32 	[%rd9+4], %f350;
$L__BB1_22:
	ld.param.u32 	%r352, [_ZN22matmul_improved_reduce27matmul_improved_partial_sumEiiiPKfS1_Pf_param_1];
	ld.param.u32 	%r283, [_ZN22matmul_improved_reduce27matmul_improved_partial_sumEiiiPKfS1_Pf_param_0];
	setp.ge.s32 	%p19, %r38, %r283;
	add.s32 	%r42, %r272, 2;
	setp.ge.s32 	%p20, %r42, %r352;
	or.pred  	%p21, %p19, %p20;
	@%p21 bra 	$L__BB1_24;
	st.global.f32 	[%rd9+8], %f349;
$L__BB1_24:
	ld.param.u32 	%r353, [_ZN22matmul_improved_reduce27matmul_improved_partial_sumEiiiPKfS1_Pf_param_1];
	ld.param.u32 	%r284, [_ZN22matmul_improved_reduce27matmul_improved_partial_sumEiiiPKfS1_Pf_param_0];
	setp.ge.s32 	%p22, %r38, %r284;
	add.s32 	%r43, %r272, 3;
	setp.ge.s32 	%p23, %r43, %r353;
	or.pred  	%p24, %p22, %p23;
	@%p24 bra 	$L__BB1_26;
	st.global.f32 	[%rd9+12], %f348;
$L__BB1_26:
	ld.param.u32 	%r354, [_ZN22matmul_improved_reduce27matmul_improved_partial_sumEiiiPKfS1_Pf_param_1];
	ld.param.u32 	%r285, [_ZN22matmul_improved_reduce27matmul_improved_partial_sumEiiiPKfS1_Pf_param_0];
	setp.ge.s32 	%p25, %r38, %r285;
	add.s32 	%r44, %r272, 4;
	setp.ge.s32 	%p26, %r44, %r354;
	or.pred  	%p27, %p25, %p26;
	@%p27 bra 	$L__BB1_28;
	st.global.f32 	[%rd9+16], %f347;
$L__BB1_28:
	ld.param.u32 	%r355, [_ZN22matmul_improved_reduce27matmul_improved_partial_sumEiiiPKfS1_Pf_param_1];
	ld.param.u32 	%r286, [_ZN22matmul_improved_reduce27matmul_improved_partial_sumEiiiPKfS1_Pf_param_0];
	setp.ge.s32 	%p28, %r38, %r286;
	add.s32 	%r45, %r272, 5;
	setp.ge.s32 	%p29, %r45, %r355;
	or.pred  	%p30, %p28, %p29;
	@%p30 bra 	$L__BB1_30;
	st.global.f32 	[%rd9+20], %f346;
$L__BB1_30:
	ld.param.u32 	%r356, [_ZN22matmul_improved_reduce27matmul_improved_partial_sumEiiiPKfS1_Pf_param_1];
	ld.param.u32 	%r287, [_ZN22matmul_improved_reduce27matmul_improved_partial_sumEiiiPKfS1_Pf_param_0];
	setp.ge.s32 	%p31, %r38, %r287;
	add.s32 	%r46, %r272, 6;
	setp.ge.s32 	%p32, %r46, %r356;
	or.pred  	%p33, %p31, %p32;
	@%p33 bra 	$L__BB1_32;
	st.global.f32 	[%rd9+24], %f345;
$L__BB1_32:
	ld.param.u32 	%r357, [_ZN22matmul_improved_reduce27matmul_improved_partial_sumEiiiPKfS1_Pf_param_1];
	ld.param.u32 	%r288, [_ZN22matmul_improved_reduce27matmul_improved_partial_sumEiiiPKfS1_Pf_param_0];
	setp.ge.s32 	%p34, %r38, %r288;
	add.s32 	%r47, %r272, 7;
	setp.ge.s32 	%p35, %r47, %r357;
	or.pred  	%p36, %p34, %p35;
	@%p36 bra 	$L__BB1_34;
	st.global.f32 	[%rd9+28], %f344;
$L__BB1_34:
	ld.param.u32 	%r358, [_ZN22matmul_improved_reduce27matmul_improved_partial_sumEiiiPKfS1_Pf_param_1];
	ld.param.u32 	%r289, [_ZN22matmul_improved_reduce27matmul_improved_partial_sumEiiiPKfS1_Pf_param_0];
	setp.ge.s32 	%p37, %r272, %r358;
	add.s32 	%r48, %r38, 1;
	setp.ge.s32 	%p38, %r48, %r289;
	add.s32 	%r49, %r40, %r358;
	or.pred  	%p39, %p38, %p37;
	@%p39 bra 	$L__BB1_36;
	ld.param.u64 	%rd130, [_ZN22matmul_improved_reduce27matmul_improved_partial_sumEiiiPKfS1_Pf_param_5];
	add.s32 	%r274, %r272, %r49;
	cvt.s64.s32 	%rd70, %r274;
	add.s64 	%rd71, %rd70, %rd7;
	cvta.to.global.u64 	%rd72, %rd130;
	shl.b64 	%rd73, %rd71, 2;
	add.s64 	%rd74, %rd72, %rd73;
	st.global.f32 	[%rd74], %f343;
$L__BB1_36:
	ld.param.u64 	%rd131, [_ZN22matmul_improved_reduce27matmul_improved_partial_sumEiiiPKfS1_Pf_param_5];
	ld.param.u32 	%r359, [_ZN22matmul_improved_reduce27matmul_improved_partial_sumEiiiPKfS1_Pf_param_1];
	ld.param.u32 	%r290, [_ZN22matmul_improved_reduce27matmul_improved_partial_sumEiiiPKfS1_Pf_param_0];
	setp.ge.s32 	%p40, %r48, %r290;
	setp.ge.s32 	%p41, %r41, %r359;
	cvt.s64.s32 	%rd75, %r49;
	add.s64 	%rd76, %rd8, %rd75;
	add.s64 	%rd77, %rd76, %rd7;
	cvta.to.global.u64 	%rd78, %rd131;
	shl.b64 	%rd79, %rd77, 2;
	add.s64 	%rd10, %rd78, %rd79;
	or.pred  	%p42, %p40, %p41;
	@%p42 bra 	$L__BB1_38;
	st.global.f32 	[%rd10+4], %f342;
$L__BB1_38:
	ld.param.u32 	%r360, [_ZN22matmul_improved_reduce27matmul_improved_partial_sumEiiiPKfS1_Pf_param_1];
	ld.param.u32 	%r291, [_ZN22matmul_improved_reduce27matmul_improved_partial_sumEiiiPKfS1_Pf_param_0];
	setp.ge.s32 	%p43, %r48, %r291;
	setp.ge.s32 	%p44, %r42, %r360;
	or.pred  	%p45, %p43, %p44;
	@%p45 bra 	$L__BB1_40;
	st.global.f32 	[%rd10+8], %f341;
$L__BB1_40:
	ld.param.u32 	%r361, [_ZN22matmul_improved_reduce27matmul_improved_partial_sumEiiiPKfS1_Pf_param_1];
	ld.param.u32 	%r292, [_ZN22matmul_improved_reduce27matmul_improved_partial_sumEiiiPKfS1_Pf_param_0];
	setp.ge.s32 	%p46, %r48, %r292;
	setp.ge.s32 	%p47, %r43, %r361;
	or.pred  	%p48, %p46, %p47;
	@%p48 bra 	$L__BB1_42;
	st.global.f32 	[%rd10+12], %f340;
$L__BB1_42:
	ld.param.u32 	%r362, [_ZN22matmul_improved_reduce27matmul_improved_partial_sumEiiiPKfS1_Pf_param_1];
	ld.param.u32 	%r293, [_ZN22matmul_improved_reduce27matmul_improved_partial_sumEiiiPKfS1_Pf_param_0];
	setp.ge.s32 	%p49, %r48, %r293;
	setp.ge.s32 	%p50, %r44, %r362;
	or.pred  	%p51, %p49, %p50;
	@%p51 bra 	$L__BB1_44;
	st.global.f32 	[%rd10+16], %f339;
$L__BB1_44:
	ld.param.u32 	%r363, [_ZN22matmul_improved_reduce27matmul_improved_partial_sumEiiiPKfS1_Pf_param_1];
	ld.param.u32 	%r294, [_ZN22matmul_improved_reduce27matmul_improved_partial_sumEiiiPKfS1_Pf_param_0];
	setp.ge.s32 	%p52, %r48, %r294;
	setp.ge.s32 	%p53, %r45, %r363;
	or.pred  	%p54, %p52, %p53;
	@%p54 bra 	$L__BB1_46;
	st.global.f32 	[%rd10+20], %f338;
$L__BB1_46:
	ld.param.u32 	%r364, [_ZN22matmul_improved_reduce27matmul_improved_partial_sumEiiiPKfS1_Pf_param_1];
	ld.param.u32 	%r295, [_ZN22matmul_improved_reduce27matmul_improved_partial_sumEiiiPKfS1_Pf_param_0];
	setp.ge.s32 	%p55, %r48, %r295;
	setp.ge.s32 	%p56, %r46, %r364;
	or.pred  	%p57, %p55, %p56;
	@%p57 bra 	$L__BB1_48;
	st.global.f32 	[%rd10+24], %f337;
$L__BB1_48:
	ld.param.u32 	%r365, [_ZN22matmul_improved_reduce27matmul_improved_partial_sumEiiiPKfS1_Pf_param_1];
	ld.param.u32 	%r296, [_ZN22matmul_improved_reduce27matmul_improved_partial_sumEiiiPKfS1_Pf_param_0];
	setp.ge.s32 	%p58, %r48, %r296;
	setp.ge.s32 	%p59, %r47, %r365;
	or.pred  	%p60, %p58, %p59;
	@%p60 bra 	$L__BB1_50;
	st.global.f32 	[%rd10+28], %f336;
$L__BB1_50:
	ld.param.u64 	%rd132, [_ZN22matmul_improved_reduce27matmul_improved_partial_sumEiiiPKfS1_Pf_param_5];
	ld.param.u32 	%r366, [_ZN22matmul_improved_reduce27matmul_improved_partial_sumEiiiPKfS1_Pf_param_1];
	ld.param.u32 	%r297, [_ZN22matmul_improved_reduce27matmul_improved_partial_sumEiiiPKfS1_Pf_param_0];
	cvta.to.global.u64 	%rd11, %rd132;
	setp.ge.s32 	%p61, %r272, %r366;
	add.s32 	%r50, %r38, 2;
	setp.ge.s32 	%p62, %r50, %r297;
	add.s32 	%r51, %r49, %r366;
	or.pred  	%p63, %p62, %p61;
	@%p63 bra 	$L__BB1_52;
	add.s32 	%r275, %r272, %r51;
	cvt.s64.s32 	%rd80, %r275;
	add.s64 	%rd81, %rd80, %rd7;
	shl.b64 	%rd82, %rd81, 2;
	add.s64 	%rd83, %rd11, %rd82;
	st.global.f32 	[%rd83], %f335;
$L__BB1_52:
	ld.param.u32 	%r367, [_ZN22matmul_improved_reduce27matmul_improved_partial_sumEiiiPKfS1_Pf_param_1];
	ld.param.u32 	%r298, [_ZN22matmul_improved_reduce27matmul_improved_partial_sumEiiiPKfS1_Pf_param_0];
	setp.ge.s32 	%p64, %r50, %r298;
	setp.ge.s32 	%p65, %r41, %r367;
	cvt.s64.s32 	%rd84, %r51;
	add.s64 	%rd85, %rd8, %rd84;
	add.s64 	%rd86, %rd85, %rd7;
	shl.b64 	%rd87, %rd86, 2;
	add.s64 	%rd12, %rd11, %rd87;
	or.pred  	%p66, %p64, %p65;
	@%p66 bra 	$L__BB1_54;
	st.global.f32 	[%rd12+4], %f334;
$L__BB1_54:
	ld.param.u32 	%r368, [_ZN22matmul_improved_reduce27matmul_improved_partial_sumEiiiPKfS1_Pf_param_1];
	ld.param.u32 	%r299, [_ZN22matmul_improved_reduce27matmul_improved_partial_sumEiiiPKfS1_Pf_param_0];
	setp.ge.s32 	%p67, %r50, %r299;
	setp.ge.s32 	%p68, %r42, %r368;
	or.pred  	%p69, %p67, %p68;
	@%p69 bra 	$L__BB1_56;
	st.global.f32 	[%rd12+8], %f333;
$L__BB1_56:
	ld.param.u32 	%r369, [_ZN22matmul_improved_reduce27matmul_improved_partial_sumEiiiPKfS1_Pf_param_1];
	ld.param.u32 	%r300, [_ZN22matmul_improved_reduce27matmul_improved_partial_sumEiiiPKfS1_Pf_param_0];
	setp.ge.s32 	%p70, %r50, %r300;
	setp.ge.s32 	%p71, %r43, %r369;
	or.pred  	%p72, %p70, %p71;
	@%p72 bra 	$L__BB1_58;
	st.global.f32 	[%rd12+12], %f332;
$L__BB1_58:
	ld.param.u32 	%r370, [_ZN22matmul_improved_reduce27matmul_improved_partial_sumEiiiPKfS1_Pf_param_1];
	ld.param.u32 	%r301, [_ZN22matmul_improved_reduce27matmul_improved_partial_sumEiiiPKfS1_Pf_param_0];
	setp.ge.s32 	%p73, %r50, %r301;
	setp.ge.s32 	%p74, %r44, %r370;
	or.pred  	%p75, %p73, %p74;
	@%p75 bra 	$L__BB1_60;
	st.global.f32 	[%rd12+16], %f331;
$L__BB1_60:
	ld.param.u32 	%r371, [_ZN22matmul_improved_reduce27matmul_improved_partial_sumEiiiPKfS1_Pf_param_1];
	ld.param.u32 	%r302, [_ZN22matmul_improved_reduce27matmul_improved_partial_sumEiiiPKfS1_Pf_param_0];
	setp.ge.s32 	%p76, %r50, %r302;
	setp.ge.s32 	%p77, %r45, %r371;
	or.pred  	%p78, %p76, %p77;
	@%p78 bra 	$L__BB1_62;
	st.global.f32 	[%rd12+20], %f330;
$L__BB1_62:
	ld.param.u32 	%r372, [_ZN22matmul_improved_reduce27matmul_improved_partial_sumEiiiPKfS1_Pf_param_1];
	ld.param.u32 	%r303, [_ZN22matmul_improved_reduce27matmul_improved_partial_sumEiiiPKfS1_Pf_param_0];
	setp.ge.s32 	%p79, %r50, %r303;
	setp.ge.s32 	%p80, %r46, %r372;
	or.pred  	%p81, %p79, %p80;
	@%p81 bra 	$L__BB1_64;
	st.global.f32 	[%rd12+24], %f329;
$L__BB1_64:
	ld.param.u32 	%r373, [_ZN22matmul_improved_reduce27matmul_improved_partial_sumEiiiPKfS1_Pf_param_1];
	ld.param.u32 	%r304, [_ZN22matmul_improved_reduce27matmul_improved_partial_sumEiiiPKfS1_Pf_param_0];
	setp.ge.s32 	%p82, %r50, %r304;
	setp.ge.s32 	%p83, %r47, %r373;
	or.pred  	%p84, %p82, %p83;
	@%p84 bra 	$L__BB1_66;
	st.global.f32 	[%rd12+28], %f328;
$L__BB1_66:
	ld.param.u32 	%r374, [_ZN22matmul_improved_reduce27matmul_improved_partial_sumEiiiPKfS1_Pf_param_1];
	ld.param.u32 	%r305, [_ZN22matmul_improved_reduce27matmul_improved_partial_sumEiiiPKfS1_Pf_param_0];
	setp.ge.s32 	%p85, %r272, %r374;
	add.s32 	%r52, %r38, 3;
	setp.ge.s32 	%p86, %r52, %r305;
	add.s32 	%r53, %r51, %r374;
	or.pred  	%p87, %p86, %p85;
	@%p87 bra 	$L__BB1_68;
	add.s32 	%r276, %r272, %r53;
	cvt.s64.s32 	%rd88, %r276;
	add.s64 	%rd89, %rd88, %rd7;
	shl.b64 	%rd90, %rd89, 2;
	add.s64 	%rd91, %rd11, %rd90;
	st.global.f32 	[%rd91], %f327;
$L__BB1_68:
	ld.param.u32 	%r375, [_ZN22matmul_improved_reduce27matmul_improved_partial_sumEiiiPKfS1_Pf_param_1];
	ld.param.u32 	%r306, [_ZN22matmul_improved_reduce27matmul_improved_partial_sumEiiiPKfS1_Pf_param_0];
	setp.ge.s32 	%p88, %r52, %r306;
	setp.ge.s32 	%p89, %r41, %r375;
	cvt.s64.s32 	%rd92, %r53;
	add.s64 	%rd93, %rd8, %rd92;
	add.s64 	%rd94, %rd93, %rd7;
	shl.b64 	%rd95, %rd94, 2;
	add.s64 	%rd13, %rd11, %rd95;
	or.pred  	%p90, %p88, %p89;
	@%p90 bra 	$L__BB1_70;
	st.global.f32 	[%rd13+4], %f326;
$L__BB1_70:
	ld.param.u32 	%r376, [_ZN22matmul_improved_reduce27matmul_improved_partial_sumEiiiPKfS1_Pf_param_1];
	ld.param.u32 	%r307, [_ZN22matmul_improved_reduce27matmul_improved_partial_sumEiiiPKfS1_Pf_param_0];
	setp.ge.s32 	%p91, %r52, %r307;
	setp.ge.s32 	%p92, %r42, %r376;
	or.pred  	%p93, %p91, %p92;
	@%p93 bra 	$L__BB1_72;
	st.global.f32 	[%rd13+8], %f325;
$L__BB1_72:
	ld.param.u32 	%r377, [_ZN22matmul_improved_reduce27matmul_improved_partial_sumEiiiPKfS1_Pf_param_1];
	ld.param.u32 	%r308, [_ZN22matmul_improved_reduce27matmul_improved_partial_sumEiiiPKfS1_Pf_param_0];
	setp.ge.s32 	%p94, %r52, %r308;
	setp.ge.s32 	%p95, %r43, %r377;
	or.pred  	%p96, %p94, %p95;
	@%p96 bra 	$L__BB1_74;
	st.global.f32 	[%rd13+12], %f324;
$L__BB1_74:
	ld.param.u32 	%r378, [_ZN22matmul_improved_reduce27matmul_improved_partial_sumEiiiPKfS1_Pf_param_1];
	ld.param.u32 	%r309, [_ZN22matmul_improved_reduce27matmul_improved_partial_sumEiiiPKfS1_Pf_param_0];
	setp.ge.s32 	%p97, %r52, %r309;
	setp.ge.s32 	%p98, %r44, %r378;
	or.pred  	%p99, %p97, %p98;
	@%p99 bra 	$L__BB1_76;
	st.global.f32 	[%rd13+16], %f323;
$L__BB1_76:
	ld.param.u32 	%r379, [_ZN22matmul_improved_reduce27matmul_improved_partial_sumEiiiPKfS1_Pf_param_1];
	ld.param.u32 	%r310, [_ZN22matmul_improved_reduce27matmul_improved_partial_sumEiiiPKfS1_Pf_param_0];
	setp.ge.s32 	%p100, %r52, %r310;
	setp.ge.s32 	%p101, %r45, %r379;
	or.pred  	%p102, %p100, %p101;
	@%p102 bra 	$L__BB1_78;
	st.global.f32 	[%rd13+20], %f322;
$L__BB1_78:
	ld.param.u32 	%r380, [_ZN22matmul_improved_reduce27matmul_improved_partial_sumEiiiPKfS1_Pf_param_1];
	ld.param.u32 	%r311, [_ZN22matmul_improved_reduce27matmul_improved_partial_sumEiiiPKfS1_Pf_param_0];
	setp.ge.s32 	%p103, %r52, %r311;
	setp.ge.s32 	%p104, %r46, %r380;
	or.pred  	%p105, %p103, %p104;
	@%p105 bra 	$L__BB1_80;
	st.global.f32 	[%rd13+24], %f321;
$L__BB1_80:
	ld.param.u32 	%r381, [_ZN22matmul_improved_reduce27matmul_improved_partial_sumEiiiPKfS1_Pf_param_1];
	ld.param.u32 	%r312, [_ZN22matmul_improved_reduce27matmul_improved_partial_sumEiiiPKfS1_Pf_param_0];
	setp.ge.s32 	%p106, %r52, %r312;
	setp.ge.s32 	%p107, %r47, %r381;
	or.pred  	%p108, %p106, %p107;
	@%p108 bra 	$L__BB1_82;
	st.global.f32 	[%rd13+28], %f320;
$L__BB1_82:
	ld.param.u32 	%r382, [_ZN22matmul_improved_reduce27matmul_improved_partial_sumEiiiPKfS1_Pf_param_1];
	ld.param.u32 	%r313, [_ZN22matmul_improved_reduce27matmul_improved_partial_sumEiiiPKfS1_Pf_param_0];
	setp.ge.s32 	%p109, %r272, %r382;
	add.s32 	%r54, %r38, 4;
	setp.ge.s32 	%p110, %r54, %r313;
	add.s32 	%r55, %r53, %r382;
	or.pred  	%p111, %p110, %p109;
	@%p111 bra 	$L__BB1_84;
	add.s32 	%r277, %r272, %r55;
	cvt.s64.s32 	%rd96, %r277;
	add.s64 	%rd97, %rd96, %rd7;
	shl.b64 	%rd98, %rd97, 2;
	add.s64 	%rd99, %rd11, %rd98;
	st.global.f32 	[%rd99], %f319;
$L__BB1_84:
	ld.param.u32 	%r383, [_ZN22matmul_improved_reduce27matmul_improved_partial_sumEiiiPKfS1_Pf_param_1];
	ld.param.u32 	%r314, [_ZN22matmul_improved_reduce27matmul_improved_partial_sumEiiiPKfS1_Pf_param_0];
	setp.ge.s32 	%p112, %r54, %r314;
	setp.ge.s32 	%p113, %r41, %r383;
	cvt.s64.s32 	%rd100, %r55;
	add.s64 	%rd101, %rd8, %rd100;
	add.s64 	%rd102, %rd101, %rd7;
	shl.b64 	%rd103, %rd102, 2;
	add.s64 	%rd14, %rd11, %rd103;
	or.pred  	%p114, %p112, %p113;
	@%p114 bra 	$L__BB1_86;
	st.global.f32 	[%rd14+4], %f318;
$L__BB1_86:
	ld.param.u32 	%r384, [_ZN22matmul_improved_reduce27matmul_improved_partial_sumEiiiPKfS1_Pf_param_1];
	ld.param.u32 	%r315, [_ZN22matmul_improved_reduce27matmul_improved_partial_sumEiiiPKfS1_Pf_param_0];
	setp.ge.s32 	%p115, %r54, %r315;
	setp.ge.s32 	%p116, %r42, %r384;
	or.pred  	%p117, %p115, %p116;
	@%p117 bra 	$L__BB1_88;
	st.global.f32 	[%rd14+8], %f317;
$L__BB1_88:
	ld.param.u32 	%r385, [_ZN22matmul_improved_reduce27matmul_improved_partial_sumEiiiPKfS1_Pf_param_1];
	ld.param.u32 	%r316, [_ZN22matmul_improved_reduce27matmul_improved_partial_sumEiiiPKfS1_Pf_param_0];
	setp.ge.s32 	%p118, %r54, %r316;
	setp.ge.s32 	%p119, %r43, %r385;
	or.pred  	%p120, %p118, %p119;
	@%p120 bra 	$L__BB1_90;
	st.global.f32 	[%rd14+12], %f316;
$L__BB1_90:
	ld.param.u32 	%r386, [_ZN22matmul_improved_reduce27matmul_improved_partial_sumEiiiPKfS1_Pf_param_1];
	ld.param.u32 	%r317, [_ZN22matmul_improved_reduce27matmul_improved_partial_sumEiiiPKfS1_Pf_param_0];
	setp.ge.s32 	%p121, %r54, %r317;
	setp.ge.s32 	%p122, %r44, %r386;
	or.pred  	%p123, %p121, %p122;
	@%p123 bra 	$L__BB1_92;
	st.global.f32 	[%rd14+16], %f315;
$L__BB1_92:
	ld.param.u32 	%r387, [_ZN22matmul_improved_reduce27matmul_improved_partial_sumEiiiPKfS1_Pf_param_1];
	ld.param.u32 	%r318, [_ZN22matmul_improved_reduce27matmul_improved_partial_sumEiiiPKfS1_Pf_param_0];
	setp.ge.s32 	%p124, %r54, %r318;
	setp.ge.s32 	%p125, %r45, %r387;
	or.pred  	%p126, %p124, %p125;
	@%p126 bra 	$L__BB1_94;
	st.global.f32 	[%rd14+20], %f314;
$L__BB1_94:
	ld.param.u32 	%r388, [_ZN22matmul_improved_reduce27matmul_improved_partial_sumEiiiPKfS1_Pf_param_1];
	ld.param.u32 	%r319, [_ZN22matmul_improved_reduce27matmul_improved_partial_sumEiiiPKfS1_Pf_param_0];
	setp.ge.s32 	%p127, %r54, %r319;
	setp.ge.s32 	%p128, %r46, %r388;
	or.pred  	%p129, %p127, %p128;
	@%p129 bra 	$L__BB1_96;
	st.global.f32 	[%rd14+24], %f313;
$L__BB1_96:
	ld.param.u32 	%r389, [_ZN22matmul_improved_reduce27matmul_improved_partial_sumEiiiPKfS1_Pf_param_1];
	ld.param.u32 	%r320, [_ZN22matmul_improved_reduce27matmul_improved_partial_sumEiiiPKfS1_Pf_param_0];
	setp.ge.s32 	%p130, %r54, %r320;
	setp.ge.s32 	%p131, %r47, %r389;
	or.pred  	%p132, %p130, %p131;
	@%p132 bra 	$L__BB1_98;
	st.global.f32 	[%rd14+28], %f312;
$L__BB1_98:
	ld.param.u32 	%r390, [_ZN22matmul_improved_reduce27matmul_improved_partial_sumEiiiPKfS1_Pf_param_1];
	ld.param.u32 	%r321, [_ZN22matmul_improved_reduce27matmul_improved_partial_sumEiiiPKfS1_Pf_param_0];
	setp.ge.s32 	%p133, %r272, %r390;
	add.s32 	%r56, %r38, 5;
	setp.ge.s32 	%p134, %r56, %r321;
	add.s32 	%r57, %r55, %r390;
	or.pred  	%p135, %p134, %p133;
	@%p135 bra 	$L__BB1_100;
	add.s32 	%r278, %r272, %r57;
	cvt.s64.s32 	%rd104, %r278;
	add.s64 	%rd105, %rd104, %rd7;
	shl.b64 	%rd106, %rd105, 2;
	add.s64 	%rd107, %rd11, %rd106;
	st.global.f32 	[%rd107], %f311;
$L__BB1_100:
	ld.param.u32 	%r391, [_ZN22matmul_improved_reduce27matmul_improved_partial_sumEiiiPKfS1_Pf_param_1];
	ld.param.u32 	%r322, [_ZN22matmul_improved_reduce27matmul_improved_partial_sumEiiiPKfS1_Pf_param_0];
	setp.ge.s32 	%p136, %r56, %r322;
	setp.ge.s32 	%p137, %r41, %r391;
	cvt.s64.s32 	%rd108, %r57;
	add.s64 	%rd109, %rd8, %rd108;
	add.s64 	%rd110, %rd109, %rd7;
	shl.b64 	%rd111, %rd110, 2;
	add.s64 	%rd15, %rd11, %rd111;
	or.pred  	%p138, %p136, %p137;
	@%p138 bra 	$L__BB1_102;
	st.global.f32 	[%rd15+4], %f310;
$L__BB1_102:
	ld.param.u32 	%r392, [_ZN22matmul_improved_reduce27matmul_improved_partial_sumEiiiPKfS1_Pf_param_1];
	ld.param.u32 	%r323, [_ZN22matmul_improved_reduce27matmul_improved_partial_sumEiiiPKfS1_Pf_param_0];
	setp.ge.s32 	%p139, %r56, %r323;
	setp.ge.s32 	%p140, %r42, %r392;
	or.pred  	%p141, %p139, %p140;
	@%p141 bra 	$L__BB1_104;
	st.global.f32 	[%rd15+8], %f309;
$L__BB1_104:
	ld.param.u32 	%r393, [_ZN22matmul_improved_reduce27matmul_improved_partial_sumEiiiPKfS1_Pf_param_1];
	ld.param.u32 	%r324, [_ZN22matmul_improved_reduce27matmul_improved_partial_sumEiiiPKfS1_Pf_param_0];
	setp.ge.s32 	%p142, %r56, %r324;
	setp.ge.s32 	%p143, %r43, %r393;
	or.pred  	%p144, %p142, %p143;
	@%p144 bra 	$L__BB1_106;
	st.global.f32 	[%rd15+12], %f308;
$L__BB1_106:
	ld.param.u32 	%r394, [_ZN22matmul_improved_reduce27matmul_improved_partial_sumEiiiPKfS1_Pf_param_1];
	ld.param.u32 	%r325, [_ZN22matmul_improved_reduce27matmul_improved_partial_sumEiiiPKfS1_Pf_param_0];
	setp.ge.s32 	%p145, %r56, %r325;
	setp.ge.s32 	%p146, %r44, %r394;
	or.pred  	%p147, %p145, %p146;
	@%p147 bra 	$L__BB1_108;
	st.global.f32 	[%rd15+16], %f307;
$L__BB1_108:
	ld.param.u32 	%r395, [_ZN22matmul_improved_reduce27matmul_improved_partial_sumEiiiPKfS1_Pf_param_1];
	ld.param.u32 	%r326, [_ZN22matmul_improved_reduce27matmul_improved_partial_sumEiiiPKfS1_Pf_param_0];
	setp.ge.s32 	%p148, %r56, %r326;
	setp.ge.s32 	%p149, %r45, %r395;
	or.pred  	%p150, %p148, %p149;
	@%p150 bra 	$L__BB1_110;
	st.global.f32 	[%rd15+20], %f306;
$L__BB1_110:
	ld.param.u32 	%r396, [_ZN22matmul_improved_reduce27matmul_improved_partial_sumEiiiPKfS1_Pf_param_1];
	ld.param.u32 	%r327, [_ZN22matmul_improved_reduce27matmul_improved_partial_sumEiiiPKfS1_Pf_param_0];
	setp.ge.s32 	%p151, %r56, %r327;
	setp.ge.s32 	%p152, %r46, %r396;
	or.pred  	%p153, %p151, %p152;
	@%p153 bra 	$L__BB1_112;
	st.global.f32 	[%rd15+24], %f305;
$L__BB1_112:
	ld.param.u32 	%r397, [_ZN22matmul_improved_reduce27matmul_improved_partial_sumEiiiPKfS1_Pf_param_1];
	ld.param.u32 	%r328, [_ZN22matmul_improved_reduce27matmul_improved_partial_sumEiiiPKfS1_Pf_param_0];
	setp.ge.s32 	%p154, %r56, %r328;
	setp.ge.s32 	%p155, %r47, %r397;
	or.pred  	%p156, %p154, %p155;
	@%p156 bra 	$L__BB1_114;
	st.global.f32 	[%rd15+28], %f304;
$L__BB1_114:
	ld.param.u32 	%r398, [_ZN22matmul_improved_reduce27matmul_improved_partial_sumEiiiPKfS1_Pf_param_1];
	ld.param.u32 	%r329, [_ZN22matmul_improved_reduce27matmul_improved_partial_sumEiiiPKfS1_Pf_param_0];
	setp.ge.s32 	%p157, %r272, %r398;
	add.s32 	%r58, %r38, 6;
	setp.ge.s32 	%p158, %r58, %r329;
	add.s32 	%r59, %r57, %r398;
	or.pred  	%p159, %p158, %p157;
	@%p159 bra 	$L__BB1_116;
	add.s32 	%r279, %r272, %r59;
	cvt.s64.s32 	%rd112, %r279;
	add.s64 	%rd113, %rd112, %rd7;
	shl.b64 	%rd114, %rd113, 2;
	add.s64 	%rd115, %rd11, %rd114;
	st.global.f32 	[%rd115], %f303;
$L__BB1_116:
	ld.param.u32 	%r399, [_ZN22matmul_improved_reduce27matmul_improved_partial_sumEiiiPKfS1_Pf_param_1];
	ld.param.u32 	%r330, [_ZN22matmul_improved_reduce27matmul_improved_partial_sumEiiiPKfS1_Pf_param_0];
	setp.ge.s32 	%p160, %r58, %r330;
	setp.ge.s32 	%p161, %r41, %r399;
	cvt.s64.s32 	%rd116, %r59;
	add.s64 	%rd117, %rd8, %rd116;
	add.s64 	%rd118, %rd117, %rd7;
	shl.b64 	%rd119, %rd118, 2;
	add.s64 	%rd16, %rd11, %rd119;
	or.pred  	%p162, %p160, %p161;
	@%p162 bra 	$L__BB1_118;
	st.global.f32 	[%rd16+4], %f302;
$L__BB1_118:
	ld.param.u32 	%r400, [_ZN22matmul_improved_reduce27matmul_improved_partial_sumEiiiPKfS1_Pf_param_1];
	ld.param.u32 	%r331, [_ZN22matmul_improved_reduce27matmul_improved_partial_sumEiiiPKfS1_Pf_param_0];
	setp.ge.s32 	%p163, %r58, %r331;
	setp.ge.s32 	%p164, %r42, %r400;
	or.pred  	%p165, %p163, %p164;
	@%p165 bra 	$L__BB1_120;
	st.global.f32 	[%rd16+8], %f301;
$L__BB1_120:
	ld.param.u32 	%r401, [_ZN22matmul_improved_reduce27matmul_improved_partial_sumEiiiPKfS1_Pf_param_1];
	ld.param.u32 	%r332, [_ZN22matmul_improved_reduce27matmul_improved_partial_sumEiiiPKfS1_Pf_param_0];
	setp.ge.s32 	%p166, %r58, %r332;
	setp.ge.s32 	%p167, %r43, %r401;
	or.pred  	%p168, %p166, %p167;
	@%p168 bra 	$L__BB1_122;
	st.global.f32 	[%rd16+12], %f300;
$L__BB1_122:
	ld.param.u32 	%r402, [_ZN22matmul_improved_reduce27matmul_improved_partial_sumEiiiPKfS1_Pf_param_1];
	ld.param.u32 	%r333, [_ZN22matmul_improved_reduce27matmul_improved_partial_sumEiiiPKfS1_Pf_param_0];
	setp.ge.s32 	%p169, %r58, %r333;
	setp.ge.s32 	%p170, %r44, %r402;
	or.pred  	%p171, %p169, %p170;
	@%p171 bra 	$L__BB1_124;
	st.global.f32 	[%rd16+16], %f299;
$L__BB1_124:
	ld.param.u32 	%r403, [_ZN22matmul_improved_reduce27matmul_improved_partial_sumEiiiPKfS1_Pf_param_1];
	ld.param.u32 	%r334, [_ZN22matmul_improved_reduce27matmul_improved_partial_sumEiiiPKfS1_Pf_param_0];
	setp.ge.s32 	%p172, %r58, %r334;
	setp.ge.s32 	%p173, %r45, %r403;
	or.pred  	%p174, %p172, %p173;
	@%p174 bra 	$L__BB1_126;
	st.global.f32 	[%rd16+20], %f298;
$L__BB1_126:
	ld.param.u32 	%r404, [_ZN22matmul_improved_reduce27matmul_improved_partial_sumEiiiPKfS1_Pf_param_1];
	ld.param.u32 	%r335, [_ZN22matmul_improved_reduce27matmul_improved_partial_sumEiiiPKfS1_Pf_param_0];
	setp.ge.s32 	%p175, %r58, %r335;
	setp.ge.s32 	%p176, %r46, %r404;
	or.pred  	%p177, %p175, %p176;
	@%p177 bra 	$L__BB1_128;
	st.global.f32 	[%rd16+24], %f297;
$L__BB1_128:
	ld.param.u32 	%r405, [_ZN22matmul_improved_reduce27matmul_improved_partial_sumEiiiPKfS1_Pf_param_1];
	ld.param.u32 	%r336, [_ZN22matmul_improved_reduce27matmul_improved_partial_sumEiiiPKfS1_Pf_param_0];
	setp.ge.s32 	%p178, %r58, %r336;
	setp.ge.s32 	%p179, %r47, %r405;
	or.pred  	%p180, %p178, %p179;
	@%p180 bra 	$L__BB1_130;
	st.global.f32 	[%rd16+28], %f296;
$L__BB1_130:
	ld.param.u32 	%r406, [_ZN22matmul_improved_reduce27matmul_improved_partial_sumEiiiPKfS1_Pf_param_1];
	ld.param.u32 	%r337, [_ZN22matmul_improved_reduce27matmul_improved_partial_sumEiiiPKfS1_Pf_param_0];
	setp.ge.s32 	%p181, %r272, %r406;
	add.s32 	%r60, %r38, 7;
	setp.ge.s32 	%p182, %r60, %r337;
	add.s32 	%r61, %r59, %r406;
	or.pred  	%p183, %p182, %p181;
	@%p183 bra 	$L__BB1_132;
	add.s32 	%r280, %r272, %r61;
	cvt.s64.s32 	%rd120, %r280;
	add.s64 	%rd121, %rd120, %rd7;
	shl.b64 	%rd122, %rd121, 2;
	add.s64 	%rd123, %rd11, %rd122;
	st.global.f32 	[%rd123], %f295;
$L__BB1_132:
	ld.param.u32 	%r407, [_ZN22matmul_improved_reduce27matmul_improved_partial_sumEiiiPKfS1_Pf_param_1];
	ld.param.u32 	%r338, [_ZN22matmul_improved_reduce27matmul_improved_partial_sumEiiiPKfS1_Pf_param_0];
	setp.ge.s32 	%p184, %r60, %r338;
	setp.ge.s32 	%p185, %r41, %r407;
	cvt.s64.s32 	%rd124, %r61;
	add.s64 	%rd125, %rd8, %rd124;
	add.s64 	%rd126, %rd125, %rd7;
	shl.b64 	%rd127, %rd126, 2;
	add.s64 	%rd17, %rd11, %rd127;
	or.pred  	%p186, %p184, %p185;
	@%p186 bra 	$L__BB1_134;
	st.global.f32 	[%rd17+4], %f294;
$L__BB1_134:
	ld.param.u32 	%r408, [_ZN22matmul_improved_reduce27matmul_improved_partial_sumEiiiPKfS1_Pf_param_1];
	ld.param.u32 	%r339, [_ZN22matmul_improved_reduce27matmul_improved_partial_sumEiiiPKfS1_Pf_param_0];
	setp.ge.s32 	%p187, %r60, %r339;
	setp.ge.s32 	%p188, %r42, %r408;
	or.pred  	%p189, %p187, %p188;
	@%p189 bra 	$L__BB1_136;
	st.global.f32 	[%rd17+8], %f293;
$L__BB1_136:
	ld.param.u32 	%r409, [_ZN22matmul_improved_reduce27matmul_improved_partial_sumEiiiPKfS1_Pf_param_1];
	ld.param.u32 	%r340, [_ZN22matmul_improved_reduce27matmul_improved_partial_sumEiiiPKfS1_Pf_param_0];
	setp.ge.s32 	%p190, %r60, %r340;
	setp.ge.s32 	%p191, %r43, %r409;
	or.pred  	%p192, %p190, %p191;
	@%p192 bra 	$L__BB1_138;
	st.global.f32 	[%rd17+12], %f292;
$L__BB1_138:
	ld.param.u32 	%r410, [_ZN22matmul_improved_reduce27matmul_improved_partial_sumEiiiPKfS1_Pf_param_1];
	ld.param.u32 	%r341, [_ZN22matmul_improved_reduce27matmul_improved_partial_sumEiiiPKfS1_Pf_param_0];
	setp.ge.s32 	%p193, %r60, %r341;
	setp.ge.s32 	%p194, %r44, %r410;
	or.pred  	%p195, %p193, %p194;
	@%p195 bra 	$L__BB1_140;
	st.global.f32 	[%rd17+16], %f291;
$L__BB1_140:
	ld.param.u32 	%r411, [_ZN22matmul_improved_reduce27matmul_improved_partial_sumEiiiPKfS1_Pf_param_1];
	ld.param.u32 	%r342, [_ZN22matmul_improved_reduce27matmul_improved_partial_sumEiiiPKfS1_Pf_param_0];
	setp.ge.s32 	%p196, %r60, %r342;
	setp.ge.s32 	%p197, %r45, %r411;
	or.pred  	%p198, %p196, %p197;
	@%p198 bra 	$L__BB1_142;
	st.global.f32 	[%rd17+20], %f290;
$L__BB1_142:
	ld.param.u32 	%r412, [_ZN22matmul_improved_reduce27matmul_improved_partial_sumEiiiPKfS1_Pf_param_1];
	ld.param.u32 	%r343, [_ZN22matmul_improved_reduce27matmul_improved_partial_sumEiiiPKfS1_Pf_param_0];
	setp.ge.s32 	%p199, %r60, %r343;
	setp.ge.s32 	%p200, %r46, %r412;
	or.pred  	%p201, %p199, %p200;
	@%p201 bra 	$L__BB1_144;
	st.global.f32 	[%rd17+24], %f289;
$L__BB1_144:
	ld.param.u32 	%r413, [_ZN22matmul_improved_reduce27matmul_improved_partial_sumEiiiPKfS1_Pf_param_1];
	ld.param.u32 	%r344, [_ZN22matmul_improved_reduce27matmul_improved_partial_sumEiiiPKfS1_Pf_param_0];
	setp.ge.s32 	%p202, %r60, %r344;
	setp.ge.s32 	%p203, %r47, %r413;
	or.pred  	%p204, %p202, %p203;
	@%p204 bra 	$L__BB1_146;
	st.global.f32 	[%rd17+28], %f288;
$L__BB1_146:
	ret;

}
	// .globl	_ZN22matmul_improved_reduce6reduceEiiiPfS0_
.visible .entry _ZN22matmul_improved_reduce6reduceEiiiPfS0_(
	.param .u32 _ZN22matmul_improved_reduce6reduceEiiiPfS0__param_0,
	.param .u32 _ZN22matmul_improved_reduce6reduceEiiiPfS0__param_1,
	.param .u32 _ZN22matmul_improved_reduce6reduceEiiiPfS0__param_2,
	.param .u64 .ptr .align 1 _ZN22matmul_improved_reduce6reduceEiiiPfS0__param_3,
	.param .u64 .ptr .align 1 _ZN22matmul_improved_reduce6reduceEiiiPfS0__param_4
)
{
	.reg .pred 	%p<10>;
	.reg .b32 	%r<27>;
	.reg .b32 	%f<83>;
	.reg .b64 	%rd<69>;

	ld.param.u32 	%r16, [_ZN22matmul_improved_reduce6reduceEiiiPfS0__param_0];
	ld.param.u32 	%r17, [_ZN22matmul_improved_reduce6reduceEiiiPfS0__param_1];
	ld.param.u32 	%r18, [_ZN22matmul_improved_reduce6reduceEiiiPfS0__param_2];
	ld.param.u64 	%rd16, [_ZN22matmul_improved_reduce6reduceEiiiPfS0__param_3];
	ld.param.u64 	%rd17, [_ZN22matmul_improved_reduce6reduceEiiiPfS0__param_4];
	mov.u32 	%r1, %ctaid.y;
	mov.u32 	%r19, %ctaid.x;
	mov.u32 	%r20, %ntid.x;
	mov.u32 	%r21, %tid.x;
	mad.lo.s32 	%r2, %r19, %r20, %r21;
	setp.lt.s32 	%p1, %r18, 1;
	mov.f32 	%f82, 0f00000000;
	@%p1 bra 	$L__BB2_13;
	add.s32 	%r3, %r18, 127;
	shr.u32 	%r4, %r3, 7;
	cvta.to.global.u64 	%rd65, %rd17;
	mad.lo.s32 	%r5, %r17, %r1, %r2;
	mul.lo.s32 	%r6, %r17, %r16;
	and.b32  	%r7, %r4, 15;
	setp.lt.u32 	%p2, %r18, 1921;
	mov.f32 	%f82, 0f00000000;
	@%p2 bra 	$L__BB2_4;
	mul.wide.s32 	%rd2, %r6, 64;
	mul.wide.s32 	%rd3, %r5, 4;
	and.b32  	%r23, %r4, 16777200;
	neg.s32 	%r25, %r23;
	mul.wide.s32 	%rd4, %r6, 4;
	mov.f32 	%f82, 0f00000000;
$L__BB2_3:
	.pragma "nounroll";
	add.s64 	%rd18, %rd65, %rd3;
	ld.global.f32 	%f18, [%rd18];
	add.f32 	%f19, %f82, %f18;
	add.s64 	%rd19, %rd18, %rd4;
	ld.global.f32 	%f20, [%rd19];
	add.f32 	%f21, %f19, %f20;
	add.s64 	%rd20, %rd19, %rd4;
	ld.global.f32 	%f22, [%rd20];
	add.f32 	%f23, %f21, %f22;
	add.s64 	%rd21, %rd20, %rd4;
	ld.global.f32 	%f24, [%rd21];
	add.f32 	%f25, %f23, %f24;
	add.s64 	%rd22, %rd21, %rd4;
	ld.global.f32 	%f26, [%rd22];
	add.f32 	%f27, %f25, %f26;
	add.s64 	%rd23, %rd22, %rd4;
	ld.global.f32 	%f28, [%rd23];
	add.f32 	%f29, %f27, %f28;
	add.s64 	%rd24, %rd23, %rd4;
	ld.global.f32 	%f30, [%rd24];
	add.f32 	%f31, %f29, %f30;
	add.s64 	%rd25, %rd24, %rd4;
	ld.global.f32 	%f32, [%rd25];
	add.f32 	%f33, %f31, %f32;
	add.s64 	%rd26, %rd25, %rd4;
	ld.global.f32 	%f34, [%rd26];
	add.f32 	%f35, %f33, %f34;
	add.s64 	%rd27, %rd26, %rd4;
	ld.global.f32 	%f36, [%rd27];
	add.f32 	%f37, %f35, %f36;
	add.s64 	%rd28, %rd27, %rd4;
	ld.global.f32 	%f38, [%rd28];
	add.f32 	%f39, %f37, %f38;
	add.s64 	%rd29, %rd28, %rd4;
	ld.global.f32 	%f40, [%rd29];
	add.f32 	%f41, %f39, %f40;
	add.s64 	%rd30, %rd29, %rd4;
	ld.global.f32 	%f42, [%rd30];
	add.f32 	%f43, %f41, %f42;
	add.s64 	%rd31, %rd30, %rd4;
	ld.global.f32 	%f44, [%rd31];
	add.f32 	%f45, %f43, %f44;
	add.s64 	%rd32, %rd31, %rd4;
	ld.global.f32 	%f46, [%rd32];
	add.f32 	%f47, %f45, %f46;
	add.s64 	%rd33, %rd32, %rd4;
	ld.global.f32 	%f48, [%rd33];
	add.f32 	%f82, %f47, %f48;
	add.s64 	%rd65, %rd65, %rd2;
	add.s32 	%r25, %r25, 16;
	setp.ne.s32 	%p3, %r25, 0;
	@%p3 bra 	$L__BB2_3;
$L__BB2_4:
	setp.eq.s32 	%p4, %r7, 0;
	@%p4 bra 	$L__BB2_13;
	and.b32  	%r11, %r4, 7;
	setp.lt.u32 	%p5, %r7, 8;
	@%p5 bra 	$L__BB2_7;
	mul.wide.s32 	%rd34, %r5, 4;
	add.s64 	%rd35, %rd65, %rd34;
	ld.global.f32 	%f50, [%rd35];
	add.f32 	%f51, %f82, %f50;
	mul.wide.s32 	%rd36, %r6, 4;
	add.s64 	%rd37, %rd65, %rd36;
	add.s64 	%rd38, %rd37, %rd34;
	ld.global.f32 	%f52, [%rd38];
	add.f32 	%f53, %f51, %f52;
	add.s64 	%rd39, %rd37, %rd36;
	add.s64 	%rd40, %rd39, %rd34;
	ld.global.f32 	%f54, [%rd40];
	add.f32 	%f55, %f53, %f54;
	add.s64 	%rd41, %rd39, %rd36;
	add.s64 	%rd42, %rd41, %rd34;
	ld.global.f32 	%f56, [%rd42];
	add.f32 	%f57, %f55, %f56;
	add.s64 	%rd43, %rd41, %rd36;
	add.s64 	%rd44, %rd43, %rd34;
	ld.global.f32 	%f58, [%rd44];
	add.f32 	%f59, %f57, %f58;
	add.s64 	%rd45, %rd43, %rd36;
	add.s64 	%rd46, %rd45, %rd34;
	ld.global.f32 	%f60, [%rd46];
	add.f32 	%f61, %f59, %f60;
	add.s64 	%rd47, %rd45, %rd36;
	add.s64 	%rd48, %rd47, %rd34;
	ld.global.f32 	%f62, [%rd48];
	add.f32 	%f63, %f61, %f62;
	add.s64 	%rd49, %rd47, %rd36;
	add.s64 	%rd50, %rd49, %rd34;
	ld.global.f32 	%f64, [%rd50];
	add.f32 	%f82, %f63, %f64;
	add.s64 	%rd65, %rd49, %rd36;
$L__BB2_7:
	setp.eq.s32 	%p6, %r11, 0;
	@%p6 bra 	$L__BB2_13;
	and.b32  	%r12, %r4, 3;
	setp.lt.u32 	%p7, %r11, 4;
	@%p7 bra 	$L__BB2_10;
	mul.wide.s32 	%rd51, %r5, 4;
	add.s64 	%rd52, %rd65, %rd51;
	ld.global.f32 	%f66, [%rd52];
	add.f32 	%f67, %f82, %f66;
	mul.wide.s32 	%rd53, %r6, 4;
	add.s64 	%rd54, %rd65, %rd53;
	add.s64 	%rd55, %rd54, %rd51;
	ld.global.f32 	%f68, [%rd55];
	add.f32 	%f69, %f67, %f68;
	add.s64 	%rd56, %rd54, %rd53;
	add.s64 	%rd57, %rd56, %rd51;
	ld.global.f32 	%f70, [%rd57];
	add.f32 	%f71, %f69, %f70;
	add.s64 	%rd58, %rd56, %rd53;
	add.s64 	%rd59, %rd58, %rd51;
	ld.global.f32 	%f72, [%rd59];
	add.f32 	%f82, %f71, %f72;
	add.s64 	%rd65, %rd58, %rd53;
$L__BB2_10:
	setp.eq.s32 	%p8, %r12, 0;
	@%p8 bra 	$L__BB2_13;
	mul.wide.s32 	%rd60, %r5, 4;
	add.s64 	%rd68, %rd65, %rd60;
	mul.wide.s32 	%rd13, %r6, 4;
	neg.s32 	%r26, %r12;
$L__BB2_12:
	.pragma "nounroll";
	ld.global.f32 	%f73, [%rd68];
	add.f32 	%f82, %f82, %f73;
	add.s64 	%rd68, %rd68, %rd13;
	add.s32 	%r26, %r26, 1;
	setp.ne.s32 	%p9, %r26, 0;
	@%p9 bra 	$L__BB2_12;
$L__BB2_13:
	cvta.to.global.u64 	%rd61, %rd16;
	mad.lo.s32 	%r24, %r17, %r1, %r2;
	mul.wide.s32 	%rd62, %r24, 4;
	add.s64 	%rd63, %rd61, %rd62;
	st.global.f32 	[%rd63], %f82;
	ret;

}
	// .globl	_ZN13matmul_tensor6reduceEiiiiPfS0_
.visible .entry _ZN13matmul_tensor6reduceEiiiiPfS0_(
	.param .u32 _ZN13matmul_tensor6reduceEiiiiPfS0__param_0,
	.param .u32 _ZN13matmul_tensor6reduceEiiiiPfS0__param_1,
	.param .u32 _ZN13matmul_tensor6reduceEiiiiPfS0__param_2,
	.param .u32 _ZN13matmul_tensor6reduceEiiiiPfS0__param_3,
	.param .u64 .ptr .align 1 _ZN13matmul_tensor6reduceEiiiiPfS0__param_4,
	.param .u64 .ptr .align 1 _ZN13matmul_tensor6reduceEiiiiPfS0__param_5
)
{
	.reg .pred 	%p<10>;
	.reg .b32 	%r<25>;
	.reg .b32 	%f<311>;
	.reg .b64 	%rd<72>;

	ld.param.u32 	%r13, [_ZN13matmul_tensor6reduceEiiiiPfS0__param_0];
	ld.param.u32 	%r14, [_ZN13matmul_tensor6reduceEiiiiPfS0__param_1];
	ld.param.u32 	%r15, [_ZN13matmul_tensor6reduceEiiiiPfS0__param_3];
	ld.param.u64 	%rd17, [_ZN13matmul_tensor6reduceEiiiiPfS0__param_4];
	ld.param.u64 	%rd18, [_ZN13matmul_tensor6reduceEiiiiPfS0__param_5];
	mov.u32 	%r1, %ctaid.y;
	mov.u32 	%r16, %ctaid.x;
	mov.u32 	%r17, %ntid.x;
	mov.u32 	%r18, %tid.x;
	mad.lo.s32 	%r19, %r16, %r17, %r18;
	shl.b32 	%r2, %r19, 2;
	setp.lt.s32 	%p1, %r15, 1;
	mov.f32 	%f307, 0f00000000;
	mov.f32 	%f308, %f307;
	mov.f32 	%f309, %f307;
	mov.f32 	%f310, %f307;
	@%p1 bra 	$L__BB3_13;
	cvta.to.global.u64 	%rd68, %rd18;
	mul.lo.s32 	%r20, %r14, %r1;
	cvt.s64.s32 	%rd19, %r20;
	cvt.s64.s32 	%rd20, %r2;
	add.s64 	%rd2, %rd19, %rd20;
	mul.lo.s32 	%r3, %r14, %r13;
	and.b32  	%r4, %r15, 15;
	setp.lt.u32 	%p2, %r15, 16;
	mov.f32 	%f310, 0f00000000;
	mov.f32 	%f309, %f310;
	mov.f32 	%f308, %f310;
	mov.f32 	%f307, %f310;
	@%p2 bra 	$L__BB3_4;
	mul.wide.s32 	%rd3, %r3, 64;
	shl.b64 	%rd4, %rd2, 2;
	and.b32  	%r21, %r15, 2147483632;
	neg.s32 	%r23, %r21;
	mul.wide.s32 	%rd5, %r3, 4;
	mov.f32 	%f310, 0f00000000;
$L__BB3_3:
	.pragma "nounroll";
	add.s64 	%rd21, %rd68, %rd4;
	ld.global.v4.f32 	{%f57, %f58, %f59, %f60}, [%rd21];
	add.f32 	%f61, %f307, %f57;
	add.f32 	%f62, %f308, %f58;
	add.f32 	%f63, %f309, %f59;
	add.f32 	%f64, %f310, %f60;
	add.s64 	%rd22, %rd21, %rd5;
	ld.global.v4.f32 	{%f65, %f66, %f67, %f68}, [%rd22];
	add.f32 	%f69, %f61, %f65;
	add.f32 	%f70, %f62, %f66;
	add.f32 	%f71, %f63, %f67;
	add.f32 	%f72, %f64, %f68;
	add.s64 	%rd23, %rd22, %rd5;
	ld.global.v4.f32 	{%f73, %f74, %f75, %f76}, [%rd23];
	add.f32 	%f77, %f69, %f73;
	add.f32 	%f78, %f70, %f74;
	add.f32 	%f79, %f71, %f75;
	add.f32 	%f80, %f72, %f76;
	add.s64 	%rd24, %rd23, %rd5;
	ld.global.v4.f32 	{%f81, %f82, %f83, %f84}, [%rd24];
	add.f32 	%f85, %f77, %f81;
	add.f32 	%f86, %f78, %f82;
	add.f32 	%f87, %f79, %f83;
	add.f32 	%f88, %f80, %f84;
	add.s64 	%rd25, %rd24, %rd5;
	ld.global.v4.f32 	{%f89, %f90, %f91, %f92}, [%rd25];
	add.f32 	%f93, %f85, %f89;
	add.f32 	%f94, %f86, %f90;
	add.f32 	%f95, %f87, %f91;
	add.f32 	%f96, %f88, %f92;
	add.s64 	%rd26, %rd25, %rd5;
	ld.global.v4.f32 	{%f97, %f98, %f99, %f100}, [%rd26];
	add.f32 	%f101, %f93, %f97;
	add.f32 	%f102, %f94, %f98;
	add.f32 	%f103, %f95, %f99;
	add.f32 	%f104, %f96, %f100;
	add.s64 	%rd27, %rd26, %rd5;
	ld.global.v4.f32 	{%f105, %f106, %f107, %f108}, [%rd27];
	add.f32 	%f109, %f101, %f105;
	add.f32 	%f110, %f102, %f106;
	add.f32 	%f111, %f103, %f107;
	add.f32 	%f112, %f104, %f108;
	add.s64 	%rd28, %rd27, %rd5;
	ld.global.v4.f32 	{%f113, %f114, %f115, %f116}, [%rd28];
	add.f32 	%f117, %f109, %f113;
	add.f32 	%f118, %f110, %f114;
	add.f32 	%f119, %f111, %f115;
	add.f32 	%f120, %f112, %f116;
	add.s64 	%rd29, %rd28, %rd5;
	ld.global.v4.f32 	{%f121, %f122, %f123, %f124}, [%rd29];
	add.f32 	%f125, %f117, %f121;
	add.f32 	%f126, %f118, %f122;
	add.f32 	%f127, %f119, %f123;
	add.f32 	%f128, %f120, %f124;
	add.s64 	%rd30, %rd29, %rd5;
	ld.global.v4.f32 	{%f129, %f130, %f131, %f132}, [%rd30];
	add.f32 	%f133, %f125, %f129;
	add.f32 	%f134, %f126, %f130;
	add.f32 	%f135, %f127, %f131;
	add.f32 	%f136, %f128, %f132;
	add.s64 	%rd31, %rd30, %rd5;
	ld.global.v4.f32 	{%f137, %f138, %f139, %f140}, [%rd31];
	add.f32 	%f141, %f133, %f137;
	add.f32 	%f142, %f134, %f138;
	add.f32 	%f143, %f135, %f139;
	add.f32 	%f144, %f136, %f140;
	add.s64 	%rd32, %rd31, %rd5;
	ld.global.v4.f32 	{%f145, %f146, %f147, %f148}, [%rd32];
	add.f32 	%f149, %f141, %f145;
	add.f32 	%f150, %f142, %f146;
	add.f32 	%f151, %f143, %f147;
	add.f32 	%f152, %f144, %f148;
	add.s64 	%rd33, %rd32, %rd5;
	ld.global.v4.f32 	{%f153, %f154, %f155, %f156}, [%rd33];
	add.f32 	%f157, %f149, %f153;
	add.f32 	%f158, %f150, %f154;
	add.f32 	%f159, %f151, %f155;
	add.f32 	%f160, %f152, %f156;
	add.s64 	%rd34, %rd33, %rd5;
	ld.global.v4.f32 	{%f161, %f162, %f163, %f164}, [%rd34];
	add.f32 	%f165, %f157, %f161;
	add.f32 	%f166, %f158, %f162;
	add.f32 	%f167, %f159, %f163;
	add.f32 	%f168, %f160, %f164;
	add.s64 	%rd35, %rd34, %rd5;
	ld.global.v4.f32 	{%f169, %f170, %f171, %f172}, [%rd35];
	add.f32 	%f173, %f165, %f169;
	add.f32 	%f174, %f166, %f170;
	add.f32 	%f175, %f167, %f171;
	add.f32 	%f176, %f168, %f172;
	add.s64 	%rd36, %rd35, %rd5;
	ld.global.v4.f32 	{%f177, %f178, %f179, %f180}, [%rd36];
	add.f32 	%f307, %f173, %f177;
	add.f32 	%f308, %f174, %f178;
	add.f32 	%f309, %f175, %f179;
	add.f32 	%f310, %f176, %f180;
	add.s64 	%rd68, %rd68, %rd3;
	add.s32 	%r23, %r23, 16;
	setp.ne.s32 	%p3, %r23, 0;
	@%p3 bra 	$L__BB3_3;
$L__BB3_4:
	setp.eq.s32 	%p4, %r4, 0;
	@%p4 bra 	$L__BB3_13;
	and.b32  	%r8, %r15, 7;
	setp.lt.u32 	%p5, %r4, 8;
	@%p5 bra 	$L__BB3_7;
	shl.b64 	%rd37, %rd2, 2;
	add.s64 	%rd38, %rd68, %rd37;
	ld.global.v4.f32 	{%f182, %f183, %f184, %f185}, [%rd38];
	add.f32 	%f186, %f307, %f182;
	add.f32 	%f187, %f308, %f183;
	add.f32 	%f188, %f309, %f184;
	add.f32 	%f189, %f310, %f185;
	mul.wide.s32 	%rd39, %r3, 4;
	add.s64 	%rd40, %rd68, %rd39;
	add.s64 	%rd41, %rd40, %rd37;
	ld.global.v4.f32 	{%f190, %f191, %f192, %f193}, [%rd41];
	add.f32 	%f194, %f186, %f190;
	add.f32 	%f195, %f187, %f191;
	add.f32 	%f196, %f188, %f192;
	add.f32 	%f197, %f189, %f193;
	add.s64 	%rd42, %rd40, %rd39;
	add.s64 	%rd43, %rd42, %rd37;
	ld.global.v4.f32 	{%f198, %f199, %f200, %f201}, [%rd43];
	add.f32 	%f202, %f194, %f198;
	add.f32 	%f203, %f195, %f199;
	add.f32 	%f204, %f196, %f200;
	add.f32 	%f205, %f197, %f201;
	add.s64 	%rd44, %rd42, %rd39;
	add.s64 	%rd45, %rd44, %rd37;
	ld.global.v4.f32 	{%f206, %f207, %f208, %f209}, [%rd45];
	add.f32 	%f210, %f202, %f206;
	add.f32 	%f211, %f203, %f207;
	add.f32 	%f212, %f204, %f208;
	add.f32 	%f213, %f205, %f209;
	add.s64 	%rd46, %rd44, %rd39;
	add.s64 	%rd47, %rd46, %rd37;
	ld.global.v4.f32 	{%f214, %f215, %f216, %f217}, [%rd47];
	add.f32 	%f218, %f210, %f214;
	add.f32 	%f219, %f211, %f215;
	add.f32 	%f220, %f212, %f216;
	add.f32 	%f221, %f213, %f217;
	add.s64 	%rd48, %rd46, %rd39;
	add.s64 	%rd49, %rd48, %rd37;
	ld.global.v4.f32 	{%f222, %f223, %f224, %f225}, [%rd49];
	add.f32 	%f226, %f218, %f222;
	add.f32 	%f227, %f219, %f223;
	add.f32 	%f228, %f220, %f224;
	add.f32 	%f229, %f221, %f225;
	add.s64 	%rd50, %rd48, %rd39;
	add.s64 	%rd51, %rd50, %rd37;
	ld.global.v4.f32 	{%f230, %f231, %f232, %f233}, [%rd51];
	add.f32 	%f234, %f226, %f230;
	add.f32 	%f235, %f227, %f231;
	add.f32 	%f236, %f228, %f232;
	add.f32 	%f237, %f229, %f233;
	add.s64 	%rd52, %rd50, %rd39;
	add.s64 	%rd53, %rd52, %rd37;
	ld.global.v4.f32 	{%f238, %f239, %f240, %f241}, [%rd53];
	add.f32 	%f307, %f234, %f238;
	add.f32 	%f308, %f235, %f239;
	add.f32 	%f309, %f236, %f240;
	add.f32 	%f310, %f237, %f241;
	add.s64 	%rd68, %rd52, %rd39;
$L__BB3_7:
	setp.eq.s32 	%p6, %r8, 0;
	@%p6 bra 	$L__BB3_13;
	and.b32  	%r9, %r15, 3;
	setp.lt.u32 	%p7, %r8, 4;
	@%p7 bra 	$L__BB3_10;
	shl.b64 	%rd54, %rd2, 2;
	add.s64 	%rd55, %rd68, %rd54;
	ld.global.v4.f32 	{%f243, %f244, %f245, %f246}, [%rd55];
	add.f32 	%f247, %f307, %f243;
	add.f32 	%f248, %f308, %f244;
	add.f32 	%f249, %f309, %f245;
	add.f32 	%f250, %f310, %f246;
	mul.wide.s32 	%rd56, %r3, 4;
	add.s64 	%rd57, %rd68, %rd56;
	add.s64 	%rd58, %rd57, %rd54;
	ld.global.v4.f32 	{%f251, %f252, %f253, %f254}, [%rd58];
	add.f32 	%f255, %f247, %f251;
	add.f32 	%f256, %f248, %f252;
	add.f32 	%f257, %f249, %f253;
	add.f32 	%f258, %f250, %f254;
	add.s64 	%rd59, %rd57, %rd56;
	add.s64 	%rd60, %rd59, %rd54;
	ld.global.v4.f32 	{%f259, %f260, %f261, %f262}, [%rd60];
	add.f32 	%f263, %f255, %f259;
	add.f32 	%f264, %f256, %f260;
	add.f32 	%f265, %f257, %f261;
	add.f32 	%f266, %f258, %f262;
	add.s64 	%rd61, %rd59, %rd56;
	add.s64 	%rd62, %rd61, %rd54;
	ld.global.v4.f32 	{%f267, %f268, %f269, %f270}, [%rd62];
	add.f32 	%f307, %f263, %f267;
	add.f32 	%f308, %f264, %f268;
	add.f32 	%f309, %f265, %f269;
	add.f32 	%f310, %f266, %f270;
	add.s64 	%rd68, %rd61, %rd56;
$L__BB3_10:
	setp.eq.s32 	%p8, %r9, 0;
	@%p8 bra 	$L__BB3_13;
	shl.b64 	%rd63, %rd2, 2;
	add.s64 	%rd71, %rd68, %rd63;
	mul.wide.s32 	%rd14, %r3, 4;
	neg.s32 	%r24, %r9;
$L__BB3_12:
	.pragma "nounroll";
	ld.global.v4.f32 	{%f271, %f272, %f273, %f274}, [%rd71];
	add.f32 	%f307, %f307, %f271;
	add.f32 	%f308, %f308, %f272;
	add.f32 	%f309, %f309, %f273;
	add.f32 	%f310, %f310, %f274;
	add.s64 	%rd71, %rd71, %rd14;
	add.s32 	%r24, %r24, 1;
	setp.ne.s32 	%p9, %r24, 0;
	@%p9 bra 	$L__BB3_12;
$L__BB3_13:
	cvta.to.global.u64 	%rd64, %rd17;
	mad.lo.s32 	%r22, %r14, %r1, %r2;
	mul.wide.s32 	%rd65, %r22, 4;
	add.s64 	%rd66, %rd64, %rd65;
	st.global.f32 	[%rd66], %f307;
	st.global.f32 	[%rd66+4], %f308;
	st.global.f32 	[%rd66+8], %f309;
	st.global.f32 	[%rd66+12], %f310;
	ret;

}
	// .globl	_ZN13matmul_tensor25matmul_tensor_partial_sumEiiiPKfS1_Pf
.visible .entry _ZN13matmul_tensor25matmul_tensor_partial_sumEiiiPKfS1_Pf(
	.param .u32 _ZN13matmul_tensor25matmul_tensor_partial_sumEiiiPKfS1_Pf_param_0,
	.param .u32 _ZN13matmul_tensor25matmul_tensor_partial_sumEiiiPKfS1_Pf_param_1,
	.param .u32 _ZN13matmul_tensor25matmul_tensor_partial_sumEiiiPKfS1_Pf_param_2,
	.param .u64 .ptr .align 1 _ZN13matmul_tensor25matmul_tensor_partial_sumEiiiPKfS1_Pf_param_3,
	.param .u64 .ptr .align 1 _ZN13matmul_tensor25matmul_tensor_partial_sumEiiiPKfS1_Pf_param_4,
	.param .u64 .ptr .align 1 _ZN13matmul_tensor25matmul_tensor_partial_sumEiiiPKfS1_Pf_param_5
)
{
	.reg .pred 	%p<50>;
	.reg .b16 	%rs<7>;
	.reg .b32 	%r<1452>;
	.reg .b64 	%rd<151>;

	ld.param.u32 	%r376, [_ZN13matmul_tensor25matmul_tensor_partial_sumEiiiPKfS1_Pf_param_1];
	ld.param.u32 	%r377, [_ZN13matmul_tensor25matmul_tensor_partial_sumEiiiPKfS1_Pf_param_2];
	ld.param.u64 	%rd16, [_ZN13matmul_tensor25matmul_tensor_partial_sumEiiiPKfS1_Pf_param_3];
	ld.param.u64 	%rd17, [_ZN13matmul_tensor25matmul_tensor_partial_sumEiiiPKfS1_Pf_param_4];
	mov.u32 	%r379, %ctaid.y;
	mov.u32 	%r380, %ctaid.x;
	mov.u32 	%r381, %ctaid.z;
	shl.b32 	%r382, %r380, 7;
	mul.lo.s32 	%r383, %r379, %r377;
	shl.b32 	%r384, %r383, 7;
	cvt.s64.s32 	%rd18, %r384;
	cvt.u64.u32 	%rd19, %r382;
	shl.b32 	%r385, %r381, 9;
	cvt.u64.u32 	%rd20, %r385;
	add.s64 	%rd21, %rd18, %rd20;
	shl.b64 	%rd22, %rd21, 2;
	add.s64 	%rd149, %rd16, %rd22;
	mul.lo.s32 	%r386, %r385, %r376;
	cvt.s64.s32 	%rd23, %r386;
	add.s64 	%rd24, %rd23, %rd19;
	shl.b64 	%rd25, %rd24, 2;
	add.s64 	%rd150, %rd17, %rd25;
	mov.u32 	%r387, %tid.y;
	mov.u32 	%r388, %ntid.x;
	mov.u32 	%r389, %tid.x;
	mad.lo.s32 	%r1, %r387, %r388, %r389;
	shr.u32 	%r2, %r1, 1;
	shl.b32 	%r390, %r1, 2;
	and.b32  	%r3, %r390, 4;
	shr.u32 	%r4, %r1, 5;
	and.b32  	%r5, %r390, 124;
	mov.u32 	%r391, %ntid.y;
	mul.lo.s32 	%r392, %r388, %r391;
	shr.u32 	%r6, %r392, 1;
	shr.u32 	%r7, %r392, 5;
	max.u32 	%r393, %r6, 128;
	add.s32 	%r394, %r393, -1;
	div.u32 	%r8, %r394, %r6;
	add.s32 	%r9, %r8, 1;
	and.b32  	%r10, %r9, 3;
	setp.lt.u32 	%p1, %r8, 3;
	mov.b32 	%r1303, 0;
	@%p1 bra 	$L__BB4_3;
	ld.param.u32 	%r1286, [_ZN13matmul_tensor25matmul_tensor_partial_sumEiiiPKfS1_Pf_param_2];
	and.b32  	%r396, %r9, -4;
	shl.b32 	%r11, %r6, 2;
	add.s32 	%r397, %r6, %r2;
	mad.lo.s32 	%r1301, %r1286, %r397, %r3;
	mul.lo.s32 	%r398, %r1286, %r6;
	shl.b32 	%r13, %r398, 2;
	shl.b32 	%r399, %r6, 1;
	add.s32 	%r400, %r2, %r399;
	mad.lo.s32 	%r1300, %r1286, %r400, %r3;
	mad.lo.s32 	%r401, %r6, 3, %r2;
	mad.lo.s32 	%r1299, %r1286, %r401, %r3;
	shl.b32 	%r402, %r6, 5;
	mov.u32 	%r403, _ZN13matmul_tensor5shmemE;
	add.s32 	%r404, %r402, %r403;
	shl.b32 	%r405, %r2, 5;
	add.s32 	%r406, %r404, %r405;
	cvt.u16.u32 	%rs1, %r1;
	and.b16  	%rs2, %rs1, 1;
	mul.wide.u16 	%r407, %rs2, 16;
	add.s32 	%r1298, %r406, %r407;
	shl.b32 	%r17, %r6, 7;
	shl.b32 	%r408, %r6, 6;
	add.s32 	%r409, %r408, %r403;
	add.s32 	%r410, %r409, %r405;
	add.s32 	%r1297, %r410, %r407;
	mad.lo.s32 	%r411, %r6, 96, %r403;
	add.s32 	%r412, %r411, %r405;
	add.s32 	%r1296, %r412, %r407;
	add.s32 	%r413, %r405, %r403;
	add.s32 	%r1295, %r413, %r407;
	mad.lo.s32 	%r1294, %r1286, %r2, %r3;
	neg.s32 	%r1293, %r396;
	mov.b32 	%r1303, 0;
$L__BB4_2:
	mul.wide.s32 	%rd30, %r1294, 4;
	add.s64 	%rd26, %rd149, %rd30;
	// begin inline asm
	cp.async.cg.shared.global [%r1295], [%rd26], 16;
	// end inline asm
	mul.wide.s32 	%rd31, %r1301, 4;
	add.s64 	%rd27, %rd149, %rd31;
	// begin inline asm
	cp.async.cg.shared.global [%r1298], [%rd27], 16;
	// end inline asm
	mul.wide.s32 	%rd32, %r1300, 4;
	add.s64 	%rd28, %rd149, %rd32;
	// begin inline asm
	cp.async.cg.shared.global [%r1297], [%rd28], 16;
	// end inline asm
	mul.wide.s32 	%rd33, %r1299, 4;
	add.s64 	%rd29, %rd149, %rd33;
	// begin inline asm
	cp.async.cg.shared.global [%r1296], [%rd29], 16;
	// end inline asm
	add.s32 	%r1303, %r1303, %r11;
	add.s32 	%r1301, %r1301, %r13;
	add.s32 	%r1300, %r1300, %r13;
	add.s32 	%r1299, %r1299, %r13;
	add.s32 	%r1298, %r1298, %r17;
	add.s32 	%r1297, %r1297, %r17;
	add.s32 	%r1296, %r1296, %r17;
	add.s32 	%r1295, %r1295, %r17;
	add.s32 	%r1294, %r1294, %r13;
	add.s32 	%r1293, %r1293, 4;
	setp.ne.s32 	%p2, %r1293, 0;
	@%p2 bra 	$L__BB4_2;
$L__BB4_3:
	setp.eq.s32 	%p3, %r10, 0;
	@%p3 bra 	$L__BB4_6;
	ld.param.u32 	%r1287, [_ZN13matmul_tensor25matmul_tensor_partial_sumEiiiPKfS1_Pf_param_2];
	add.s32 	%r418, %r1303, %r2;
	shl.b32 	%r419, %r418, 5;
	mov.u32 	%r420, _ZN13matmul_tensor5shmemE;
	add.s32 	%r421, %r419, %r420;
	cvt.u16.u32 	%rs3, %r1;
	and.b16  	%rs4, %rs3, 1;
	mul.wide.u16 	%r422, %rs4, 16;
	add.s32 	%r1306, %r421, %r422;
	shl.b32 	%r45, %r6, 5;
	mad.lo.s32 	%r1305, %r1287, %r418, %r3;
	mul.lo.s32 	%r47, %r1287, %r6;
	neg.s32 	%r1304, %r10;
$L__BB4_5:
	.pragma "nounroll";
	mul.wide.s32 	%rd35, %r1305, 4;
	add.s64 	%rd34, %rd149, %rd35;
	// begin inline asm
	cp.async.cg.shared.global [%r1306], [%rd34], 16;
	// end inline asm
	add.s32 	%r1306, %r1306, %r45;
	add.s32 	%r1305, %r1305, %r47;
	add.s32 	%r1304, %r1304, 1;
	setp.ne.s32 	%p4, %r1304, 0;
	@%p4 bra 	$L__BB4_5;
$L__BB4_6:
	shl.b32 	%r425, %r5, 2;
	mov.u32 	%r426, _ZN13matmul_tensor5shmemE;
	add.s32 	%r427, %r426, %r425;
	add.s32 	%r55, %r427, 8192;
	mov.b32 	%r1307, 0;
$L__BB4_7:
	ld.param.u32 	%r1265, [_ZN13matmul_tensor25matmul_tensor_partial_sumEiiiPKfS1_Pf_param_1];
	add.s32 	%r429, %r1307, %r4;
	mad.lo.s32 	%r430, %r429, %r1265, %r5;
	mul.wide.s32 	%rd37, %r430, 4;
	add.s64 	%rd36, %rd150, %rd37;
	shl.b32 	%r431, %r429, 9;
	add.s32 	%r428, %r55, %r431;
	// begin inline asm
	cp.async.cg.shared.global [%r428], [%rd36], 16;
	// end inline asm
	add.s32 	%r1307, %r1307, %r7;
	setp.lt.u32 	%p5, %r1307, 8;
	@%p5 bra 	$L__BB4_7;
	max.u32 	%r434, %r7, 8;
	add.s32 	%r58, %r434, -1;
	mov.b32 	%r1437, 1;
	mov.b32 	%r1308, 0;
	mov.u32 	%r1309, %r1308;
	mov.u32 	%r1310, %r1308;
	mov.u32 	%r1311, %r1308;
	mov.u32 	%r1312, %r1308;
	mov.u32 	%r1313, %r1308;
	mov.u32 	%r1314, %r1308;
	mov.u32 	%r1315, %r1308;
	mov.u32 	%r1316, %r1308;
	mov.u32 	%r1317, %r1308;
	mov.u32 	%r1318, %r1308;
	mov.u32 	%r1319, %r1308;
	mov.u32 	%r1320, %r1308;
	mov.u32 	%r1321, %r1308;
	mov.u32 	%r1322, %r1308;
	mov.u32 	%r1323, %r1308;
	mov.u32 	%r1324, %r1308;
	mov.u32 	%r1325, %r1308;
	mov.u32 	%r1326, %r1308;
	mov.u32 	%r1327, %r1308;
	mov.u32 	%r1328, %r1308;
	mov.u32 	%r1329, %r1308;
	mov.u32 	%r1330, %r1308;
	mov.u32 	%r1331, %r1308;
	mov.u32 	%r1332, %r1308;
	mov.u32 	%r1333, %r1308;
	mov.u32 	%r1334, %r1308;
	mov.u32 	%r1335, %r1308;
	mov.u32 	%r1336, %r1308;
	mov.u32 	%r1337, %r1308;
	mov.u32 	%r1338, %r1308;
	mov.u32 	%r1339, %r1308;
	mov.u32 	%r1340, %r1308;
	mov.u32 	%r1341, %r1308;
	mov.u32 	%r1342, %r1308;
	mov.u32 	%r1343, %r1308;
	mov.u32 	%r1344, %r1308;
	mov.u32 	%r1345, %r1308;
	mov.u32 	%r1346, %r1308;
	mov.u32 	%r1347, %r1308;
	mov.u32 	%r1348, %r1308;
	mov.u32 	%r1349, %r1308;
	mov.u32 	%r1350, %r1308;
	mov.u32 	%r1351, %r1308;
	mov.u32 	%r1352, %r1308;
	mov.u32 	%r1353, %r1308;
	mov.u32 	%r1354, %r1308;
	mov.u32 	%r1355, %r1308;
	mov.u32 	%r1356, %r1308;
	mov.u32 	%r1357, %r1308;
	mov.u32 	%r1358, %r1308;
	mov.u32 	%r1359, %r1308;
	mov.u32 	%r1360, %r1308;
	mov.u32 	%r1361, %r1308;
	mov.u32 	%r1362, %r1308;
	mov.u32 	%r1363, %r1308;
	mov.u32 	%r1364, %r1308;
	mov.u32 	%r1365, %r1308;
	mov.u32 	%r1366, %r1308;
	mov.u32 	%r1367, %r1308;
	mov.u32 	%r1368, %r1308;
	mov.u32 	%r1369, %r1308;
	mov.u32 	%r1370, %r1308;
	mov.u32 	%r1371, %r1308;
	mov.u32 	%r1372, %r1308;
	mov.u32 	%r1373, %r1308;
	mov.u32 	%r1374, %r1308;
	mov.u32 	%r1375, %r1308;
	mov.u32 	%r1376, %r1308;
	mov.u32 	%r1377, %r1308;
	mov.u32 	%r1378, %r1308;
	mov.u32 	%r1379, %r1308;
	mov.u32 	%r1380, %r1308;
	mov.u32 	%r1381, %r1308;
	mov.u32 	%r1382, %r1308;
	mov.u32 	%r1383, %r1308;
	mov.u32 	%r1384, %r1308;
	mov.u32 	%r1385, %r1308;
	mov.u32 	%r1386, %r1308;
	mov.u32 	%r1387, %r1308;
	mov.u32 	%r1388, %r1308;
	mov.u32 	%r1389, %r1308;
	mov.u32 	%r1390, %r1308;
	mov.u32 	%r1391, %r1308;
	mov.u32 	%r1392, %r1308;
	mov.u32 	%r1393, %r1308;
	mov.u32 	%r1394, %r1308;
	mov.u32 	%r1395, %r1308;
	mov.u32 	%r1396, %r1308;
	mov.u32 	%r1397, %r1308;
	mov.u32 	%r1398, %r1308;
	mov.u32 	%r1399, %r1308;
	mov.u32 	%r1400, %r1308;
	mov.u32 	%r1401, %r1308;
	mov.u32 	%r1402, %r1308;
	mov.u32 	%r1403, %r1308;
	mov.u32 	%r1404, %r1308;
	mov.u32 	%r1405, %r1308;
	mov.u32 	%r1406, %r1308;
	mov.u32 	%r1407, %r1308;
	mov.u32 	%r1408, %r1308;
	mov.u32 	%r1409, %r1308;
	mov.u32 	%r1410, %r1308;
	mov.u32 	%r1411, %r1308;
	mov.u32 	%r1412, %r1308;
	mov.u32 	%r1413, %r1308;
	mov.u32 	%r1414, %r1308;
	mov.u32 	%r1415, %r1308;
	mov.u32 	%r1416, %r1308;
	mov.u32 	%r1417, %r1308;
	mov.u32 	%r1418, %r1308;
	mov.u32 	%r1419, %r1308;
	mov.u32 	%r1420, %r1308;
	mov.u32 	%r1421, %r1308;
	mov.u32 	%r1422, %r1308;
	mov.u32 	%r1423, %r1308;
	mov.u32 	%r1424, %r1308;
	mov.u32 	%r1425, %r1308;
	mov.u32 	%r1426, %r1308;
	mov.u32 	%r1427, %r1308;
	mov.u32 	%r1428, %r1308;
	mov.u32 	%r1429, %r1308;
	mov.u32 	%r1430, %r1308;
	mov.u32 	%r1431, %r1308;
	mov.u32 	%r1432, %r1308;
	mov.u32 	%r1433, %r1308;
	mov.u32 	%r1434, %r1308;
	mov.u32 	%r1435, %r1308;
	mov.u32 	%r1436, %r1308;
$L__BB4_9:
	mov.u32 	%r188, %r1437;
	ld.param.u32 	%r1266, [_ZN13matmul_tensor25matmul_tensor_partial_sumEiiiPKfS1_Pf_param_1];
	shl.b32 	%r435, %r1266, 3;
	mul.wide.s32 	%rd38, %r435, 4;
	add.s64 	%rd150, %rd150, %rd38;
	setp.eq.s32 	%p6, %r1436, 63;
	@%p6 bra 	$L__BB4_24;
	setp.lt.u32 	%p7, %r8, 3;
	mov.b32 	%r1448, 0;
	@%p7 bra 	$L__BB4_13;
	ld.param.u32 	%r1288, [_ZN13matmul_tensor25matmul_tensor_partial_sumEiiiPKfS1_Pf_param_2];
	mov.u32 	%r438, %ntid.x;
	mov.u32 	%r439, %ntid.y;
	mul.lo.s32 	%r440, %r438, %r439;
	shr.u32 	%r441, %r440, 1;
	and.b32  	%r442, %r440, -2;
	mov.u32 	%r443, %tid.y;
	mov.u32 	%r444, %tid.x;
	mad.lo.s32 	%r445, %r443, %r438, %r444;
	shr.u32 	%r446, %r445, 1;
	add.s32 	%r447, %r446, %r442;
	shl.b32 	%r448, %r445, 2;
	and.b32  	%r449, %r448, 4;
	mad.lo.s32 	%r1445, %r1288, %r447, %r449;
	mad.lo.s32 	%r450, %r441, 3, %r446;
	mad.lo.s32 	%r1444, %r1288, %r450, %r449;
	add.s32 	%r451, %r441, %r446;
	mad.lo.s32 	%r1446, %r1288, %r451, %r449;
	mad.lo.s32 	%r1439, %r1288, %r446, %r449;
	add.s32 	%r452, %r8, 1;
	and.b32  	%r453, %r452, -4;
	neg.s32 	%r1438, %r453;
	shl.b32 	%r454, %r188, 12;
	shl.b32 	%r455, %r441, 5;
	mov.u32 	%r456, _ZN13matmul_tensor5shmemE;
	add.s32 	%r457, %r455, %r456;
	shl.b32 	%r458, %r446, 5;
	add.s32 	%r459, %r457, %r458;
	cvt.u16.u32 	%rs5, %r445;
	and.b16  	%rs6, %rs5, 1;
	mul.wide.u16 	%r460, %rs6, 16;
	add.s32 	%r461, %r459, %r460;
	add.s32 	%r1443, %r461, %r454;
	shl.b32 	%r462, %r441, 6;
	add.s32 	%r463, %r462, %r456;
	add.s32 	%r464, %r463, %r458;
	add.s32 	%r465, %r464, %r460;
	add.s32 	%r1442, %r465, %r454;
	mad.lo.s32 	%r466, %r441, 96, %r456;
	add.s32 	%r467, %r466, %r458;
	add.s32 	%r468, %r467, %r460;
	add.s32 	%r1441, %r468, %r454;
	add.s32 	%r469, %r458, %r456;
	add.s32 	%r470, %r469, %r460;
	add.s32 	%r1440, %r470, %r454;
	mov.b32 	%r1448, 0;
$L__BB4_12:
	ld.param.u32 	%r1289, [_ZN13matmul_tensor25matmul_tensor_partial_sumEiiiPKfS1_Pf_param_2];
	mul.wide.s32 	%rd43, %r1439, 4;
	add.s64 	%rd44, %rd149, %rd43;
	add.s64 	%rd39, %rd44, 32;
	// begin inline asm
	cp.async.cg.shared.global [%r1440], [%rd39], 16;
	// end inline asm
	mul.wide.s32 	%rd45, %r1446, 4;
	add.s64 	%rd46, %rd149, %rd45;
	add.s64 	%rd40, %rd46, 32;
	// begin inline asm
	cp.async.cg.shared.global [%r1443], [%rd40], 16;
	// end inline asm
	mul.wide.s32 	%rd47, %r1445, 4;
	add.s64 	%rd48, %rd149, %rd47;
	add.s64 	%rd41, %rd48, 32;
	// begin inline asm
	cp.async.cg.shared.global [%r1442], [%rd41], 16;
	// end inline asm
	mul.wide.s32 	%rd49, %r1444, 4;
	add.s64 	%rd50, %rd149, %rd49;
	add.s64 	%rd42, %rd50, 32;
	// begin inline asm
	cp.async.cg.shared.global [%r1441], [%rd42], 16;
	// end inline asm
	mov.u32 	%r475, %ntid.x;
	mov.u32 	%r476, %ntid.y;
	mul.lo.s32 	%r477, %r475, %r476;
	shr.u32 	%r478, %r477, 1;
	shl.b32 	%r479, %r478, 2;
	add.s32 	%r1448, %r1448, %r479;
	mul.lo.s32 	%r480, %r1289, %r478;
	shl.b32 	%r481, %r480, 2;
	add.s32 	%r1446, %r1446, %r481;
	add.s32 	%r1445, %r1445, %r481;
	add.s32 	%r1444, %r1444, %r481;
	shl.b32 	%r482, %r478, 7;
	add.s32 	%r1443, %r1443, %r482;
	add.s32 	%r1442, %r1442, %r482;
	add.s32 	%r1441, %r1441, %r482;
	add.s32 	%r1440, %r1440, %r482;
	add.s32 	%r1439, %r1439, %r481;
	add.s32 	%r1438, %r1438, 4;
	setp.ne.s32 	%p8, %r1438, 0;
	@%p8 bra 	$L__BB4_12;
$L__BB4_13:
	add.s32 	%r483, %r8, 1;
	and.b32  	%r484, %r483, 3;
	setp.eq.s32 	%p9, %r484, 0;
	@%p9 bra 	$L__BB4_17;
	ld.param.u32 	%r1290, [_ZN13matmul_tensor25matmul_tensor_partial_sumEiiiPKfS1_Pf_param_2];
	add.s32 	%r486, %r8, 1;
	and.b32  	%r487, %r486, 3;
	setp.eq.s32 	%p10, %r487, 1;
	mov.u32 	%r488, %tid.y;
	mov.u32 	%r489, %ntid.x;
	mov.u32 	%r490, %tid.x;
	mad.lo.s32 	%r491, %r488, %r489, %r490;
	shr.u32 	%r492, %r491, 1;
	add.s32 	%r219, %r1448, %r492;
	shl.b32 	%r493, %r491, 2;
	and.b32  	%r494, %r493, 4;
	mad.lo.s32 	%r495, %r219, %r1290, %r494;
	mul.wide.s32 	%rd52, %r495, 4;
	add.s64 	%rd53, %rd149, %rd52;
	add.s64 	%rd51, %rd53, 32;
	shl.b32 	%r496, %r491, 4;
	and.b32  	%r497, %r496, 16;
	mov.u32 	%r498, _ZN13matmul_tensor5shmemE;
	add.s32 	%r499, %r498, %r497;
	shl.b32 	%r500, %r188, 12;
	add.s32 	%r501, %r499, %r500;
	shl.b32 	%r502, %r219, 5;
	add.s32 	%r485, %r501, %r502;
	// begin inline asm
	cp.async.cg.shared.global [%r485], [%rd51], 16;
	// end inline asm
	@%p10 bra 	$L__BB4_17;
	ld.param.u32 	%r1291, [_ZN13matmul_tensor25matmul_tensor_partial_sumEiiiPKfS1_Pf_param_2];
	add.s32 	%r504, %r8, 1;
	and.b32  	%r505, %r504, 3;
	setp.eq.s32 	%p11, %r505, 2;
	mov.u32 	%r506, %ntid.x;
	mov.u32 	%r507, %ntid.y;
	mul.lo.s32 	%r508, %r506, %r507;
	shr.u32 	%r509, %r508, 1;
	add.s32 	%r220, %r219, %r509;
	mov.u32 	%r510, %tid.y;
	mov.u32 	%r511, %tid.x;
	mad.lo.s32 	%r512, %r510, %r506, %r511;
	shl.b32 	%r513, %r512, 2;
	and.b32  	%r514, %r513, 4;
	mad.lo.s32 	%r515, %r220, %r1291, %r514;
	mul.wide.s32 	%rd55, %r515, 4;
	add.s64 	%rd56, %rd149, %rd55;
	add.s64 	%rd54, %rd56, 32;
	shl.b32 	%r516, %r509, 5;
	shl.b32 	%r517, %r512, 4;
	and.b32  	%r518, %r517, 16;
	mov.u32 	%r519, _ZN13matmul_tensor5shmemE;
	add.s32 	%r520, %r519, %r518;
	shl.b32 	%r521, %r188, 12;
	add.s32 	%r522, %r520, %r521;
	shl.b32 	%r523, %r219, 5;
	add.s32 	%r524, %r522, %r523;
	add.s32 	%r503, %r524, %r516;
	// begin inline asm
	cp.async.cg.shared.global [%r503], [%rd54], 16;
	// end inline asm
	@%p11 bra 	$L__BB4_17;
	ld.param.u32 	%r1292, [_ZN13matmul_tensor25matmul_tensor_partial_sumEiiiPKfS1_Pf_param_2];
	mov.u32 	%r526, %ntid.x;
	mov.u32 	%r527, %ntid.y;
	mul.lo.s32 	%r528, %r526, %r527;
	shr.u32 	%r529, %r528, 1;
	add.s32 	%r530, %r220, %r529;
	mov.u32 	%r531, %tid.y;
	mov.u32 	%r532, %tid.x;
	mad.lo.s32 	%r533, %r531, %r526, %r532;
	shl.b32 	%r534, %r533, 2;
	and.b32  	%r535, %r534, 4;
	mad.lo.s32 	%r536, %r530, %r1292, %r535;
	mul.wide.s32 	%rd58, %r536, 4;
	add.s64 	%rd59, %rd149, %rd58;
	add.s64 	%rd57, %rd59, 32;
	shl.b32 	%r537, %r529, 5;
	add.s32 	%r525, %r503, %r537;
	// begin inline asm
	cp.async.cg.shared.global [%r525], [%rd57], 16;
	// end inline asm
$L__BB4_17:
	mov.u32 	%r539, %ntid.x;
	mov.u32 	%r540, %ntid.y;
	mul.lo.s32 	%r541, %r539, %r540;
	shr.u32 	%r542, %r541, 5;
	div.u32 	%r543, %r58, %r542;
	add.s32 	%r222, %r543, 1;
	and.b32  	%r223, %r222, 3;
	setp.lt.u32 	%p12, %r543, 3;
	mov.b32 	%r1451, 0;
	@%p12 bra 	$L__BB4_20;
	and.b32  	%r224, %r222, -4;
	mov.b32 	%r1451, 0;
	mov.u32 	%r1450, %r1451;
$L__BB4_19:
	ld.param.u32 	%r1267, [_ZN13matmul_tensor25matmul_tensor_partial_sumEiiiPKfS1_Pf_param_1];
	mov.u32 	%r549, %tid.y;
	mov.u32 	%r550, %ntid.x;
	mov.u32 	%r551, %tid.x;
	mad.lo.s32 	%r552, %r549, %r550, %r551;
	shr.u32 	%r553, %r552, 5;
	add.s32 	%r554, %r1451, %r553;
	shl.b32 	%r555, %r552, 2;
	and.b32  	%r556, %r555, 124;
	mad.lo.s32 	%r557, %r554, %r1267, %r556;
	mul.wide.s32 	%rd64, %r557, 4;
	add.s64 	%rd60, %rd150, %rd64;
	shl.b32 	%r558, %r552, 4;
	and.b32  	%r559, %r558, 496;
	mov.u32 	%r560, _ZN13matmul_tensor5shmemE;
	add.s32 	%r561, %r560, %r559;
	shl.b32 	%r562, %r188, 12;
	add.s32 	%r563, %r561, %r562;
	shl.b32 	%r564, %r554, 9;
	add.s32 	%r565, %r563, %r564;
	add.s32 	%r545, %r565, 8192;
	// begin inline asm
	cp.async.cg.shared.global [%r545], [%rd60], 16;
	// end inline asm
	mov.u32 	%r566, %ntid.y;
	mul.lo.s32 	%r567, %r550, %r566;
	shr.u32 	%r568, %r567, 5;
	add.s32 	%r569, %r554, %r568;
	mad.lo.s32 	%r570, %r569, %r1267, %r556;
	mul.wide.s32 	%rd65, %r570, 4;
	add.s64 	%rd61, %rd150, %rd65;
	shl.b32 	%r571, %r568, 9;
	add.s32 	%r546, %r545, %r571;
	// begin inline asm
	cp.async.cg.shared.global [%r546], [%rd61], 16;
	// end inline asm
	add.s32 	%r572, %r569, %r568;
	mad.lo.s32 	%r573, %r572, %r1267, %r556;
	mul.wide.s32 	%rd66, %r573, 4;
	add.s64 	%rd62, %rd150, %rd66;
	add.s32 	%r547, %r546, %r571;
	// begin inline asm
	cp.async.cg.shared.global [%r547], [%rd62], 16;
	// end inline asm
	add.s32 	%r574, %r572, %r568;
	mad.lo.s32 	%r575, %r574, %r1267, %r556;
	mul.wide.s32 	%rd67, %r575, 4;
	add.s64 	%rd63, %rd150, %rd67;
	add.s32 	%r548, %r547, %r571;
	// begin inline asm
	cp.async.cg.shared.global [%r548], [%rd63], 16;
	// end inline asm
	shl.b32 	%r576, %r568, 2;
	add.s32 	%r1451, %r576, %r1451;
	add.s32 	%r1450, %r1450, 4;
	setp.ne.s32 	%p13, %r1450, %r224;
	@%p13 bra 	$L__BB4_19;
$L__BB4_20:
	setp.eq.s32 	%p14, %r223, 0;
	@%p14 bra 	$L__BB4_24;
	ld.param.u32 	%r1268, [_ZN13matmul_tensor25matmul_tensor_partial_sumEiiiPKfS1_Pf_param_1];
	mov.u32 	%r578, %tid.y;
	mov.u32 	%r579, %ntid.x;
	mov.u32 	%r580, %tid.x;
	mad.lo.s32 	%r581, %r578, %r579, %r580;
	shr.u32 	%r582, %r581, 5;
	add.s32 	%r230, %r1451, %r582;
	shl.b32 	%r583, %r581, 2;
	and.b32  	%r584, %r583, 124;
	mad.lo.s32 	%r585, %r230, %r1268, %r584;
	mul.wide.s32 	%rd69, %r585, 4;
	add.s64 	%rd68, %rd150, %rd69;
	shl.b32 	%r586, %r581, 4;
	and.b32  	%r587, %r586, 496;
	mov.u32 	%r588, _ZN13matmul_tensor5shmemE;
	add.s32 	%r589, %r588, %r587;
	shl.b32 	%r590, %r188, 12;
	add.s32 	%r591, %r589, %r590;
	shl.b32 	%r592, %r230, 9;
	add.s32 	%r593, %r591, %r592;
	add.s32 	%r577, %r593, 8192;
	// begin inline asm
	cp.async.cg.shared.global [%r577], [%rd68], 16;
	// end inline asm
	setp.eq.s32 	%p15, %r223, 1;
	@%p15 bra 	$L__BB4_24;
	ld.param.u32 	%r1269, [_ZN13matmul_tensor25matmul_tensor_partial_sumEiiiPKfS1_Pf_param_1];
	mov.u32 	%r595, %ntid.x;
	mov.u32 	%r596, %ntid.y;
	mul.lo.s32 	%r597, %r595, %r596;
	shr.u32 	%r598, %r597, 5;
	add.s32 	%r231, %r230, %r598;
	mov.u32 	%r599, %tid.y;
	mov.u32 	%r600, %tid.x;
	mad.lo.s32 	%r601, %r599, %r595, %r600;
	shl.b32 	%r602, %r601, 2;
	and.b32  	%r603, %r602, 124;
	mad.lo.s32 	%r604, %r231, %r1269, %r603;
	mul.wide.s32 	%rd71, %r604, 4;
	add.s64 	%rd70, %rd150, %rd71;
	shl.b32 	%r605, %r598, 9;
	shl.b32 	%r606, %r601, 4;
	and.b32  	%r607, %r606, 496;
	mov.u32 	%r608, _ZN13matmul_tensor5shmemE;
	add.s32 	%r609, %r608, %r607;
	shl.b32 	%r610, %r188, 12;
	add.s32 	%r611, %r609, %r610;
	shl.b32 	%r612, %r230, 9;
	add.s32 	%r613, %r611, %r612;
	add.s32 	%r614, %r613, %r605;
	add.s32 	%r232, %r614, 8192;
	// begin inline asm
	cp.async.cg.shared.global [%r232], [%rd70], 16;
	// end inline asm
	setp.eq.s32 	%p16, %r223, 2;
	@%p16 bra 	$L__BB4_24;
	ld.param.u32 	%r1270, [_ZN13matmul_tensor25matmul_tensor_partial_sumEiiiPKfS1_Pf_param_1];
	mov.u32 	%r616, %ntid.x;
	mov.u32 	%r617, %ntid.y;
	mul.lo.s32 	%r618, %r616, %r617;
	shr.u32 	%r619, %r618, 5;
	add.s32 	%r620, %r231, %r619;
	mov.u32 	%r621, %tid.y;
	mov.u32 	%r622, %tid.x;
	mad.lo.s32 	%r623, %r621, %r616, %r622;
	shl.b32 	%r624, %r623, 2;
	and.b32  	%r625, %r624, 124;
	mad.lo.s32 	%r626, %r620, %r1270, %r625;
	mul.wide.s32 	%rd73, %r626, 4;
	add.s64 	%rd72, %rd150, %rd73;
	shl.b32 	%r627, %r619, 9;
	add.s32 	%r615, %r232, %r627;
	// begin inline asm
	cp.async.cg.shared.global [%r615], [%rd72], 16;
	// end inline asm
$L__BB4_24:
	// begin inline asm
	cp.async.wait_all;

	// end inline asm
	bar.sync 	0;
	xor.b32  	%r1437, %r188, 1;
	shl.b32 	%r1076, %r188, 12;
	xor.b32  	%r1077, %r1076, 4096;
	mov.u32 	%r1078, _ZN13matmul_tensor5shmemE;
	add.s32 	%r1079, %r1078, %r1077;
	mov.u32 	%r1080, %tid.x;
	shr.u32 	%r1081, %r1080, 2;
	and.b32  	%r1082, %r1081, 7;
	and.b32  	%r1083, %r1080, 960;
	or.b32  	%r1084, %r1082, %r1083;
	shl.b32 	%r1085, %r1084, 5;
	add.s32 	%r1086, %r1079, %r1085;
	shl.b32 	%r1087, %r1080, 2;
	and.b32  	%r1088, %r1087, 12;
	add.s32 	%r1089, %r1086, %r1088;
	ld.shared.u32 	%r632, [%r1089];
	ld.shared.u32 	%r633, [%r1089+256];
	ld.shared.u32 	%r634, [%r1089+16];
	ld.shared.u32 	%r635, [%r1089+272];
	ld.shared.u32 	%r744, [%r1089+512];
	ld.shared.u32 	%r745, [%r1089+768];
	ld.shared.u32 	%r746, [%r1089+528];
	ld.shared.u32 	%r747, [%r1089+784];
	ld.shared.u32 	%r856, [%r1089+1024];
	ld.shared.u32 	%r857, [%r1089+1280];
	ld.shared.u32 	%r858, [%r1089+1040];
	ld.shared.u32 	%r859, [%r1089+1296];
	ld.shared.u32 	%r968, [%r1089+1536];
	ld.shared.u32 	%r969, [%r1089+1792];
	ld.shared.u32 	%r970, [%r1089+1552];
	ld.shared.u32 	%r971, [%r1089+1808];
	shl.b32 	%r1090, %r1080, 9;
	and.b32  	%r1091, %r1090, 1536;
	add.s32 	%r1092, %r1079, %r1091;
	shl.b32 	%r1093, %r1080, 1;
	and.b32  	%r1094, %r1093, 64;
	or.b32  	%r1095, %r1082, %r1094;
	shl.b32 	%r1096, %r1095, 2;
	add.s32 	%r1097, %r1092, %r1096;
	ld.shared.u32 	%r636, [%r1097+8192];
	ld.shared.u32 	%r637, [%r1097+10240];
	ld.shared.u32 	%r650, [%r1097+8224];
	ld.shared.u32 	%r651, [%r1097+10272];
	ld.shared.u32 	%r664, [%r1097+8256];
	ld.shared.u32 	%r665, [%r1097+10304];
	ld.shared.u32 	%r678, [%r1097+8288];
	ld.shared.u32 	%r679, [%r1097+10336];
	ld.shared.u32 	%r692, [%r1097+8320];
	ld.shared.u32 	%r693, [%r1097+10368];
	ld.shared.u32 	%r706, [%r1097+8352];
	ld.shared.u32 	%r707, [%r1097+10400];
	ld.shared.u32 	%r720, [%r1097+8384];
	ld.shared.u32 	%r721, [%r1097+10432];
	ld.shared.u32 	%r734, [%r1097+8416];
	ld.shared.u32 	%r735, [%r1097+10464];
	// begin inline asm
	mma.sync.aligned.m16n8k8.row.col.f32.tf32.tf32.f32 {%r1403, %r1402, %r1401, %r1400}, {%r632, %r633, %r634, %r635}, {%r636, %r637}, {%r1403, %r1402, %r1401, %r1400};
	// end inline asm
	// begin inline asm
	mma.sync.aligned.m16n8k8.row.col.f32.tf32.tf32.f32 {%r1399, %r1398, %r1397, %r1396}, {%r632, %r633, %r634, %r635}, {%r650, %r651}, {%r1399, %r1398, %r1397, %r1396};
	// end inline asm
	// begin inline asm
	mma.sync.aligned.m16n8k8.row.col.f32.tf32.tf32.f32 {%r1395, %r1394, %r1393, %r1392}, {%r632, %r633, %r634, %r635}, {%r664, %r665}, {%r1395, %r1394, %r1393, %r1392};
	// end inline asm
	// begin inline asm
	mma.sync.aligned.m16n8k8.row.col.f32.tf32.tf32.f32 {%r1391, %r1390, %r1389, %r1388}, {%r632, %r633, %r634, %r635}, {%r678, %r679}, {%r1391, %r1390, %r1389, %r1388};
	// end inline asm
	// begin inline asm
	mma.sync.aligned.m16n8k8.row.col.f32.tf32.tf32.f32 {%r1387, %r1386, %r1385, %r1384}, {%r632, %r633, %r634, %r635}, {%r692, %r693}, {%r1387, %r1386, %r1385, %r1384};
	// end inline asm
	// begin inline asm
	mma.sync.aligned.m16n8k8.row.col.f32.tf32.tf32.f32 {%r1383, %r1382, %r1381, %r1380}, {%r632, %r633, %r634, %r635}, {%r706, %r707}, {%r1383, %r1382, %r1381, %r1380};
	// end inline asm
	// begin inline asm
	mma.sync.aligned.m16n8k8.row.col.f32.tf32.tf32.f32 {%r1379, %r1378, %r1377, %r1376}, {%r632, %r633, %r634, %r635}, {%r720, %r721}, {%r1379, %r1378, %r1377, %r1376};
	// end inline asm
	// begin inline asm
	mma.sync.aligned.m16n8k8.row.col.f32.tf32.tf32.f32 {%r1375, %r1374, %r1373, %r1372}, {%r632, %r633, %r634, %r635}, {%r734, %r735}, {%r1375, %r1374, %r1373, %r1372};
	// end inline asm
	// begin inline asm
	mma.sync.aligned.m16n8k8.row.col.f32.tf32.tf32.f32 {%r1371, %r1370, %r1369, %r1368}, {%r744, %r745, %r746, %r747}, {%r636, %r637}, {%r1371, %r1370, %r1369, %r1368};
	// end inline asm
	// begin inline asm
	mma.sync.aligned.m16n8k8.row.col.f32.tf32.tf32.f32 {%r1367, %r1366, %r1365, %r1364}, {%r744, %r745, %r746, %r747}, {%r650, %r651}, {%r1367, %r1366, %r1365, %r1364};
	// end inline asm
	// begin inline asm
	mma.sync.aligned.m16n8k8.row.col.f32.tf32.tf32.f32 {%r1363, %r1362, %r1361, %r1360}, {%r744, %r745, %r746, %r747}, {%r664, %r665}, {%r1363, %r1362, %r1361, %r1360};
	// end inline asm
	// begin inline asm
	mma.sync.aligned.m16n8k8.row.col.f32.tf32.tf32.f32 {%r1359, %r1358, %r1357, %r1356}, {%r744, %r745, %r746, %r747}, {%r678, %r679}, {%r1359, %r1358, %r1357, %r1356};
	// end inline asm
	// begin inline asm
	mma.sync.aligned.m16n8k8.row.col.f32.tf32.tf32.f32 {%r1355, %r1354, %r1353, %r1352}, {%r744, %r745, %r746, %r747}, {%r692, %r693}, {%r1355, %r1354, %r1353, %r1352};
	// end inline asm
	// begin inline asm
	mma.sync.aligned.m16n8k8.row.col.f32.tf32.tf32.f32 {%r1351, %r1350, %r1349, %r1348}, {%r744, %r745, %r746, %r747}, {%r706, %r707}, {%r1351, %r1350, %r1349, %r1348};
	// end inline asm
	// begin inline asm
	mma.sync.aligned.m16n8k8.row.col.f32.tf32.tf32.f32 {%r1347, %r1346, %r1345, %r1344}, {%r744, %r745, %r746, %r747}, {%r720, %r721}, {%r1347, %r1346, %r1345, %r1344};
	// end inline asm
	// begin inline asm
	mma.sync.aligned.m16n8k8.row.col.f32.tf32.tf32.f32 {%r1343, %r1342, %r1341, %r1340}, {%r744, %r745, %r746, %r747}, {%r734, %r735}, {%r1343, %r1342, %r1341, %r1340};
	// end inline asm
	// begin inline asm
	mma.sync.aligned.m16n8k8.row.col.f32.tf32.tf32.f32 {%r1339, %r1338, %r1337, %r1336}, {%r856, %r857, %r858, %r859}, {%r636, %r637}, {%r1339, %r1338, %r1337, %r1336};
	// end inline asm
	// begin inline asm
	mma.sync.aligned.m16n8k8.row.col.f32.tf32.tf32.f32 {%r1335, %r1334, %r1333, %r1332}, {%r856, %r857, %r858, %r859}, {%r650, %r651}, {%r1335, %r1334, %r1333, %r1332};
	// end inline asm
	// begin inline asm
	mma.sync.aligned.m16n8k8.row.col.f32.tf32.tf32.f32 {%r1331, %r1330, %r1329, %r1328}, {%r856, %r857, %r858, %r859}, {%r664, %r665}, {%r1331, %r1330, %r1329, %r1328};
	// end inline asm
	// begin inline asm
	mma.sync.aligned.m16n8k8.row.col.f32.tf32.tf32.f32 {%r1327, %r1326, %r1325, %r1324}, {%r856, %r857, %r858, %r859}, {%r678, %r679}, {%r1327, %r1326, %r1325, %r1324};
	// end inline asm
	// begin inline asm
	mma.sync.aligned.m16n8k8.row.col.f32.tf32.tf32.f32 {%r1323, %r1322, %r1321, %r1320}, {%r856, %r857, %r858, %r859}, {%r692, %r693}, {%r1323, %r1322, %r1321, %r1320};
	// end inline asm
	// begin inline asm
	mma.sync.aligned.m16n8k8.row.col.f32.tf32.tf32.f32 {%r1319, %r1318, %r1317, %r1316}, {%r856, %r857, %r858, %r859}, {%r706, %r707}, {%r1319, %r1318, %r1317, %r1316};
	// end inline asm
	// begin inline asm
	mma.sync.aligned.m16n8k8.row.col.f32.tf32.tf32.f32 {%r1315, %r1314, %r1313, %r1312}, {%r856, %r857, %r858, %r859}, {%r720, %r721}, {%r1315, %r1314, %r1313, %r1312};
	// end inline asm
	// begin inline asm
	mma.sync.aligned.m16n8k8.row.col.f32.tf32.tf32.f32 {%r1311, %r1310, %r1309, %r1308}, {%r856, %r857, %r858, %r859}, {%r734, %r735}, {%r1311, %r1310, %r1309, %r1308};
	// end inline asm
	// begin inline asm
	mma.sync.aligned.m16n8k8.row.col.f32.tf32.tf32.f32 {%r1404, %r1405, %r1406, %r1407}, {%r968, %r969, %r970, %r971}, {%r636, %r637}, {%r1404, %r1405, %r1406, %r1407};
	// end inline asm
	// begin inline asm
	mma.sync.aligned.m16n8k8.row.col.f32.tf32.tf32.f32 {%r1408, %r1409, %r1410, %r1411}, {%r968, %r969, %r970, %r971}, {%r650, %r651}, {%r1408, %r1409, %r1410, %r1411};
	// end inline asm
	// begin inline asm
	mma.sync.aligned.m16n8k8.row.col.f32.tf32.tf32.f32 {%r1412, %r1413, %r1414, %r1415}, {%r968, %r969, %r970, %r971}, {%r664, %r665}, {%r1412, %r1413, %r1414, %r1415};
	// end inline asm
	// begin inline asm
	mma.sync.aligned.m16n8k8.row.col.f32.tf32.tf32.f32 {%r1416, %r1417, %r1418, %r1419}, {%r968, %r969, %r970, %r971}, {%r678, %r679}, {%r1416, %r1417, %r1418, %r1419};
	// end inline asm
	// begin inline asm
	mma.sync.aligned.m16n8k8.row.col.f32.tf32.tf32.f32 {%r1420, %r1421, %r1422, %r1423}, {%r968, %r969, %r970, %r971}, {%r692, %r693}, {%r1420, %r1421, %r1422, %r1423};
	// end inline asm
	// begin inline asm
	mma.sync.aligned.m16n8k8.row.col.f32.tf32.tf32.f32 {%r1424, %r1425, %r1426, %r1427}, {%r968, %r969, %r970, %r971}, {%r706, %r707}, {%r1424, %r1425, %r1426, %r1427};
	// end inline asm
	// begin inline asm
	mma.sync.aligned.m16n8k8.row.col.f32.tf32.tf32.f32 {%r1428, %r1429, %r1430, %r1431}, {%r968, %r969, %r970, %r971}, {%r720, %r721}, {%r1428, %r1429, %r1430, %r1431};
	// end inline asm
	// begin inline asm
	mma.sync.aligned.m16n8k8.row.col.f32.tf32.tf32.f32 {%r1432, %r1433, %r1434, %r1435}, {%r968, %r969, %r970, %r971}, {%r734, %r735}, {%r1432, %r1433, %r1434, %r1435};
	// end inline asm
	bar.sync 	0;
	add.s32 	%r1436, %r1436, 1;
	setp.ne.s32 	%p17, %r1436, 64;
	add.s64 	%rd149, %rd149, 32;
	@%p17 bra 	$L__BB4_9;
	ld.param.u64 	%rd148, [_ZN13matmul_tensor25matmul_tensor_partial_sumEiiiPKfS1_Pf_param_5];
	ld.param.u32 	%r1271, [_ZN13matmul_tensor25matmul_tensor_partial_sumEiiiPKfS1_Pf_param_1];
	ld.param.u32 	%r1259, [_ZN13matmul_tensor25matmul_tensor_partial_sumEiiiPKfS1_Pf_param_0];
	// begin inline asm
	cp.async.wait_all;

	// end inline asm
	bar.sync 	0;
	mov.u32 	%r1098, %ctaid.z;
	mul.lo.s32 	%r1099, %r1259, %r1098;
	mul.lo.s32 	%r1100, %r1099, %r1271;
	cvt.s64.s32 	%rd74, %r1100;
	mov.u32 	%r1101, %ctaid.y;
	mul.lo.s32 	%r1102, %r1101, %r1271;
	shl.b32 	%r1103, %r1102, 7;
	mov.u32 	%r1104, %ctaid.x;
	shl.b32 	%r1105, %r1104, 7;
	add.s32 	%r1106, %r1103, %r1105;
	cvt.s64.s32 	%rd75, %r1106;
	add.s64 	%rd76, %rd75, %rd74;
	cvta.to.global.u64 	%rd77, %rd148;
	shl.b64 	%rd78, %rd76, 2;
	add.s64 	%rd7, %rd77, %rd78;
	mul.lo.s32 	%r1107, %r1271, %r1259;
	mov.u32 	%r1108, %tid.x;
	shr.u32 	%r1109, %r1108, 2;
	and.b32  	%r1110, %r1109, 7;
	and.b32  	%r1111, %r1108, 960;
	or.b32  	%r1112, %r1110, %r1111;
	shl.b32 	%r1113, %r1108, 1;
	and.b32  	%r1114, %r1113, 70;
	mad.lo.s32 	%r1115, %r1112, %r1271, %r1114;
	setp.ge.s32 	%p18, %r1115, %r1107;
	@%p18 bra 	$L__BB4_27;
	ld.param.u32 	%r1272, [_ZN13matmul_tensor25matmul_tensor_partial_sumEiiiPKfS1_Pf_param_1];
	shl.b32 	%r1116, %r1272, 3;
	mov.u32 	%r1117, %tid.x;
	shl.b32 	%r1118, %r1117, 1;
	and.b32  	%r1119, %r1118, 70;
	shr.u32 	%r1120, %r1117, 2;
	and.b32  	%r1121, %r1120, 7;
	and.b32  	%r1122, %r1117, 960;
	or.b32  	%r1123, %r1121, %r1122;
	mad.lo.s32 	%r1124, %r1123, %r1272, %r1119;
	mul.wide.s32 	%rd79, %r1124, 4;
	add.s64 	%rd80, %rd7, %rd79;
	st.global.u32 	[%rd80], %r1403;
	st.global.u32 	[%rd80+4], %r1402;
	mul.wide.s32 	%rd81, %r1116, 4;
	add.s64 	%rd82, %rd80, %rd81;
	st.global.u32 	[%rd82], %r1401;
	st.global.u32 	[%rd82+4], %r1400;
$L__BB4_27:
	ld.param.u32 	%r1273, [_ZN13matmul_tensor25matmul_tensor_partial_sumEiiiPKfS1_Pf_param_1];
	ld.param.u32 	%r1260, [_ZN13matmul_tensor25matmul_tensor_partial_sumEiiiPKfS1_Pf_param_0];
	mov.u32 	%r1125, %tid.x;
	shl.b32 	%r1126, %r1125, 1;
	and.b32  	%r1127, %r1126, 70;
	shr.u32 	%r1128, %r1125, 2;
	and.b32  	%r1129, %r1128, 7;
	and.b32  	%r1130, %r1125, 960;
	or.b32  	%r1131, %r1129, %r1130;
	mad.lo.s32 	%r1132, %r1131, %r1273, %r1127;
	add.s32 	%r1133, %r1132, 8;
	mul.lo.s32 	%r1134, %r1273, %r1260;
	setp.ge.s32 	%p19, %r1133, %r1134;
	@%p19 bra 	$L__BB4_29;
	ld.param.u32 	%r1274, [_ZN13matmul_tensor25matmul_tensor_partial_sumEiiiPKfS1_Pf_param_1];
	mov.u32 	%r1135, %tid.x;
	shl.b32 	%r1136, %r1135, 1;
	and.b32  	%r1137, %r1136, 70;
	shr.u32 	%r1138, %r1135, 2;
	and.b32  	%r1139, %r1138, 7;
	and.b32  	%r1140, %r1135, 960;
	or.b32  	%r1141, %r1139, %r1140;
	mul.lo.s32 	%r1142, %r1141, %r1274;
	add.s32 	%r1143, %r1137, %r1142;
	mul.wide.s32 	%rd83, %r1143, 4;
	add.s64 	%rd84, %rd7, %rd83;
	st.global.u32 	[%rd84+32], %r1399;
	st.global.u32 	[%rd84+36], %r1398;
	shl.b32 	%r1144, %r1274, 3;
	add.s32 	%r1145, %r1142, %r1144;
	cvt.s64.s32 	%rd85, %r1145;
	cvt.u64.u32 	%rd86, %r1137;
	add.s64 	%rd87, %rd86, %rd85;
	shl.b64 	%rd88, %rd87, 2;
	add.s64 	%rd89, %rd7, %rd88;
	st.global.u32 	[%rd89+32], %r1397;
	st.global.u32 	[%rd89+36], %r1396;
$L__BB4_29:
	ld.param.u32 	%r1275, [_ZN13matmul_tensor25matmul_tensor_partial_sumEiiiPKfS1_Pf_param_1];
	ld.param.u32 	%r1261, [_ZN13matmul_tensor25matmul_tensor_partial_sumEiiiPKfS1_Pf_param_0];
	mov.u32 	%r1146, %tid.x;
	shl.b32 	%r1147, %r1146, 1;
	and.b32  	%r1148, %r1147, 70;
	shr.u32 	%r1149, %r1146, 2;
	and.b32  	%r1150, %r1149, 7;
	and.b32  	%r1151, %r1146, 960;
	or.b32  	%r1152, %r1150, %r1151;
	mad.lo.s32 	%r1153, %r1152, %r1275, %r1148;
	add.s32 	%r1154, %r1153, 16;
	mul.lo.s32 	%r1155, %r1275, %r1261;
	setp.ge.s32 	%p20, %r1154, %r1155;
	@%p20 bra 	$L__BB4_31;
	ld.param.u32 	%r1276, [_ZN13matmul_tensor25matmul_tensor_partial_sumEiiiPKfS1_Pf_param_1];
	mov.u32 	%r1156, %tid.x;
	shl.b32 	%r1157, %r1156, 1;
	and.b32  	%r1158, %r1157, 70;
	shr.u32 	%r1159, %r1156, 2;
	and.b32  	%r1160, %r1159, 7;
	and.b32  	%r1161, %r1156, 960;
	or.b32  	%r1162, %r1160, %r1161;
	mul.lo.s32 	%r1163, %r1162, %r1276;
	add.s32 	%r1164, %r1158, %r1163;
	mul.wide.s32 	%rd90, %r1164, 4;
	add.s64 	%rd91, %rd7, %rd90;
	st.global.u32 	[%rd91+64], %r1395;
	st.global.u32 	[%rd91+68], %r1394;
	shl.b32 	%r1165, %r1276, 3;
	add.s32 	%r1166, %r1163, %r1165;
	cvt.s64.s32 	%rd92, %r1166;
	cvt.u64.u32 	%rd93, %r1158;
	add.s64 	%rd94, %rd93, %rd92;
	shl.b64 	%rd95, %rd94, 2;
	add.s64 	%rd96, %rd7, %rd95;
	st.global.u32 	[%rd96+64], %r1393;
	st.global.u32 	[%rd96+68], %r1392;
$L__BB4_31:
	ld.param.u32 	%r1277, [_ZN13matmul_tensor25matmul_tensor_partial_sumEiiiPKfS1_Pf_param_1];
	ld.param.u32 	%r1262, [_ZN13matmul_tensor25matmul_tensor_partial_sumEiiiPKfS1_Pf_param_0];
	mov.u32 	%r1167, %tid.x;
	shl.b32 	%r1168, %r1167, 1;
	and.b32  	%r1169, %r1168, 70;
	shr.u32 	%r1170, %r1167, 2;
	and.b32  	%r1171, %r1170, 7;
	and.b32  	%r1172, %r1167, 960;
	or.b32  	%r1173, %r1171, %r1172;
	mad.lo.s32 	%r1174, %r1173, %r1277, %r1169;
	add.s32 	%r1175, %r1174, 24;
	mul.lo.s32 	%r1176, %r1277, %r1262;
	setp.ge.s32 	%p21, %r1175, %r1176;
	@%p21 bra 	$L__BB4_33;
	ld.param.u32 	%r1278, [_ZN13matmul_tensor25matmul_tensor_partial_sumEiiiPKfS1_Pf_param_1];
	shl.b32 	%r1178, %r1167, 1;
	and.b32  	%r1179, %r1178, 70;
	shr.u32 	%r1180, %r1167, 2;
	and.b32  	%r1181, %r1180, 7;
	and.b32  	%r1182, %r1167, 960;
	or.b32  	%r1183, %r1181, %r1182;
	mul.lo.s32 	%r1184, %r1183, %r1278;
	add.s32 	%r1185, %r1179, %r1184;
	mul.wide.s32 	%rd97, %r1185, 4;
	add.s64 	%rd98, %rd7, %rd97;
	st.global.u32 	[%rd98+96], %r1391;
	st.global.u32 	[%rd98+100], %r1390;
	shl.b32 	%r1186, %r1278, 3;
	add.s32 	%r1187, %r1184, %r1186;
	cvt.s64.s32 	%rd99, %r1187;
	cvt.u64.u32 	%rd100, %r1179;
	add.s64 	%rd101, %rd100, %rd99;
	shl.b64 	%rd102, %rd101, 2;
	add.s64 	%rd103, %rd7, %rd102;
	st.global.u32 	[%rd103+96], %r1389;
	st.global.u32 	[%rd103+100], %r1388;
$L__BB4_33:
	ld.param.u32 	%r1279, [_ZN13matmul_tensor25matmul_tensor_partial_sumEiiiPKfS1_Pf_param_1];
	ld.param.u32 	%r1263, [_ZN13matmul_tensor25matmul_tensor_partial_sumEiiiPKfS1_Pf_param_0];
	and.b32  	%r1193, %r1167, 960;
	or.b32  	%r1194, %r1171, %r1193;
	mad.lo.s32 	%r1195, %r1194, %r1279, %r1169;
	add.s32 	%r1196, %r1195, 32;
	mul.lo.s32 	%r1197, %r1279, %r1263;
	setp.ge.s32 	%p22, %r1196, %r1197;
	@%p22 bra 	$L__BB4_35;
	ld.param.u32 	%r1280, [_ZN13matmul_tensor25matmul_tensor_partial_sumEiiiPKfS1_Pf_param_1];
	shl.b32 	%r1199, %r1167, 1;
	and.b32  	%r1200, %r1199, 70;
	shr.u32 	%r1201, %r1167, 2;
	and.b32  	%r1202, %r1201, 7;
	or.b32  	%r1204, %r1202, %r1193;
	mul.lo.s32 	%r1205, %r1204, %r1280;
	add.s32 	%r1206, %r1200, %r1205;
	mul.wide.s32 	%rd104, %r1206, 4;
	add.s64 	%rd105, %rd7, %rd104;
	st.global.u32 	[%rd105+128], %r1387;
	st.global.u32 	[%rd105+132], %r1386;
	shl.b32 	%r1207, %r1280, 3;
	add.s32 	%r1208, %r1205, %r1207;
	cvt.s64.s32 	%rd106, %r1208;
	cvt.u64.u32 	%rd107, %r1200;
	add.s64 	%rd108, %rd107, %rd106;
	shl.b64 	%rd109, %rd108, 2;
	add.s64 	%rd110, %rd7, %rd109;
	st.global.u32 	[%rd110+128], %r1385;
	st.global.u32 	[%rd110+132], %r1384;
$L__BB4_35:
	ld.param.u32 	%r1281, [_ZN13matmul_tensor25matmul_tensor_partial_sumEiiiPKfS1_Pf_param_1];
	ld.param.u32 	%r1264, [_ZN13matmul_tensor25matmul_tensor_partial_sumEiiiPKfS1_Pf_param_0];
	shl.b32 	%r1210, %r1167, 1;
	and.b32  	%r1211, %r1210, 70;
	shr.u32 	%r1212, %r1167, 2;
	and.b32  	%r1213, %r1212, 7;
	or.b32  	%r1215, %r1213, %r1193;
	mul.lo.s32 	%r363, %r1215, %r1281;
	add.s32 	%r1216, %r1211, %r363;
	add.s32 	%r1217, %r1216, 40;
	mul.lo.s32 	%r364, %r1281, %r1264;
	setp.ge.s32 	%p23, %r1217, %r364;
	@%p23 bra 	$L__BB4_37;
	ld.param.u32 	%r1282, [_ZN13matmul_tensor25matmul_tensor_partial_sumEiiiPKfS1_Pf_param_1];
	mul.wide.s32 	%rd111, %r1216, 4;
	add.s64 	%rd112, %rd7, %rd111;
	st.global.u32 	[%rd112+160], %r1383;
	st.global.u32 	[%rd112+164], %r1382;
	shl.b32 	%r1222, %r1282, 3;
	add.s32 	%r1223, %r363, %r1222;
	cvt.s64.s32 	%rd113, %r1223;
	cvt.u64.u32 	%rd114, %r1211;
	add.s64 	%rd115, %rd114, %rd113;
	shl.b64 	%rd116, %rd115, 2;
	add.s64 	%rd117, %rd7, %rd116;
	st.global.u32 	[%rd117+160], %r1381;
	st.global.u32 	[%rd117+164], %r1380;
$L__BB4_37:
	ld.param.u32 	%r1283, [_ZN13matmul_tensor25matmul_tensor_partial_sumEiiiPKfS1_Pf_param_1];
	cvt.u64.u32 	%rd8, %r1211;
	shl.b32 	%r365, %r1283, 3;
	add.s32 	%r1227, %r1216, 48;
	setp.ge.s32 	%p24, %r1227, %r364;
	@%p24 bra 	$L__BB4_39;
	mul.wide.s32 	%rd118, %r1216, 4;
	add.s64 	%rd119, %rd7, %rd118;
	st.global.u32 	[%rd119+192], %r1379;
	st.global.u32 	[%rd119+196], %r1378;
	add.s32 	%r1228, %r363, %r365;
	cvt.s64.s32 	%rd120, %r1228;
	add.s64 	%rd121, %rd8, %rd120;
	shl.b64 	%rd122, %rd121, 2;
	add.s64 	%rd123, %rd7, %rd122;
	st.global.u32 	[%rd123+192], %r1377;
	st.global.u32 	[%rd123+196], %r1376;
$L__BB4_39:
	add.s32 	%r1231, %r1216, 56;
	setp.ge.s32 	%p25, %r1231, %r364;
	@%p25 bra 	$L__BB4_41;
	mul.wide.s32 	%rd124, %r1216, 4;
	add.s64 	%rd125, %rd7, %rd124;
	st.global.u32 	[%rd125+224], %r1375;
	st.global.u32 	[%rd125+228], %r1374;
	add.s32 	%r1233, %r363, %r365;
	cvt.s64.s32 	%rd126, %r1233;
	add.s64 	%rd127, %rd8, %rd126;
	shl.b64 	%rd128, %rd127, 2;
	add.s64 	%rd129, %rd7, %rd128;
	st.global.u32 	[%rd129+224], %r1373;
	st.global.u32 	[%rd129+228], %r1372;
$L__BB4_41:
	ld.param.u32 	%r1284, [_ZN13matmul_tensor25matmul_tensor_partial_sumEiiiPKfS1_Pf_param_1];
	shl.b32 	%r368, %r1284, 4;
	add.s32 	%r369, %r368, %r363;
	add.s32 	%r370, %r1211, %r369;
	setp.ge.s32 	%p26, %r370, %r364;
	mul.wide.s32 	%rd130, %r370, 4;
	add.s64 	%rd9, %rd7, %rd130;
	@%p26 bra 	$L__BB4_43;
	st.global.u32 	[%rd9], %r1371;
	st.global.u32 	[%rd9+4], %r1370;
	mul.wide.s32 	%rd131, %r365, 4;
	add.s64 	%rd132, %rd9, %rd131;
	st.global.u32 	[%rd132], %r1369;
	st.global.u32 	[%rd132+4], %r1368;
$L__BB4_43:
	add.s32 	%r1234, %r370, 8;
	setp.ge.s32 	%p27, %r1234, %r364;
	add.s32 	%r1235, %r369, %r365;
	cvt.s64.s32 	%rd133, %r1235;
	add.s64 	%rd134, %rd8, %rd133;
	shl.b64 	%rd135, %rd134, 2;
	add.s64 	%rd10, %rd7, %rd135;
	@%p27 bra 	$L__BB4_45;
	st.global.u32 	[%rd9+32], %r1367;
	st.global.u32 	[%rd9+36], %r1366;
	st.global.u32 	[%rd10+32], %r1365;
	st.global.u32 	[%rd10+36], %r1364;
$L__BB4_45:
	add.s32 	%r1236, %r370, 16;
	setp.ge.s32 	%p28, %r1236, %r364;
	@%p28 bra 	$L__BB4_47;
	st.global.u32 	[%rd9+64], %r1363;
	st.global.u32 	[%rd9+68], %r1362;
	st.global.u32 	[%rd10+64], %r1361;
	st.global.u32 	[%rd10+68], %r1360;
$L__BB4_47:
	add.s32 	%r1237, %r370, 24;
	setp.ge.s32 	%p29, %r1237, %r364;
	@%p29 bra 	$L__BB4_49;
	st.global.u32 	[%rd9+96], %r1359;
	st.global.u32 	[%rd9+100], %r1358;
	st.global.u32 	[%rd10+96], %r1357;
	st.global.u32 	[%rd10+100], %r1356;
$L__BB4_49:
	add.s32 	%r1238, %r370, 32;
	setp.ge.s32 	%p30, %r1238, %r364;
	@%p30 bra 	$L__BB4_51;
	st.global.u32 	[%rd9+128], %r1355;
	st.global.u32 	[%rd9+132], %r1354;
	st.global.u32 	[%rd10+128], %r1353;
	st.global.u32 	[%rd10+132], %r1352;
$L__BB4_51:
	add.s32 	%r1239, %r370, 40;
	setp.ge.s32 	%p31, %r1239, %r364;
	@%p31 bra 	$L__BB4_53;
	st.global.u32 	[%rd9+160], %r1351;
	st.global.u32 	[%rd9+164], %r1350;
	st.global.u32 	[%rd10+160], %r1349;
	st.global.u32 	[%rd10+164], %r1348;
$L__BB4_53:
	add.s32 	%r1240, %r370, 48;
	setp.ge.s32 	%p32, %r1240, %r364;
	@%p32 bra 	$L__BB4_55;
	st.global.u32 	[%rd9+192], %r1347;
	st.global.u32 	[%rd9+196], %r1346;
	st.global.u32 	[%rd10+192], %r1345;
	st.global.u32 	[%rd10+196], %r1344;
$L__BB4_55:
	add.s32 	%r1241, %r370, 56;
	setp.ge.s32 	%p33, %r1241, %r364;
	@%p33 bra 	$L__BB4_57;
	st.global.u32 	[%rd9+224], %r1343;
	st.global.u32 	[%rd9+228], %r1342;
	st.global.u32 	[%rd10+224], %r1341;
	st.global.u32 	[%rd10+228], %r1340;
$L__BB4_57:
	ld.param.u32 	%r1285, [_ZN13matmul_tensor25matmul_tensor_partial_sumEiiiPKfS1_Pf_param_1];
	shl.b32 	%r1242, %r1285, 5;
	add.s32 	%r371, %r1242, %r363;
	add.s32 	%r372, %r1211, %r371;
	setp.ge.s32 	%p34, %r372, %r364;
	mul.wide.s32 	%rd136, %r372, 4;
	add.s64 	%rd11, %rd7, %rd136;
	@%p34 bra 	$L__BB4_59;
	st.global.u32 	[%rd11], %r1339;
	st.global.u32 	[%rd11+4], %r1338;
	mul.wide.s32 	%rd137, %r365, 4;
	add.s64 	%rd138, %rd11, %rd137;
	st.global.u32 	[%rd138], %r1337;
	st.global.u32 	[%rd138+4], %r1336;
$L__BB4_59:
	add.s32 	%r1243, %r372, 8;
	setp.ge.s32 	%p35, %r1243, %r364;
	add.s32 	%r1244, %r371, %r365;
	cvt.s64.s32 	%rd139, %r1244;
	add.s64 	%rd140, %rd8, %rd139;
	shl.b64 	%rd141, %rd140, 2;
	add.s64 	%rd12, %rd7, %rd141;
	@%p35 bra 	$L__BB4_61;
	st.global.u32 	[%rd11+32], %r1335;
	st.global.u32 	[%rd11+36], %r1334;
	st.global.u32 	[%rd12+32], %r1333;
	st.global.u32 	[%rd12+36], %r1332;
$L__BB4_61:
	add.s32 	%r1245, %r372, 16;
	setp.ge.s32 	%p36, %r1245, %r364;
	@%p36 bra 	$L__BB4_63;
	st.global.u32 	[%rd11+64], %r1331;
	st.global.u32 	[%rd11+68], %r1330;
	st.global.u32 	[%rd12+64], %r1329;
	st.global.u32 	[%rd12+68], %r1328;
$L__BB4_63:
	add.s32 	%r1246, %r372, 24;
	setp.ge.s32 	%p37, %r1246, %r364;
	@%p37 bra 	$L__BB4_65;
	st.global.u32 	[%rd11+96], %r1327;
	st.global.u32 	[%rd11+100], %r1326;
	st.global.u32 	[%rd12+96], %r1325;
	st.global.u32 	[%rd12+100], %r1324;
$L__BB4_65:
	add.s32 	%r1247, %r372, 32;
	setp.ge.s32 	%p38, %r1247, %r364;
	@%p38 bra 	$L__BB4_67;
	st.global.u32 	[%rd11+128], %r1323;
	st.global.u32 	[%rd11+132], %r1322;
	st.global.u32 	[%rd12+128], %r1321;
	st.global.u32 	[%rd12+132], %r1320;
$L__BB4_67:
	add.s32 	%r1248, %r372, 40;
	setp.ge.s32 	%p39, %r1248, %r364;
	@%p39 bra 	$L__BB4_69;
	st.global.u32 	[%rd11+160], %r1319;
	st.global.u32 	[%rd11+164], %r1318;
	st.global.u32 	[%rd12+160], %r1317;
	st.global.u32 	[%rd12+164], %r1316;
$L__BB4_69:
	add.s32 	%r1249, %r372, 48;
	setp.ge.s32 	%p40, %r1249, %r364;
	@%p40 bra 	$L__BB4_71;
	st.global.u32 	[%rd11+192], %r1315;
	st.global.u32 	[%rd11+196], %r1314;
	st.global.u32 	[%rd12+192], %r1313;
	st.global.u32 	[%rd12+196], %r1312;
$L__BB4_71:
	add.s32 	%r1250, %r372, 56;
	setp.ge.s32 	%p41, %r1250, %r364;
	@%p41 bra 	$L__BB4_73;
	st.global.u32 	[%rd11+224], %r1311;
	st.global.u32 	[%rd11+228], %r1310;
	st.global.u32 	[%rd12+224], %r1309;
	st.global.u32 	[%rd12+228], %r1308;
$L__BB4_73:
	add.s32 	%r373, %r368, %r371;
	add.s32 	%r374, %r1211, %r373;
	setp.ge.s32 	%p42, %r374, %r364;
	mul.wide.s32 	%rd142, %r374, 4;
	add.s64 	%rd13, %rd7, %rd142;
	@%p42 bra 	$L__BB4_75;
	st.global.u32 	[%rd13], %r1404;
	st.global.u32 	[%rd13+4], %r1405;
	mul.wide.s32 	%rd143, %r365, 4;
	add.s64 	%rd144, %rd13, %rd143;
	st.global.u32 	[%rd144], %r1406;
	st.global.u32 	[%rd144+4], %r1407;
$L__BB4_75:
	add.s32 	%r1251, %r374, 8;
	setp.ge.s32 	%p43, %r1251, %r364;
	add.s32 	%r1252, %r373, %r365;
	cvt.s64.s32 	%rd145, %r1252;
	add.s64 	%rd146, %rd8, %rd145;
	shl.b64 	%rd147, %rd146, 2;
	add.s64 	%rd14, %rd7, %rd147;
	@%p43 bra 	$L__BB4_77;
	st.global.u32 	[%rd13+32], %r1408;
	st.global.u32 	[%rd13+36], %r1409;
	st.global.u32 	[%rd14+32], %r1410;
	st.global.u32 	[%rd14+36], %r1411;
$L__BB4_77:
	add.s32 	%r1253, %r374, 16;
	setp.ge.s32 	%p44, %r1253, %r364;
	@%p44 bra 	$L__BB4_79;
	st.global.u32 	[%rd13+64], %r1412;
	st.global.u32 	[%rd13+68], %r1413;
	st.global.u32 	[%rd14+64], %r1414;
	st.global.u32 	[%rd14+68], %r1415;
$L__BB4_79:
	add.s32 	%r1254, %r374, 24;
	setp.ge.s32 	%p45, %r1254, %r364;
	@%p45 bra 	$L__BB4_81;
	st.global.u32 	[%rd13+96], %r1416;
	st.global.u32 	[%rd13+100], %r1417;
	st.global.u32 	[%rd14+96], %r1418;
	st.global.u32 	[%rd14+100], %r1419;
$L__BB4_81:
	add.s32 	%r1255, %r374, 32;
	setp.ge.s32 	%p46, %r1255, %r364;
	@%p46 bra 	$L__BB4_83;
	st.global.u32 	[%rd13+128], %r1420;
	st.global.u32 	[%rd13+132], %r1421;
	st.global.u32 	[%rd14+128], %r1422;
	st.global.u32 	[%rd14+132], %r1423;
$L__BB4_83:
	add.s32 	%r1256, %r374, 40;
	setp.ge.s32 	%p47, %r1256, %r364;
	@%p47 bra 	$L__BB4_85;
	st.global.u32 	[%rd13+160], %r1424;
	st.global.u32 	[%rd13+164], %r1425;
	st.global.u32 	[%rd14+160], %r1426;
	st.global.u32 	[%rd14+164], %r1427;
$L__BB4_85:
	add.s32 	%r1257, %r374, 48;
	setp.ge.s32 	%p48, %r1257, %r364;
	@%p48 bra 	$L__BB4_87;
	st.global.u32 	[%rd13+192], %r1428;
	st.global.u32 	[%rd13+196], %r1429;
	st.global.u32 	[%rd14+192], %r1430;
	st.global.u32 	[%rd14+196], %r1431;
$L__BB4_87:
	add.s32 	%r1258, %r374, 56;
	setp.ge.s32 	%p49, %r1258, %r364;
	@%p49 bra 	$L__BB4_89;
	st.global.u32 	[%rd13+224], %r1432;
	st.global.u32 	[%rd13+228], %r1433;
	st.global.u32 	[%rd14+224], %r1434;
	st.global.u32 	[%rd14+228], %r1435;
$L__BB4_89:
	ret;

}
	// .globl	_ZN13matmul_tensor13matmul_tensorEiiiPKfS1_Pf
.visible .entry _ZN13matmul_tensor13matmul_tensorEiiiPKfS1_Pf(
	.param .u32 _ZN13matmul_tensor13matmul_tensorEiiiPKfS1_Pf_param_0,
	.param .u32 _ZN13matmul_tensor13matmul_tensorEiiiPKfS1_Pf_param_1,
	.param .u32 _ZN13matmul_tensor13matmul_tensorEiiiPKfS1_Pf_param_2,
	.param .u64 .ptr .align 1 _ZN13matmul_tensor13matmul_tensorEiiiPKfS1_Pf_param_3,
	.param .u64 .ptr .align 1 _ZN13matmul_tensor13matmul_tensorEiiiPKfS1_Pf_param_4,
	.param .u64 .ptr .align 1 _ZN13matmul_tensor13matmul_tensorEiiiPKfS1_Pf_param_5
)
{
	.reg .pred 	%p<19>;
	.reg .b16 	%rs<7>;
	.reg .b32 	%r<1535>;
	.reg .b64 	%rd<80>;

	ld.param.u32 	%r494, [_ZN13matmul_tensor13matmul_tensorEiiiPKfS1_Pf_param_2];
	ld.param.u64 	%rd10, [_ZN13matmul_tensor13matmul_tensorEiiiPKfS1_Pf_param_3];
	ld.param.u64 	%rd8, [_ZN13matmul_tensor13matmul_tensorEiiiPKfS1_Pf_param_4];
	mov.u32 	%r496, %ctaid.y;
	mov.u32 	%r497, %ctaid.x;
	shl.b32 	%r498, %r497, 7;
	mul.lo.s32 	%r499, %r496, %r494;
	shl.b32 	%r500, %r499, 7;
	mul.wide.s32 	%rd11, %r500, 4;
	add.s64 	%rd78, %rd10, %rd11;
	cvt.u64.u32 	%rd2, %r498;
	mov.u32 	%r501, %tid.y;
	mov.u32 	%r502, %ntid.x;
	mov.u32 	%r503, %tid.x;
	mad.lo.s32 	%r1, %r501, %r502, %r503;
	shr.u32 	%r2, %r1, 1;
	shl.b32 	%r504, %r1, 2;
	and.b32  	%r3, %r504, 4;
	shr.u32 	%r4, %r1, 5;
	and.b32  	%r5, %r504, 124;
	mov.u32 	%r505, %ntid.y;
	mul.lo.s32 	%r506, %r502, %r505;
	shr.u32 	%r6, %r506, 1;
	shr.u32 	%r7, %r506, 5;
	max.u32 	%r507, %r6, 128;
	add.s32 	%r508, %r507, -1;
	div.u32 	%r8, %r508, %r6;
	add.s32 	%r9, %r8, 1;
	and.b32  	%r10, %r9, 3;
	setp.lt.u32 	%p1, %r8, 3;
	mov.b32 	%r1258, 0;
	@%p1 bra 	$L__BB5_3;
	ld.param.u32 	%r1239, [_ZN13matmul_tensor13matmul_tensorEiiiPKfS1_Pf_param_2];
	and.b32  	%r510, %r9, -4;
	shl.b32 	%r11, %r6, 2;
	add.s32 	%r511, %r6, %r2;
	mad.lo.s32 	%r1256, %r1239, %r511, %r3;
	mul.lo.s32 	%r512, %r1239, %r6;
	shl.b32 	%r13, %r512, 2;
	shl.b32 	%r513, %r6, 1;
	add.s32 	%r514, %r2, %r513;
	mad.lo.s32 	%r1255, %r1239, %r514, %r3;
	mad.lo.s32 	%r515, %r6, 3, %r2;
	mad.lo.s32 	%r1254, %r1239, %r515, %r3;
	shl.b32 	%r516, %r6, 5;
	mov.u32 	%r517, _ZN13matmul_tensor5shmemE;
	add.s32 	%r518, %r516, %r517;
	shl.b32 	%r519, %r2, 5;
	add.s32 	%r520, %r518, %r519;
	cvt.u16.u32 	%rs1, %r1;
	and.b16  	%rs2, %rs1, 1;
	mul.wide.u16 	%r521, %rs2, 16;
	add.s32 	%r1253, %r520, %r521;
	shl.b32 	%r17, %r6, 7;
	shl.b32 	%r522, %r6, 6;
	add.s32 	%r523, %r522, %r517;
	add.s32 	%r524, %r523, %r519;
	add.s32 	%r1252, %r524, %r521;
	mad.lo.s32 	%r525, %r6, 96, %r517;
	add.s32 	%r526, %r525, %r519;
	add.s32 	%r1251, %r526, %r521;
	add.s32 	%r527, %r519, %r517;
	add.s32 	%r1250, %r527, %r521;
	mad.lo.s32 	%r1249, %r1239, %r2, %r3;
	neg.s32 	%r1248, %r510;
	mov.b32 	%r1258, 0;
$L__BB5_2:
	mul.wide.s32 	%rd16, %r1249, 4;
	add.s64 	%rd12, %rd78, %rd16;
	// begin inline asm
	cp.async.cg.shared.global [%r1250], [%rd12], 16;
	// end inline asm
	mul.wide.s32 	%rd17, %r1256, 4;
	add.s64 	%rd13, %rd78, %rd17;
	// begin inline asm
	cp.async.cg.shared.global [%r1253], [%rd13], 16;
	// end inline asm
	mul.wide.s32 	%rd18, %r1255, 4;
	add.s64 	%rd14, %rd78, %rd18;
	// begin inline asm
	cp.async.cg.shared.global [%r1252], [%rd14], 16;
	// end inline asm
	mul.wide.s32 	%rd19, %r1254, 4;
	add.s64 	%rd15, %rd78, %rd19;
	// begin inline asm
	cp.async.cg.shared.global [%r1251], [%rd15], 16;
	// end inline asm
	add.s32 	%r1258, %r1258, %r11;
	add.s32 	%r1256, %r1256, %r13;
	add.s32 	%r1255, %r1255, %r13;
	add.s32 	%r1254, %r1254, %r13;
	add.s32 	%r1253, %r1253, %r17;
	add.s32 	%r1252, %r1252, %r17;
	add.s32 	%r1251, %r1251, %r17;
	add.s32 	%r1250, %r1250, %r17;
	add.s32 	%r1249, %r1249, %r13;
	add.s32 	%r1248, %r1248, 4;
	setp.ne.s32 	%p2, %r1248, 0;
	@%p2 bra 	$L__BB5_2;
$L__BB5_3:
	setp.eq.s32 	%p3, %r10, 0;
	@%p3 bra 	$L__BB5_6;
	ld.param.u32 	%r1240, [_ZN13matmul_tensor13matmul_tensorEiiiPKfS1_Pf_param_2];
	add.s32 	%r532, %r1258, %r2;
	shl.b32 	%r533, %r532, 5;
	mov.u32 	%r534, _ZN13matmul_tensor5shmemE;
	add.s32 	%r535, %r533, %r534;
	cvt.u16.u32 	%rs3, %r1;
	and.b16  	%rs4, %rs3, 1;
	mul.wide.u16 	%r536, %rs4, 16;
	add.s32 	%r1261, %r535, %r536;
	shl.b32 	%r45, %r6, 5;
	mad.lo.s32 	%r1260, %r1240, %r532, %r3;
	mul.lo.s32 	%r47, %r1240, %r6;
	neg.s32 	%r1259, %r10;
$L__BB5_5:
	.pragma "nounroll";
	mul.wide.s32 	%rd21, %r1260, 4;
	add.s64 	%rd20, %rd78, %rd21;
	// begin inline asm
	cp.async.cg.shared.global [%r1261], [%rd20], 16;
	// end inline asm
	add.s32 	%r1261, %r1261, %r45;
	add.s32 	%r1260, %r1260, %r47;
	add.s32 	%r1259, %r1259, 1;
	setp.ne.s32 	%p4, %r1259, 0;
	@%p4 bra 	$L__BB5_5;
$L__BB5_6:
	shl.b64 	%rd22, %rd2, 2;
	add.s64 	%rd79, %rd8, %rd22;
	shl.b32 	%r539, %r5, 2;
	mov.u32 	%r540, _ZN13matmul_tensor5shmemE;
	add.s32 	%r541, %r540, %r539;
	add.s32 	%r55, %r541, 8192;
	mov.b32 	%r1262, 0;
$L__BB5_7:
	ld.param.u32 	%r1232, [_ZN13matmul_tensor13matmul_tensorEiiiPKfS1_Pf_param_1];
	add.s32 	%r543, %r1262, %r4;
	mad.lo.s32 	%r544, %r543, %r1232, %r5;
	mul.wide.s32 	%rd24, %r544, 4;
	add.s64 	%rd23, %rd79, %rd24;
	shl.b32 	%r545, %r543, 9;
	add.s32 	%r542, %r55, %r545;
	// begin inline asm
	cp.async.cg.shared.global [%r542], [%rd23], 16;
	// end inline asm
	add.s32 	%r1262, %r1262, %r7;
	setp.lt.u32 	%p5, %r1262, 8;
	@%p5 bra 	$L__BB5_7;
	ld.param.u32 	%r1241, [_ZN13matmul_tensor13matmul_tensorEiiiPKfS1_Pf_param_2];
	// begin inline asm
	cp.async.wait_all;

	// end inline asm
	bar.sync 	0;
	setp.lt.s32 	%p6, %r1241, 1;
	mov.b32 	%r1407, 0;
	mov.u32 	%r1408, %r1407;
	mov.u32 	%r1409, %r1407;
	mov.u32 	%r1410, %r1407;
	mov.u32 	%r1411, %r1407;
	mov.u32 	%r1412, %r1407;
	mov.u32 	%r1413, %r1407;
	mov.u32 	%r1414, %r1407;
	mov.u32 	%r1415, %r1407;
	mov.u32 	%r1416, %r1407;
	mov.u32 	%r1417, %r1407;
	mov.u32 	%r1418, %r1407;
	mov.u32 	%r1419, %r1407;
	mov.u32 	%r1420, %r1407;
	mov.u32 	%r1421, %r1407;
	mov.u32 	%r1422, %r1407;
	mov.u32 	%r1423, %r1407;
	mov.u32 	%r1424, %r1407;
	mov.u32 	%r1425, %r1407;
	mov.u32 	%r1426, %r1407;
	mov.u32 	%r1427, %r1407;
	mov.u32 	%r1428, %r1407;
	mov.u32 	%r1429, %r1407;
	mov.u32 	%r1430, %r1407;
	mov.u32 	%r1431, %r1407;
	mov.u32 	%r1432, %r1407;
	mov.u32 	%r1433, %r1407;
	mov.u32 	%r1434, %r1407;
	mov.u32 	%r1435, %r1407;
	mov.u32 	%r1436, %r1407;
	mov.u32 	%r1437, %r1407;
	mov.u32 	%r1438, %r1407;
	mov.u32 	%r1439, %r1407;
	mov.u32 	%r1440, %r1407;
	mov.u32 	%r1441, %r1407;
	mov.u32 	%r1442, %r1407;
	mov.u32 	%r1443, %r1407;
	mov.u32 	%r1444, %r1407;
	mov.u32 	%r1445, %r1407;
	mov.u32 	%r1446, %r1407;
	mov.u32 	%r1447, %r1407;
	mov.u32 	%r1448, %r1407;
	mov.u32 	%r1449, %r1407;
	mov.u32 	%r1450, %r1407;
	mov.u32 	%r1451, %r1407;
	mov.u32 	%r1452, %r1407;
	mov.u32 	%r1453, %r1407;
	mov.u32 	%r1454, %r1407;
	mov.u32 	%r1455, %r1407;
	mov.u32 	%r1456, %r1407;
	mov.u32 	%r1457, %r1407;
	mov.u32 	%r1458, %r1407;
	mov.u32 	%r1459, %r1407;
	mov.u32 	%r1460, %r1407;
	mov.u32 	%r1461, %r1407;
	mov.u32 	%r1462, %r1407;
	mov.u32 	%r1463, %r1407;
	mov.u32 	%r1464, %r1407;
	mov.u32 	%r1465, %r1407;
	mov.u32 	%r1466, %r1407;
	mov.u32 	%r1467, %r1407;
	mov.u32 	%r1468, %r1407;
	mov.u32 	%r1469, %r1407;
	mov.u32 	%r1470, %r1407;
	mov.u32 	%r1471, %r1407;
	mov.u32 	%r1472, %r1407;
	mov.u32 	%r1473, %r1407;
	mov.u32 	%r1474, %r1407;
	mov.u32 	%r1475, %r1407;
	mov.u32 	%r1476, %r1407;
	mov.u32 	%r1477, %r1407;
	mov.u32 	%r1478, %r1407;
	mov.u32 	%r1479, %r1407;
	mov.u32 	%r1480, %r1407;
	mov.u32 	%r1481, %r1407;
	mov.u32 	%r1482, %r1407;
	mov.u32 	%r1483, %r1407;
	mov.u32 	%r1484, %r1407;
	mov.u32 	%r1485, %r1407;
	mov.u32 	%r1486, %r1407;
	mov.u32 	%r1487, %r1407;
	mov.u32 	%r1488, %r1407;
	mov.u32 	%r1489, %r1407;
	mov.u32 	%r1490, %r1407;
	mov.u32 	%r1491, %r1407;
	mov.u32 	%r1492, %r1407;
	mov.u32 	%r1493, %r1407;
	mov.u32 	%r1494, %r1407;
	mov.u32 	%r1495, %r1407;
	mov.u32 	%r1496, %r1407;
	mov.u32 	%r1497, %r1407;
	mov.u32 	%r1498, %r1407;
	mov.u32 	%r1499, %r1407;
	mov.u32 	%r1500, %r1407;
	mov.u32 	%r1501, %r1407;
	mov.u32 	%r1502, %r1407;
	mov.u32 	%r1503, %r1407;
	mov.u32 	%r1504, %r1407;
	mov.u32 	%r1505, %r1407;
	mov.u32 	%r1506, %r1407;
	mov.u32 	%r1507, %r1407;
	mov.u32 	%r1508, %r1407;
	mov.u32 	%r1509, %r1407;
	mov.u32 	%r1510, %r1407;
	mov.u32 	%r1511, %r1407;
	mov.u32 	%r1512, %r1407;
	mov.u32 	%r1513, %r1407;
	mov.u32 	%r1514, %r1407;
	mov.u32 	%r1515, %r1407;
	mov.u32 	%r1516, %r1407;
	mov.u32 	%r1517, %r1407;
	mov.u32 	%r1518, %r1407;
	mov.u32 	%r1519, %r1407;
	mov.u32 	%r1520, %r1407;
	mov.u32 	%r1521, %r1407;
	mov.u32 	%r1522, %r1407;
	mov.u32 	%r1523, %r1407;
	mov.u32 	%r1524, %r1407;
	mov.u32 	%r1525, %r1407;
	mov.u32 	%r1526, %r1407;
	mov.u32 	%r1527, %r1407;
	mov.u32 	%r1528, %r1407;
	mov.u32 	%r1529, %r1407;
	mov.u32 	%r1530, %r1407;
	mov.u32 	%r1531, %r1407;
	mov.u32 	%r1532, %r1407;
	mov.u32 	%r1533, %r1407;
	mov.u32 	%r1534, %r1407;
	@%p6 bra 	$L__BB5_26;
	ld.param.u32 	%r1242, [_ZN13matmul_tensor13matmul_tensorEiiiPKfS1_Pf_param_2];
	add.s32 	%r549, %r1242, 7;
	shr.s32 	%r550, %r549, 31;
	shr.u32 	%r551, %r550, 29;
	add.s32 	%r552, %r549, %r551;
	shr.s32 	%r553, %r552, 3;
	add.s32 	%r58, %r553, -1;
	max.s32 	%r59, %r553, 1;
	max.u32 	%r554, %r7, 8;
	add.s32 	%r60, %r554, -1;
	mov.b32 	%r1392, 1;
	mov.b32 	%r1407, 0;
	mov.u32 	%r1391, %r1407;
$L__BB5_10:
	mov.u32 	%r190, %r1392;
	ld.param.u32 	%r1233, [_ZN13matmul_tensor13matmul_tensorEiiiPKfS1_Pf_param_1];
	shl.b32 	%r555, %r1233, 3;
	mul.wide.s32 	%rd25, %r555, 4;
	add.s64 	%rd79, %rd79, %rd25;
	setp.ge.s32 	%p7, %r1391, %r58;
	@%p7 bra 	$L__BB5_25;
	setp.lt.u32 	%p8, %r8, 3;
	mov.b32 	%r1403, 0;
	@%p8 bra 	$L__BB5_14;
	ld.param.u32 	%r1243, [_ZN13matmul_tensor13matmul_tensorEiiiPKfS1_Pf_param_2];
	mov.u32 	%r558, %ntid.x;
	mov.u32 	%r559, %ntid.y;
	mul.lo.s32 	%r560, %r558, %r559;
	shr.u32 	%r561, %r560, 1;
	mov.u32 	%r562, %tid.y;
	mov.u32 	%r563, %tid.x;
	mad.lo.s32 	%r564, %r562, %r558, %r563;
	shr.u32 	%r565, %r564, 1;
	mad.lo.s32 	%r566, %r561, 3, %r565;
	shl.b32 	%r567, %r564, 2;
	and.b32  	%r568, %r567, 4;
	mad.lo.s32 	%r1399, %r1243, %r566, %r568;
	and.b32  	%r569, %r560, -2;
	add.s32 	%r570, %r565, %r569;
	mad.lo.s32 	%r1400, %r1243, %r570, %r568;
	add.s32 	%r571, %r561, %r565;
	mad.lo.s32 	%r1401, %r1243, %r571, %r568;
	mad.lo.s32 	%r1394, %r1243, %r565, %r568;
	add.s32 	%r572, %r8, 1;
	and.b32  	%r573, %r572, -4;
	neg.s32 	%r1393, %r573;
	shl.b32 	%r574, %r190, 12;
	shl.b32 	%r575, %r561, 5;
	mov.u32 	%r576, _ZN13matmul_tensor5shmemE;
	add.s32 	%r577, %r575, %r576;
	shl.b32 	%r578, %r565, 5;
	add.s32 	%r579, %r577, %r578;
	cvt.u16.u32 	%rs5, %r564;
	and.b16  	%rs6, %rs5, 1;
	mul.wide.u16 	%r580, %rs6, 16;
	add.s32 	%r581, %r579, %r580;
	add.s32 	%r1398, %r581, %r574;
	shl.b32 	%r582, %r561, 6;
	add.s32 	%r583, %r582, %r576;
	add.s32 	%r584, %r583, %r578;
	add.s32 	%r585, %r584, %r580;
	add.s32 	%r1397, %r585, %r574;
	mad.lo.s32 	%r586, %r561, 96, %r576;
	add.s32 	%r587, %r586, %r578;
	add.s32 	%r588, %r587, %r580;
	add.s32 	%r1396, %r588, %r574;
	add.s32 	%r589, %r578, %r576;
	add.s32 	%r590, %r589, %r580;
	add.s32 	%r1395, %r590, %r574;
	mov.b32 	%r1403, 0;
$L__BB5_13:
	ld.param.u32 	%r1244, [_ZN13matmul_tensor13matmul_tensorEiiiPKfS1_Pf_param_2];
	mul.wide.u32 	%rd30, %r1394, 4;
	add.s64 	%rd31, %rd78, %rd30;
	add.s64 	%rd26, %rd31, 32;
	// begin inline asm
	cp.async.cg.shared.global [%r1395], [%rd26], 16;
	// end inline asm
	mul.wide.u32 	%rd32, %r1401, 4;
	add.s64 	%rd33, %rd78, %rd32;
	add.s64 	%rd27, %rd33, 32;
	// begin inline asm
	cp.async.cg.shared.global [%r1398], [%rd27], 16;
	// end inline asm
	mul.wide.u32 	%rd34, %r1400, 4;
	add.s64 	%rd35, %rd78, %rd34;
	add.s64 	%rd28, %rd35, 32;
	// begin inline asm
	cp.async.cg.shared.global [%r1397], [%rd28], 16;
	// end inline asm
	mul.wide.u32 	%rd36, %r1399, 4;
	add.s64 	%rd37, %rd78, %rd36;
	add.s64 	%rd29, %rd37, 32;
	// begin inline asm
	cp.async.cg.shared.global [%r1396], [%rd29], 16;
	// end inline asm
	mov.u32 	%r595, %ntid.x;
	mov.u32 	%r596, %ntid.y;
	mul.lo.s32 	%r597, %r595, %r596;
	shr.u32 	%r598, %r597, 1;
	shl.b32 	%r599, %r598, 2;
	add.s32 	%r1403, %r1403, %r599;
	mul.lo.s32 	%r600, %r1244, %r598;
	shl.b32 	%r601, %r600, 2;
	add.s32 	%r1401, %r1401, %r601;
	add.s32 	%r1400, %r1400, %r601;
	add.s32 	%r1399, %r1399, %r601;
	shl.b32 	%r602, %r598, 7;
	add.s32 	%r1398, %r1398, %r602;
	add.s32 	%r1397, %r1397, %r602;
	add.s32 	%r1396, %r1396, %r602;
	add.s32 	%r1395, %r1395, %r602;
	add.s32 	%r1394, %r1394, %r601;
	add.s32 	%r1393, %r1393, 4;
	setp.ne.s32 	%p9, %r1393, 0;
	@%p9 bra 	$L__BB5_13;
$L__BB5_14:
	add.s32 	%r603, %r8, 1;
	and.b32  	%r604, %r603, 3;
	setp.eq.s32 	%p10, %r604, 0;
	@%p10 bra 	$L__BB5_18;
	ld.param.u32 	%r1245, [_ZN13matmul_tensor13matmul_tensorEiiiPKfS1_Pf_param_2];
	add.s32 	%r606, %r8, 1;
	and.b32  	%r607, %r606, 3;
	setp.eq.s32 	%p11, %r607, 1;
	mov.u32 	%r608, %tid.y;
	mov.u32 	%r609, %ntid.x;
	mov.u32 	%r610, %tid.x;
	mad.lo.s32 	%r611, %r608, %r609, %r610;
	shr.u32 	%r612, %r611, 1;
	add.s32 	%r221, %r1403, %r612;
	shl.b32 	%r613, %r611, 2;
	and.b32  	%r614, %r613, 4;
	mad.lo.s32 	%r615, %r221, %r1245, %r614;
	mul.wide.u32 	%rd39, %r615, 4;
	add.s64 	%rd40, %rd78, %rd39;
	add.s64 	%rd38, %rd40, 32;
	shl.b32 	%r616, %r611, 4;
	and.b32  	%r617, %r616, 16;
	mov.u32 	%r618, _ZN13matmul_tensor5shmemE;
	add.s32 	%r619, %r618, %r617;
	shl.b32 	%r620, %r190, 12;
	add.s32 	%r621, %r619, %r620;
	shl.b32 	%r622, %r221, 5;
	add.s32 	%r605, %r621, %r622;
	// begin inline asm
	cp.async.cg.shared.global [%r605], [%rd38], 16;
	// end inline asm
	@%p11 bra 	$L__BB5_18;
	ld.param.u32 	%r1246, [_ZN13matmul_tensor13matmul_tensorEiiiPKfS1_Pf_param_2];
	add.s32 	%r624, %r8, 1;
	and.b32  	%r625, %r624, 3;
	setp.eq.s32 	%p12, %r625, 2;
	mov.u32 	%r626, %ntid.x;
	mov.u32 	%r627, %ntid.y;
	mul.lo.s32 	%r628, %r626, %r627;
	shr.u32 	%r629, %r628, 1;
	add.s32 	%r222, %r221, %r629;
	mov.u32 	%r630, %tid.y;
	mov.u32 	%r631, %tid.x;
	mad.lo.s32 	%r632, %r630, %r626, %r631;
	shl.b32 	%r633, %r632, 2;
	and.b32  	%r634, %r633, 4;
	mad.lo.s32 	%r635, %r222, %r1246, %r634;
	mul.wide.u32 	%rd42, %r635, 4;
	add.s64 	%rd43, %rd78, %rd42;
	add.s64 	%rd41, %rd43, 32;
	shl.b32 	%r636, %r629, 5;
	shl.b32 	%r637, %r632, 4;
	and.b32  	%r638, %r637, 16;
	mov.u32 	%r639, _ZN13matmul_tensor5shmemE;
	add.s32 	%r640, %r639, %r638;
	shl.b32 	%r641, %r190, 12;
	add.s32 	%r642, %r640, %r641;
	shl.b32 	%r643, %r221, 5;
	add.s32 	%r644, %r642, %r643;
	add.s32 	%r623, %r644, %r636;
	// begin inline asm
	cp.async.cg.shared.global [%r623], [%rd41], 16;
	// end inline asm
	@%p12 bra 	$L__BB5_18;
	ld.param.u32 	%r1247, [_ZN13matmul_tensor13matmul_tensorEiiiPKfS1_Pf_param_2];
	mov.u32 	%r646, %ntid.x;
	mov.u32 	%r647, %ntid.y;
	mul.lo.s32 	%r648, %r646, %r647;
	shr.u32 	%r649, %r648, 1;
	add.s32 	%r650, %r222, %r649;
	mov.u32 	%r651, %tid.y;
	mov.u32 	%r652, %tid.x;
	mad.lo.s32 	%r653, %r651, %r646, %r652;
	shl.b32 	%r654, %r653, 2;
	and.b32  	%r655, %r654, 4;
	mad.lo.s32 	%r656, %r650, %r1247, %r655;
	mul.wide.u32 	%rd45, %r656, 4;
	add.s64 	%rd46, %rd78, %rd45;
	add.s64 	%rd44, %rd46, 32;
	shl.b32 	%r657, %r649, 5;
	add.s32 	%r645, %r623, %r657;
	// begin inline asm
	cp.async.cg.shared.global [%r645], [%rd44], 16;
	// end inline asm
$L__BB5_18:
	mov.u32 	%r659, %ntid.x;
	mov.u32 	%r660, %ntid.y;
	mul.lo.s32 	%r661, %r659, %r660;
	shr.u32 	%r662, %r661, 5;
	div.u32 	%r663, %r60, %r662;
	add.s32 	%r224, %r663, 1;
	and.b32  	%r225, %r224, 3;
	setp.lt.u32 	%p13, %r663, 3;
	mov.b32 	%r1406, 0;
	@%p13 bra 	$L__BB5_21;
	and.b32  	%r226, %r224, -4;
	mov.b32 	%r1406, 0;
	mov.u32 	%r1405, %r1406;
$L__BB5_20:
	ld.param.u32 	%r1234, [_ZN13matmul_tensor13matmul_tensorEiiiPKfS1_Pf_param_1];
	mov.u32 	%r669, %tid.y;
	mov.u32 	%r670, %ntid.x;
	mov.u32 	%r671, %tid.x;
	mad.lo.s32 	%r672, %r669, %r670, %r671;
	shr.u32 	%r673, %r672, 5;
	add.s32 	%r674, %r1406, %r673;
	shl.b32 	%r675, %r672, 2;
	and.b32  	%r676, %r675, 124;
	mad.lo.s32 	%r677, %r674, %r1234, %r676;
	mul.wide.s32 	%rd51, %r677, 4;
	add.s64 	%rd47, %rd79, %rd51;
	shl.b32 	%r678, %r672, 4;
	and.b32  	%r679, %r678, 496;
	mov.u32 	%r680, _ZN13matmul_tensor5shmemE;
	add.s32 	%r681, %r680, %r679;
	shl.b32 	%r682, %r190, 12;
	add.s32 	%r683, %r681, %r682;
	shl.b32 	%r684, %r674, 9;
	add.s32 	%r685, %r683, %r684;
	add.s32 	%r665, %r685, 8192;
	// begin inline asm
	cp.async.cg.shared.global [%r665], [%rd47], 16;
	// end inline asm
	mov.u32 	%r686, %ntid.y;
	mul.lo.s32 	%r687, %r670, %r686;
	shr.u32 	%r688, %r687, 5;
	add.s32 	%r689, %r674, %r688;
	mad.lo.s32 	%r690, %r689, %r1234, %r676;
	mul.wide.s32 	%rd52, %r690, 4;
	add.s64 	%rd48, %rd79, %rd52;
	shl.b32 	%r691, %r688, 9;
	add.s32 	%r666, %r665, %r691;
	// begin inline asm
	cp.async.cg.shared.global [%r666], [%rd48], 16;
	// end inline asm
	add.s32 	%r692, %r689, %r688;
	mad.lo.s32 	%r693, %r692, %r1234, %r676;
	mul.wide.s32 	%rd53, %r693, 4;
	add.s64 	%rd49, %rd79, %rd53;
	add.s32 	%r667, %r666, %r691;
	// begin inline asm
	cp.async.cg.shared.global [%r667], [%rd49], 16;
	// end inline asm
	add.s32 	%r694, %r692, %r688;
	mad.lo.s32 	%r695, %r694, %r1234, %r676;
	mul.wide.s32 	%rd54, %r695, 4;
	add.s64 	%rd50, %rd79, %rd54;
	add.s32 	%r668, %r667, %r691;
	// begin inline asm
	cp.async.cg.shared.global [%r668], [%rd50], 16;
	// end inline asm
	shl.b32 	%r696, %r688, 2;
	add.s32 	%r1406, %r696, %r1406;
	add.s32 	%r1405, %r1405, 4;
	setp.ne.s32 	%p14, %r1405, %r226;
	@%p14 bra 	$L__BB5_20;
$L__BB5_21:
	setp.eq.s32 	%p15, %r225, 0;
	@%p15 bra 	$L__BB5_25;
	ld.param.u32 	%r1235, [_ZN13matmul_tensor13matmul_tensorEiiiPKfS1_Pf_param_1];
	mov.u32 	%r698, %tid.y;
	mov.u32 	%r699, %ntid.x;
	mov.u32 	%r700, %tid.x;
	mad.lo.s32 	%r701, %r698, %r699, %r700;
	shr.u32 	%r702, %r701, 5;
	add.s32 	%r232, %r1406, %r702;
	shl.b32 	%r703, %r701, 2;
	and.b32  	%r704, %r703, 124;
	mad.lo.s32 	%r705, %r232, %r1235, %r704;
	mul.wide.s32 	%rd56, %r705, 4;
	add.s64 	%rd55, %rd79, %rd56;
	shl.b32 	%r706, %r701, 4;
	and.b32  	%r707, %r706, 496;
	mov.u32 	%r708, _ZN13matmul_tensor5shmemE;
	add.s32 	%r709, %r708, %r707;
	shl.b32 	%r710, %r190, 12;
	add.s32 	%r711, %r709, %r710;
	shl.b32 	%r712, %r232, 9;
	add.s32 	%r713, %r711, %r712;
	add.s32 	%r697, %r713, 8192;
	// begin inline asm
	cp.async.cg.shared.global [%r697], [%rd55], 16;
	// end inline asm
	setp.eq.s32 	%p16, %r225, 1;
	@%p16 bra 	$L__BB5_25;
	ld.param.u32 	%r1236, [_ZN13matmul_tensor13matmul_tensorEiiiPKfS1_Pf_param_1];
	mov.u32 	%r715, %ntid.x;
	mov.u32 	%r716, %ntid.y;
	mul.lo.s32 	%r717, %r715, %r716;
	shr.u32 	%r718, %r717, 5;
	add.s32 	%r233, %r232, %r718;
	mov.u32 	%r719, %tid.y;
	mov.u32 	%r720, %tid.x;
	mad.lo.s32 	%r721, %r719, %r715, %r720;
	shl.b32 	%r722, %r721, 2;
	and.b32  	%r723, %r722, 124;
	mad.lo.s32 	%r724, %r233, %r1236, %r723;
	mul.wide.s32 	%rd58, %r724, 4;
	add.s64 	%rd57, %rd79, %rd58;
	shl.b32 	%r725, %r718, 9;
	shl.b32 	%r726, %r721, 4;
	and.b32  	%r727, %r726, 496;
	mov.u32 	%r728, _ZN13matmul_tensor5shmemE;
	add.s32 	%r729, %r728, %r727;
	shl.b32 	%r730, %r190, 12;
	add.s32 	%r731, %r729, %r730;
	shl.b32 	%r732, %r232, 9;
	add.s32 	%r733, %r731, %r732;
	add.s32 	%r734, %r733, %r725;
	add.s32 	%r234, %r734, 8192;
	// begin inline asm
	cp.async.cg.shared.global [%r234], [%rd57], 16;
	// end inline asm
	setp.eq.s32 	%p17, %r225, 2;
	@%p17 bra 	$L__BB5_25;
	ld.param.u32 	%r1237, [_ZN13matmul_tensor13matmul_tensorEiiiPKfS1_Pf_param_1];
	mov.u32 	%r736, %ntid.x;
	mov.u32 	%r737, %ntid.y;
	mul.lo.s32 	%r738, %r736, %r737;
	shr.u32 	%r739, %r738, 5;
	add.s32 	%r740, %r233, %r739;
	mov.u32 	%r741, %tid.y;
	mov.u32 	%r742, %tid.x;
	mad.lo.s32 	%r743, %r741, %r736, %r742;
	shl.b32 	%r744, %r743, 2;
	and.b32  	%r745, %r744, 124;
	mad.lo.s32 	%r746, %r740, %r1237, %r745;
	mul.wide.s32 	%rd60, %r746, 4;
	add.s64 	%rd59, %rd79, %rd60;
	shl.b32 	%r747, %r739, 9;
	add.s32 	%r735, %r234, %r747;
	// begin inline asm
	cp.async.cg.shared.global [%r735], [%rd59], 16;
	// end inline asm
$L__BB5_25:
	// begin inline asm
	cp.async.wait_all;

	// end inline asm
	bar.sync 	0;
	xor.b32  	%r1392, %r190, 1;
	shl.b32 	%r1196, %r190, 12;
	xor.b32  	%r1197, %r1196, 4096;
	mov.u32 	%r1198, _ZN13matmul_tensor5shmemE;
	add.s32 	%r1199, %r1198, %r1197;
	mov.u32 	%r1200, %tid.x;
	shr.u32 	%r1201, %r1200, 2;
	and.b32  	%r1202, %r1201, 7;
	and.b32  	%r1203, %r1200, 960;
	or.b32  	%r1204, %r1202, %r1203;
	shl.b32 	%r1205, %r1204, 5;
	add.s32 	%r1206, %r1199, %r1205;
	shl.b32 	%r1207, %r1200, 2;
	and.b32  	%r1208, %r1207, 12;
	add.s32 	%r1209, %r1206, %r1208;
	ld.shared.u32 	%r752, [%r1209];
	ld.shared.u32 	%r753, [%r1209+256];
	ld.shared.u32 	%r754, [%r1209+16];
	ld.shared.u32 	%r755, [%r1209+272];
	ld.shared.u32 	%r864, [%r1209+512];
	ld.shared.u32 	%r865, [%r1209+768];
	ld.shared.u32 	%r866, [%r1209+528];
	ld.shared.u32 	%r867, [%r1209+784];
	ld.shared.u32 	%r976, [%r1209+1024];
	ld.shared.u32 	%r977, [%r1209+1280];
	ld.shared.u32 	%r978, [%r1209+1040];
	ld.shared.u32 	%r979, [%r1209+1296];
	ld.shared.u32 	%r1088, [%r1209+1536];
	ld.shared.u32 	%r1089, [%r1209+1792];
	ld.shared.u32 	%r1090, [%r1209+1552];
	ld.shared.u32 	%r1091, [%r1209+1808];
	shl.b32 	%r1210, %r1200, 9;
	and.b32  	%r1211, %r1210, 1536;
	add.s32 	%r1212, %r1199, %r1211;
	shl.b32 	%r1213, %r1200, 1;
	and.b32  	%r1214, %r1213, 64;
	or.b32  	%r1215, %r1202, %r1214;
	shl.b32 	%r1216, %r1215, 2;
	add.s32 	%r1217, %r1212, %r1216;
	ld.shared.u32 	%r756, [%r1217+8192];
	ld.shared.u32 	%r757, [%r1217+10240];
	ld.shared.u32 	%r770, [%r1217+8224];
	ld.shared.u32 	%r771, [%r1217+10272];
	ld.shared.u32 	%r784, [%r1217+8256];
	ld.shared.u32 	%r785, [%r1217+10304];
	ld.shared.u32 	%r798, [%r1217+8288];
	ld.shared.u32 	%r799, [%r1217+10336];
	ld.shared.u32 	%r812, [%r1217+8320];
	ld.shared.u32 	%r813, [%r1217+10368];
	ld.shared.u32 	%r826, [%r1217+8352];
	ld.shared.u32 	%r827, [%r1217+10400];
	ld.shared.u32 	%r840, [%r1217+8384];
	ld.shared.u32 	%r841, [%r1217+10432];
	ld.shared.u32 	%r854, [%r1217+8416];
	ld.shared.u32 	%r855, [%r1217+10464];
	// begin inline asm
	mma.sync.aligned.m16n8k8.row.col.f32.tf32.tf32.f32 {%r1502, %r1501, %r1500, %r1499}, {%r752, %r753, %r754, %r755}, {%r756, %r757}, {%r1502, %r1501, %r1500, %r1499};
	// end inline asm
	// begin inline asm
	mma.sync.aligned.m16n8k8.row.col.f32.tf32.tf32.f32 {%r1498, %r1497, %r1496, %r1495}, {%r752, %r753, %r754, %r755}, {%r770, %r771}, {%r1498, %r1497, %r1496, %r1495};
	// end inline asm
	// begin inline asm
	mma.sync.aligned.m16n8k8.row.col.f32.tf32.tf32.f32 {%r1494, %r1493, %r1492, %r1491}, {%r752, %r753, %r754, %r755}, {%r784, %r785}, {%r1494, %r1493, %r1492, %r1491};
	// end inline asm
	// begin inline asm
	mma.sync.aligned.m16n8k8.row.col.f32.tf32.tf32.f32 {%r1490, %r1489, %r1488, %r1487}, {%r752, %r753, %r754, %r755}, {%r798, %r799}, {%r1490, %r1489, %r1488, %r1487};
	// end inline asm
	// begin inline asm
	mma.sync.aligned.m16n8k8.row.col.f32.tf32.tf32.f32 {%r1486, %r1485, %r1484, %r1483}, {%r752, %r753, %r754, %r755}, {%r812, %r813}, {%r1486, %r1485, %r1484, %r1483};
	// end inline asm
	// begin inline asm
	mma.sync.aligned.m16n8k8.row.col.f32.tf32.tf32.f32 {%r1482, %r1481, %r1480, %r1479}, {%r752, %r753, %r754, %r755}, {%r826, %r827}, {%r1482, %r1481, %r1480, %r1479};
	// end inline asm
	// begin inline asm
	mma.sync.aligned.m16n8k8.row.col.f32.tf32.tf32.f32 {%r1478, %r1477, %r1476, %r1475}, {%r752, %r753, %r754, %r755}, {%r840, %r841}, {%r1478, %r1477, %r1476, %r1475};
	// end inline asm
	// begin inline asm
	mma.sync.aligned.m16n8k8.row.col.f32.tf32.tf32.f32 {%r1474, %r1473, %r1472, %r1471}, {%r752, %r753, %r754, %r755}, {%r854, %r855}, {%r1474, %r1473, %r1472, %r1471};
	// end inline asm
	// begin inline asm
	mma.sync.aligned.m16n8k8.row.col.f32.tf32.tf32.f32 {%r1470, %r1469, %r1468, %r1467}, {%r864, %r865, %r866, %r867}, {%r756, %r757}, {%r1470, %r1469, %r1468, %r1467};
	// end inline asm
	// begin inline asm
	mma.sync.aligned.m16n8k8.row.col.f32.tf32.tf32.f32 {%r1466, %r1465, %r1464, %r1463}, {%r864, %r865, %r866, %r867}, {%r770, %r771}, {%r1466, %r1465, %r1464, %r1463};
	// end inline asm
	// begin inline asm
	mma.sync.aligned.m16n8k8.row.col.f32.tf32.tf32.f32 {%r1462, %r1461, %r1460, %r1459}, {%r864, %r865, %r866, %r867}, {%r784, %r785}, {%r1462, %r1461, %r1460, %r1459};
	// end inline asm
	// begin inline asm
	mma.sync.aligned.m16n8k8.row.col.f32.tf32.tf32.f32 {%r1458, %r1457, %r1456, %r1455}, {%r864, %r865, %r866, %r867}, {%r798, %r799}, {%r1458, %r1457, %r1456, %r1455};
	// end inline asm
	// begin inline asm
	mma.sync.aligned.m16n8k8.row.col.f32.tf32.tf32.f32 {%r1454, %r1453, %r1452, %r1451}, {%r864, %r865, %r866, %r867}, {%r812, %r813}, {%r1454, %r1453, %r1452, %r1451};
	// end inline asm
	// begin inline asm
	mma.sync.aligned.m16n8k8.row.col.f32.tf32.tf32.f32 {%r1450, %r1449, %r1448, %r1447}, {%r864, %r865, %r866, %r867}, {%r826, %r827}, {%r1450, %r1449, %r1448, %r1447};
	// end inline asm
	// begin inline asm
	mma.sync.aligned.m16n8k8.row.col.f32.tf32.tf32.f32 {%r1446, %r1445, %r1444, %r1443}, {%r864, %r865, %r866, %r867}, {%r840, %r841}, {%r1446, %r1445, %r1444, %r1443};
	// end inline asm
	// begin inline asm
	mma.sync.aligned.m16n8k8.row.col.f32.tf32.tf32.f32 {%r1442, %r1441, %r1440, %r1439}, {%r864, %r865, %r866, %r867}, {%r854, %r855}, {%r1442, %r1441, %r1440, %r1439};
	// end inline asm
	// begin inline asm
	mma.sync.aligned.m16n8k8.row.col.f32.tf32.tf32.f32 {%r1438, %r1437, %r1436, %r1435}, {%r976, %r977, %r978, %r979}, {%r756, %r757}, {%r1438, %r1437, %r1436, %r1435};
	// end inline asm
	// begin inline asm
	mma.sync.aligned.m16n8k8.row.col.f32.tf32.tf32.f32 {%r1434, %r1433, %r1432, %r1431}, {%r976, %r977, %r978, %r979}, {%r770, %r771}, {%r1434, %r1433, %r1432, %r1431};
	// end inline asm
	// begin inline asm
	mma.sync.aligned.m16n8k8.row.col.f32.tf32.tf32.f32 {%r1430, %r1429, %r1428, %r1427}, {%r976, %r977, %r978, %r979}, {%r784, %r785}, {%r1430, %r1429, %r1428, %r1427};
	// end inline asm
	// begin inline asm
	mma.sync.aligned.m16n8k8.row.col.f32.tf32.tf32.f32 {%r1426, %r1425, %r1424, %r1423}, {%r976, %r977, %r978, %r979}, {%r798, %r799}, {%r1426, %r1425, %r1424, %r1423};
	// end inline asm
	// begin inline asm
	mma.sync.aligned.m16n8k8.row.col.f32.tf32.tf32.f32 {%r1422, %r1421, %r1420, %r1419}, {%r976, %r977, %r978, %r979}, {%r812, %r813}, {%r1422, %r1421, %r1420, %r1419};
	// end inline asm
	// begin inline asm
	mma.sync.aligned.m16n8k8.row.col.f32.tf32.tf32.f32 {%r1418, %r1417, %r1416, %r1415}, {%r976, %r977, %r978, %r979}, {%r826, %r827}, {%r1418, %r1417, %r1416, %r1415};
	// end inline asm
	// begin inline asm
	mma.sync.aligned.m16n8k8.row.col.f32.tf32.tf32.f32 {%r1414, %r1413, %r1412, %r1411}, {%r976, %r977, %r978, %r979}, {%r840, %r841}, {%r1414, %r1413, %r1412, %r1411};
	// end inline asm
	// begin inline asm
	mma.sync.aligned.m16n8k8.row.col.f32.tf32.tf32.f32 {%r1410, %r1409, %r1408, %r1407}, {%r976, %r977, %r978, %r979}, {%r854, %r855}, {%r1410, %r1409, %r1408, %r1407};
	// end inline asm
	// begin inline asm
	mma.sync.aligned.m16n8k8.row.col.f32.tf32.tf32.f32 {%r1503, %r1504, %r1505, %r1506}, {%r1088, %r1089, %r1090, %r1091}, {%r756, %r757}, {%r1503, %r1504, %r1505, %r1506};
	// end inline asm
	// begin inline asm
	mma.sync.aligned.m16n8k8.row.col.f32.tf32.tf32.f32 {%r1507, %r1508, %r1509, %r1510}, {%r1088, %r1089, %r1090, %r1091}, {%r770, %r771}, {%r1507, %r1508, %r1509, %r1510};
	// end inline asm
	// begin inline asm
	mma.sync.aligned.m16n8k8.row.col.f32.tf32.tf32.f32 {%r1511, %r1512, %r1513, %r1514}, {%r1088, %r1089, %r1090, %r1091}, {%r784, %r785}, {%r1511, %r1512, %r1513, %r1514};
	// end inline asm
	// begin inline asm
	mma.sync.aligned.m16n8k8.row.col.f32.tf32.tf32.f32 {%r1515, %r1516, %r1517, %r1518}, {%r1088, %r1089, %r1090, %r1091}, {%r798, %r799}, {%r1515, %r1516, %r1517, %r1518};
	// end inline asm
	// begin inline asm
	mma.sync.aligned.m16n8k8.row.col.f32.tf32.tf32.f32 {%r1519, %r1520, %r1521, %r1522}, {%r1088, %r1089, %r1090, %r1091}, {%r812, %r813}, {%r1519, %r1520, %r1521, %r1522};
	// end inline asm
	// begin inline asm
	mma.sync.aligned.m16n8k8.row.col.f32.tf32.tf32.f32 {%r1523, %r1524, %r1525, %r1526}, {%r1088, %r1089, %r1090, %r1091}, {%r826, %r827}, {%r1523, %r1524, %r1525, %r1526};
	// end inline asm
	// begin inline asm
	mma.sync.aligned.m16n8k8.row.col.f32.tf32.tf32.f32 {%r1527, %r1528, %r1529, %r1530}, {%r1088, %r1089, %r1090, %r1091}, {%r840, %r841}, {%r1527, %r1528, %r1529, %r1530};
	// end inline asm
	// begin inline asm
	mma.sync.aligned.m16n8k8.row.col.f32.tf32.tf32.f32 {%r1531, %r1532, %r1533, %r1534}, {%r1088, %r1089, %r1090, %r1091}, {%r854, %r855}, {%r1531, %r1532, %r1533, %r1534};
	// end inline asm
	bar.sync 	0;
	add.s32 	%r1391, %r1391, 1;
	setp.ne.s32 	%p18, %r1391, %r59;
	add.s64 	%rd78, %rd78, 32;
	@%p18 bra 	$L__BB5_10;
$L__BB5_26:
	ld.param.u64 	%rd77, [_ZN13matmul_tensor13matmul_tensorEiiiPKfS1_Pf_param_5];
	ld.param.u32 	%r1238, [_ZN13matmul_tensor13matmul_tensorEiiiPKfS1_Pf_param_1];
	shl.b32 	%r1218, %r1238, 3;
	cvta.to.global.u64 	%rd61, %rd77;
	// begin inline asm
	cp.async.wait_all;

	// end inline asm
	bar.sync 	0;
	mov.u32 	%r1219, %ctaid.y;
	mul.lo.s32 	%r1220, %r1219, %r1238;
	shl.b32 	%r1221, %r1220, 7;
	cvt.s64.s32 	%rd62, %r1221;
	mov.u32 	%r1222, %ctaid.x;
	shl.b32 	%r1223, %r1222, 7;
	cvt.u64.u32 	%rd63, %r1223;
	add.s64 	%rd64, %rd62, %rd63;
	mov.u32 	%r1224, %tid.x;
	shr.u32 	%r1225, %r1224, 2;
	and.b32  	%r1226, %r1225, 7;
	and.b32  	%r1227, %r1224, 960;
	or.b32  	%r1228, %r1226, %r1227;
	shl.b32 	%r1229, %r1224, 1;
	and.b32  	%r1230, %r1229, 70;
	mad.lo.s32 	%r1231, %r1228, %r1238, %r1230;
	cvt.s64.s32 	%rd65, %r1231;
	add.s64 	%rd66, %rd64, %rd65;
	shl.b64 	%rd67, %rd66, 2;
	add.s64 	%rd68, %rd61, %rd67;
	st.global.u32 	[%rd68], %r1502;
	st.global.u32 	[%rd68+4], %r1501;
	mul.wide.s32 	%rd69, %r1218, 4;
	add.s64 	%rd70, %rd68, %rd69;
	st.global.u32 	[%rd70], %r1500;
	st.global.u32 	[%rd70+4], %r1499;
	st.global.u32 	[%rd68+32], %r1498;
	st.global.u32 	[%rd68+36], %r1497;
	st.global.u32 	[%rd70+32], %r1496;
	st.global.u32 	[%rd70+36], %r1495;
	st.global.u32 	[%rd68+64], %r1494;
	st.global.u32 	[%rd68+68], %r1493;
	st.global.u32 	[%rd70+64], %r1492;
	st.global.u32 	[%rd70+68], %r1491;
	st.global.u32 	[%rd68+96], %r1490;
	st.global.u32 	[%rd68+100], %r1489;
	st.global.u32 	[%rd70+96], %r1488;
	st.global.u32 	[%rd70+100], %r1487;
	st.global.u32 	[%rd68+128], %r1486;
	st.global.u32 	[%rd68+132], %r1485;
	st.global.u32 	[%rd70+128], %r1484;
	st.global.u32 	[%rd70+132], %r1483;
	st.global.u32 	[%rd68+160], %r1482;
	st.global.u32 	[%rd68+164], %r1481;
	st.global.u32 	[%rd70+160], %r1480;
	st.global.u32 	[%rd70+164], %r1479;
	st.global.u32 	[%rd68+192], %r1478;
	st.global.u32 	[%rd68+196], %r1477;
	st.global.u32 	[%rd70+192], %r1476;
	st.global.u32 	[%rd70+196], %r1475;
	st.global.u32 	[%rd68+224], %r1474;
	st.global.u32 	[%rd68+228], %r1473;
	st.global.u32 	[%rd70+224], %r1472;
	st.global.u32 	[%rd70+228], %r1471;
	add.s64 	%rd71, %rd70, %rd69;
	st.global.u32 	[%rd71], %r1470;
	st.global.u32 	[%rd71+4], %r1469;
	add.s64 	%rd72, %rd71, %rd69;
	st.global.u32 	[%rd72], %r1468;
	st.global.u32 	[%rd72+4], %r1467;
	st.global.u32 	[%rd71+32], %r1466;
	st.global.u32 	[%rd71+36], %r1465;
	st.global.u32 	[%rd72+32], %r1464;
	st.global.u32 	[%rd72+36], %r1463;
	st.global.u32 	[%rd71+64], %r1462;
	st.global.u32 	[%rd71+68], %r1461;
	st.global.u32 	[%rd72+64], %r1460;
	st.global.u32 	[%rd72+68], %r1459;
	st.global.u32 	[%rd71+96], %r1458;
	st.global.u32 	[%rd71+100], %r1457;
	st.global.u32 	[%rd72+96], %r1456;
	st.global.u32 	[%rd72+100], %r1455;
	st.global.u32 	[%rd71+128], %r1454;
	st.global.u32 	[%rd71+132], %r1453;
	st.global.u32 	[%rd72+128], %r1452;
	st.global.u32 	[%rd72+132], %r1451;
	st.global.u32 	[%rd71+160], %r1450;
	st.global.u32 	[%rd71+164], %r1449;
	st.global.u32 	[%rd72+160], %r1448;
	st.global.u32 	[%rd72+164], %r1447;
	st.global.u32 	[%rd71+192], %r1446;
	st.global.u32 	[%rd71+196], %r1445;
	st.global.u32 	[%rd72+192], %r1444;
	st.global.u32 	[%rd72+196], %r1443;
	st.global.u32 	[%rd71+224], %r1442;
	st.global.u32 	[%rd71+228], %r1441;
	st.global.u32 	[%rd72+224], %r1440;
	st.global.u32 	[%rd72+228], %r1439;
	add.s64 	%rd73, %rd72, %rd69;
	st.global.u32 	[%rd73], %r1438;
	st.global.u32 	[%rd73+4], %r1437;
	add.s64 	%rd74, %rd73, %rd69;
	st.global.u32 	[%rd74], %r1436;
	st.global.u32 	[%rd74+4], %r1435;
	st.global.u32 	[%rd73+32], %r1434;
	st.global.u32 	[%rd73+36], %r1433;
	st.global.u32 	[%rd74+32], %r1432;
	st.global.u32 	[%rd74+36], %r1431;
	st.global.u32 	[%rd73+64], %r1430;
	st.global.u32 	[%rd73+68], %r1429;
	st.global.u32 	[%rd74+64], %r1428;
	st.global.u32 	[%rd74+68], %r1427;
	st.global.u32 	[%rd73+96], %r1426;
	st.global.u32 	[%rd73+100], %r1425;
	st.global.u32 	[%rd74+96], %r1424;
	st.global.u32 	[%rd74+100], %r1423;
	st.global.u32 	[%rd73+128], %r1422;
	st.global.u32 	[%rd73+132], %r1421;
	st.global.u32 	[%rd74+128], %r1420;
	st.global.u32 	[%rd74+132], %r1419;
	st.global.u32 	[%rd73+160], %r1418;
	st.global.u32 	[%rd73+164], %r1417;
	st.global.u32 	[%rd74+160], %r1416;
	st.global.u32 	[%rd74+164], %r1415;
	st.global.u32 	[%rd73+192], %r1414;
	st.global.u32 	[%rd73+196], %r1413;
	st.global.u32 	[%rd74+192], %r1412;
	st.global.u32 	[%rd74+196], %r1411;
	st.global.u32 	[%rd73+224], %r1410;
	st.global.u32 	[%rd73+228], %r1409;
	st.global.u32 	[%rd74+224], %r1408;
	st.global.u32 	[%rd74+228], %r1407;
	add.s64 	%rd75, %rd74, %rd69;
	st.global.u32 	[%rd75], %r1503;
	st.global.u32 	[%rd75+4], %r1504;
	add.s64 	%rd76, %rd75, %rd69;
	st.global.u32 	[%rd76], %r1505;
	st.global.u32 	[%rd76+4], %r1506;
	st.global.u32 	[%rd75+32], %r1507;
	st.global.u32 	[%rd75+36], %r1508;
	st.global.u32 	[%rd76+32], %r1509;
	st.global.u32 	[%rd76+36], %r1510;
	st.global.u32 	[%rd75+64], %r1511;
	st.global.u32 	[%rd75+68], %r1512;
	st.global.u32 	[%rd76+64], %r1513;
	st.global.u32 	[%rd76+68], %r1514;
	st.global.u32 	[%rd75+96], %r1515;
	st.global.u32 	[%rd75+100], %r1516;
	st.global.u32 	[%rd76+96], %r1517;
	st.global.u32 	[%rd76+100], %r1518;
	st.global.u32 	[%rd75+128], %r1519;
	st.global.u32 	[%rd75+132], %r1520;
	st.global.u32 	[%rd76+128], %r1521;
	st.global.u32 	[%rd76+132], %r1522;
	st.global.u32 	[%rd75+160], %r1523;
	st.global.u32 	[%rd75+164], %r1524;
	st.global.u32 	[%rd76+160], %r1525;
	st.global.u32 	[%rd76+164], %r1526;
	st.global.u32 	[%rd75+192], %r1527;
	st.global.u32 	[%rd75+196], %r1528;
	st.global.u32 	[%rd76+192], %r1529;
	st.global.u32 	[%rd76+196], %r1530;
	st.global.u32 	[%rd75+224], %r1531;
	st.global.u32 	[%rd75+228], %r1532;
	st.global.u32 	[%rd76+224], %r1533;
	st.global.u32 	[%rd76+228], %r1534;
	ret;

}


// ===== COMPILED SASS (sm_100) =====

	.target	sm_100

	.elftype	@"ET_EXEC"


//--------------------- .note.nv.tkinfo           --------------------------
	.section	.note.nv.tkinfo,"",@"SHT_NOTE"
	.sectionflags	@"SHF_NOTE_NV_TKINFO"
	.tkinfo
        /*0018*/ 	.word	0x00000002
        /*0030*/ 	.string	""
        /*0030*/ 	.string	"ptxas"
        /*0030*/ 	.string	"Cuda compilation tools, release 13.0, V13.0.88"
        /*0030*/ 	.string	"Build cuda_13.0.r13.0/compiler.36424714_0"
        /*0030*/ 	.string	"-arch sm_100 -m 64 "



//--------------------- .note.nv.cuinfo           --------------------------
	.section	.note.nv.cuinfo,"",@"SHT_NOTE"
	.sectionflags	@"SHF_NOTE_NV_CUINFO"
        /*0018*/ 	.short	0x0002
        /*001a*/ 	.short	0x0064
        /*001c*/ 	.short	0x0082
	.zero		2


//--------------------- .nv.info                  --------------------------
	.section	.nv.info,"",@"SHT_CUDA_INFO"
	.align	4


	//----- nvinfo : EIATTR_REGCOUNT
	.align		4
        /*0000*/ 	.byte	0x04, 0x2f
        /*0002*/ 	.short	(.L_1 - .L_0)
	.align		4
.L_0:
        /*0004*/ 	.word	index@(_ZN22matmul_improved_reduce15matmul_improvedEiiiPKfS1_Pf)
        /*0008*/ 	.word	0x00000080


	//----- nvinfo : EIATTR_FRAME_SIZE
	.align		4
.L_1:
        /*000c*/ 	.byte	0x04, 0x11
        /*000e*/ 	.short	(.L_3 - .L_2)
	.align		4
.L_2:
        /*0010*/ 	.word	index@($__internal_1_$__cuda_sm20_div_u16)
        /*0014*/ 	.word	0x00000000


	//----- nvinfo : EIATTR_FRAME_SIZE
	.align		4
.L_3:
        /*0018*/ 	.byte	0x04, 0x11
        /*001a*/ 	.short	(.L_5 - .L_4)
	.align		4
.L_4:
        /*001c*/ 	.word	index@(_ZN22matmul_improved_reduce15matmul_improvedEiiiPKfS1_Pf)
        /*0020*/ 	.word	0x00000000


	//----- nvinfo : EIATTR_REGCOUNT
	.align		4
.L_5:
        /*0024*/ 	.byte	0x04, 0x2f
        /*0026*/ 	.short	(.L_7 - .L_6)
	.align		4
.L_6:
        /*0028*/ 	.word	index@(_ZN22matmul_improved_reduce27matmul_improved_partial_sumEiiiPKfS1_Pf)
        /*002c*/ 	.word	0x00000069


	//----- nvinfo : EIATTR_FRAME_SIZE
	.align		4
.L_7:
        /*0030*/ 	.byte	0x04, 0x11
        /*0032*/ 	.short	(.L_9 - .L_8)
	.align		4
.L_8:
        /*0034*/ 	.word	index@($__internal_0_$__cuda_sm20_div_u16)
        /*0038*/ 	.word	0x00000000


	//----- nvinfo : EIATTR_FRAME_SIZE
	.align		4
.L_9:
        /*003c*/ 	.byte	0x04, 0x11
        /*003e*/ 	.short	(.L_11 - .L_10)
	.align		4
.L_10:
        /*0040*/ 	.word	index@(_ZN22matmul_improved_reduce27matmul_improved_partial_sumEiiiPKfS1_Pf)
        /*0044*/ 	.word	0x00000000


	//----- nvinfo : EIATTR_REGCOUNT
	.align		4
.L_11:
        /*0048*/ 	.byte	0x04, 0x2f
        /*004a*/ 	.short	(.L_13 - .L_12)
	.align		4
.L_12:
        /*004c*/ 	.word	index@(_ZN22matmul_improved_reduce6reduceEiiiPfS0_)
        /*0050*/ 	.word	0x00000020


	//----- nvinfo : EIATTR_FRAME_SIZE
	.align		4
.L_13:
        /*0054*/ 	.byte	0x04, 0x11
        /*0056*/ 	.short	(.L_15 - .L_14)
	.align		4
.L_14:
        /*0058*/ 	.word	index@(_ZN22matmul_improved_reduce6reduceEiiiPfS0_)
        /*005c*/ 	.word	0x00000000


	//----- nvinfo : EIATTR_REGCOUNT
	.align		4
.L_15:
        /*0060*/ 	.byte	0x04, 0x2f
        /*0062*/ 	.short	(.L_17 - .L_16)
	.align		4
.L_16:
        /*0064*/ 	.word	index@(_ZN13matmul_tensor6reduceEiiiiPfS0_)
        /*0068*/ 	.word	0x00000026


	//----- nvinfo : EIATTR_FRAME_SIZE
	.align		4
.L_17:
        /*006c*/ 	.byte	0x04, 0x11
        /*006e*/ 	.short	(.L_19 - .L_18)
	.align		4
.L_18:
        /*0070*/ 	.word	index@(_ZN13matmul_tensor6reduceEiiiiPfS0_)
        /*0074*/ 	.word	0x00000000


	//----- nvinfo : EIATTR_REGCOUNT
	.align		4
.L_19:
        /*0078*/ 	.byte	0x04, 0x2f
        /*007a*/ 	.short	(.L_21 - .L_20)
	.align		4
.L_20:
        /*007c*/ 	.word	index@(_ZN13matmul_tensor25matmul_tensor_partial_sumEiiiPKfS1_Pf)
        /*0080*/ 	.word	0x000000a6


	//----- nvinfo : EIATTR_FRAME_SIZE
	.align		4
.L_21:
        /*0084*/ 	.byte	0x04, 0x11
        /*0086*/ 	.short	(.L_23 - .L_22)
	.align		4
.L_22:
        /*0088*/ 	.word	index@(_ZN13matmul_tensor25matmul_tensor_partial_sumEiiiPKfS1_Pf)
        /*008c*/ 	.word	0x00000000


	//----- nvinfo : EIATTR_REGCOUNT
	.align		4
.L_23:
        /*0090*/ 	.byte	0x04, 0x2f
        /*0092*/ 	.short	(.L_25 - .L_24)
	.align		4
.L_24:
        /*0094*/ 	.word	index@(_ZN13matmul_tensor13matmul_tensorEiiiPKfS1_Pf)
        /*0098*/ 	.word	0x000000a4


	//----- nvinfo : EIATTR_FRAME_SIZE
	.align		4
.L_25:
        /*009c*/ 	.byte	0x04, 0x11
        /*009e*/ 	.short	(.L_27 - .L_26)
	.align		4
.L_26:
        /*00a0*/ 	.word	index@(_ZN13matmul_tensor13matmul_tensorEiiiPKfS1_Pf)
        /*00a4*/ 	.word	0x00000000


	//----- nvinfo : EIATTR_MIN_STACK_SIZE
	.align		4
.L_27:
        /*00a8*/ 	.byte	0x04, 0x12
        /*00aa*/ 	.short	(.L_29 - .L_28)
	.align		4
.L_28:
        /*00ac*/ 	.word	index@(_ZN13matmul_tensor13matmul_tensorEiiiPKfS1_Pf)
        /*00b0*/ 	.word	0x00000000


	//----- nvinfo : EIATTR_MIN_STACK_SIZE
	.align		4
.L_29:
        /*00b4*/ 	.byte	0x04, 0x12
        /*00b6*/ 	.short	(.L_31 - .L_30)
	.align		4
.L_30:
        /*00b8*/ 	.word	index@(_ZN13matmul_tensor25matmul_tensor_partial_sumEiiiPKfS1_Pf)
        /*00bc*/ 	.word	0x00000000


	//----- nvinfo : EIATTR_MIN_STACK_SIZE
	.align		4
.L_31:
        /*00c0*/ 	.byte	0x04, 0x12
        /*00c2*/ 	.short	(.L_33 - .L_32)
	.align		4
.L_32:
        /*00c4*/ 	.word	index@(_ZN13matmul_tensor6reduceEiiiiPfS0_)
        /*00c8*/ 	.word	0x00000000


	//----- nvinfo : EIATTR_MIN_STACK_SIZE
	.align		4
.L_33:
        /*00cc*/ 	.byte	0x04, 0x12
        /*00ce*/ 	.short	(.L_35 - .L_34)
	.align		4
.L_34:
        /*00d0*/ 	.word	index@(_ZN22matmul_improved_reduce6reduceEiiiPfS0_)
        /*00d4*/ 	.word	0x00000000


	//----- nvinfo : EIATTR_MIN_STACK_SIZE
	.align		4
.L_35:
        /*00d8*/ 	.byte	0x04, 0x12
        /*00da*/ 	.short	(.L_37 - .L_36)
	.align		4
.L_36:
        /*00dc*/ 	.word	index@(_ZN22matmul_improved_reduce27matmul_improved_partial_sumEiiiPKfS1_Pf)
        /*00e0*/ 	.word	0x00000000


	//----- nvinfo : EIATTR_MIN_STACK_SIZE
	.align		4
.L_37:
        /*00e4*/ 	.byte	0x04, 0x12
        /*00e6*/ 	.short	(.L_39 - .L_38)
	.align		4
.L_38:
        /*00e8*/ 	.word	index@(_ZN22matmul_improved_reduce15matmul_improvedEiiiPKfS1_Pf)
        /*00ec*/ 	.word	0x00000000
.L_39:


//--------------------- .nv.compat                --------------------------
	.section	.nv.compat,"",@"SHT_CUDA_COMPAT_INFO"
	.align	4
        /*0000*/ 	.byte	0x02, 0x09, 0x00, 0x00, 0x02, 0x02, 0x01, 0x00, 0x02, 0x05, 0x05, 0x00, 0x03, 0x07, 0x01, 0x01
        /*0010*/ 	.byte	0x02, 0x03, 0x00, 0x00, 0x02, 0x06, 0x01, 0x00, 0x04, 0x0b, 0x08, 0x00, 0x01, 0x00, 0x00, 0x00
        /*0020*/ 	.byte	0x00, 0x00, 0x00, 0x00


//--------------------- .nv.info._ZN13matmul_tensor13matmul_tensorEiiiPKfS1_Pf --------------------------
	.section	.nv.info._ZN13matmul_tensor13matmul_tensorEiiiPKfS1_Pf,"",@"SHT_CUDA_INFO"
	.sectionflags	@""
	.align	4


	//----- nvinfo : EIATTR_CUDA_API_VERSION
	.align		4
        /*0000*/ 	.byte	0x04, 0x37
        /*0002*/ 	.short	(.L_41 - .L_40)
.L_40:
        /*0004*/ 	.word	0x00000082


	//----- nvinfo : EIATTR_KPARAM_INFO
	.align		4
.L_41:
        /*0008*/ 	.byte	0x04, 0x17
        /*000a*/ 	.short	(.L_43 - .L_42)
.L_42:
        /*000c*/ 	.word	0x00000000
        /*0010*/ 	.short	0x0005
        /*0012*/ 	.short	0x0020
        /*0014*/ 	.byte	0x00, 0xf5, 0x21, 0x00


	//----- nvinfo : EIATTR_KPARAM_INFO
	.align		4
.L_43:
        /*0018*/ 	.byte	0x04, 0x17
        /*001a*/ 	.short	(.L_45 - .L_44)
.L_44:
        /*001c*/ 	.word	0x00000000
        /*0020*/ 	.short	0x0004
        /*0022*/ 	.short	0x0018
        /*0024*/ 	.byte	0x00, 0xf5, 0x21, 0x00


	//----- nvinfo : EIATTR_KPARAM_INFO
	.align		4
.L_45:
        /*0028*/ 	.byte	0x04, 0x17
        /*002a*/ 	.short	(.L_47 - .L_46)
.L_46:
        /*002c*/ 	.word	0x00000000
        /*0030*/ 	.short	0x0003
        /*0032*/ 	.short	0x0010
        /*0034*/ 	.byte	0x00, 0xf5, 0x21, 0x00


	//----- nvinfo : EIATTR_KPARAM_INFO
	.align		4
.L_47:
        /*0038*/ 	.byte	0x04, 0x17
        /*003a*/ 	.short	(.L_49 - .L_48)
.L_48:
        /*003c*/ 	.word	0x00000000
        /*0040*/ 	.short	0x0002
        /*0042*/ 	.short	0x0008
        /*0044*/ 	.byte	0x00, 0xf0, 0x11, 0x00


	//----- nvinfo : EIATTR_KPARAM_INFO
	.align		4
.L_49:
        /*0048*/ 	.byte	0x04, 0x17
        /*004a*/ 	.short	(.L_51 - .L_50)
.L_50:
        /*004c*/ 	.word	0x00000000
        /*0050*/ 	.short	0x0001
        /*0052*/ 	.short	0x0004
        /*0054*/ 	.byte	0x00, 0xf0, 0x11, 0x00


	//----- nvinfo : EIATTR_KPARAM_INFO
	.align		4
.L_51:
        /*0058*/ 	.byte	0x04, 0x17
        /*005a*/ 	.short	(.L_53 - .L_52)
.L_52:
        /*005c*/ 	.word	0x00000000
        /*0060*/ 	.short	0x0000
        /*0062*/ 	.short	0x0000
        /*0064*/ 	.byte	0x00, 0xf0, 0x11, 0x00


	//----- nvinfo : EIATTR_SPARSE_MMA_MASK
	.align		4
.L_53:
        /*0068*/ 	.byte	0x03, 0x50
        /*006a*/ 	.short	0x0000


	//----- nvinfo : EIATTR_MAXREG_COUNT
	.align		4
        /*006c*/ 	.byte	0x03, 0x1b
        /*006e*/ 	.short	0x00ff


	//----- nvinfo : EIATTR_NUM_BARRIERS
	.align		4
        /*0070*/ 	.byte	0x02, 0x4c
        /*0072*/ 	.byte	0x01
	.zero		1


	//----- nvinfo : EIATTR_MERCURY_ISA_VERSION
	.align		4
        /*0074*/ 	.byte	0x03, 0x5f
        /*0076*/ 	.short	0x0101


	//----- nvinfo : EIATTR_VRC_CTA_INIT_COUNT
	.align		4
        /*0078*/ 	.byte	0x02, 0x4a
	.zero		1
	.zero		1


	//----- nvinfo : EIATTR_EXIT_INSTR_OFFSETS
	.align		4
        /*007c*/ 	.byte	0x04, 0x1c
        /*007e*/ 	.short	(.L_55 - .L_54)


	//   ....[0]....
.L_54:
        /*0080*/ 	.word	0x000031c0


	//----- nvinfo : EIATTR_CBANK_PARAM_SIZE
	.align		4
.L_55:
        /*0084*/ 	.byte	0x03, 0x19
        /*0086*/ 	.short	0x0028


	//----- nvinfo : EIATTR_PARAM_CBANK
	.align		4
        /*0088*/ 	.byte	0x04, 0x0a
        /*008a*/ 	.short	(.L_57 - .L_56)
	.align		4
.L_56:
        /*008c*/ 	.word	index@(.nv.constant0._ZN13matmul_tensor13matmul_tensorEiiiPKfS1_Pf)
        /*0090*/ 	.short	0x0380
        /*0092*/ 	.short	0x0028


	//----- nvinfo : EIATTR_SW_WAR
	.align		4
.L_57:
        /*0094*/ 	.byte	0x04, 0x36
        /*0096*/ 	.short	(.L_59 - .L_58)
.L_58:
        /*0098*/ 	.word	0x00000008
.L_59:


//--------------------- .nv.info._ZN13matmul_tensor25matmul_tensor_partial_sumEiiiPKfS1_Pf --------------------------
	.section	.nv.info._ZN13matmul_tensor25matmul_tensor_partial_sumEiiiPKfS1_Pf,"",@"SHT_CUDA_INFO"
	.sectionflags	@""
	.align	4


	//----- nvinfo : EIATTR_CUDA_API_VERSION
	.align		4
        /*0000*/ 	.byte	0x04, 0x37
        /*0002*/ 	.short	(.L_61 - .L_60)
.L_60:
        /*0004*/ 	.word	0x00000082


	//----- nvinfo : EIATTR_KPARAM_INFO
	.align		4
.L_61:
        /*0008*/ 	.byte	0x04, 0x17
        /*000a*/ 	.short	(.L_63 - .L_62)
.L_62:
        /*000c*/ 	.word	0x00000000
        /*0010*/ 	.short	0x0005
        /*0012*/ 	.short	0x0020
        /*0014*/ 	.byte	0x00, 0xf5, 0x21, 0x00


	//----- nvinfo : EIATTR_KPARAM_INFO
	.align		4
.L_63:
        /*0018*/ 	.byte	0x04, 0x17
        /*001a*/ 	.short	(.L_65 - .L_64)
.L_64:
        /*001c*/ 	.word	0x00000000
        /*0020*/ 	.short	0x0004
        /*0022*/ 	.short	0x0018
        /*0024*/ 	.byte	0x00, 0xf5, 0x21, 0x00


	//----- nvinfo : EIATTR_KPARAM_INFO
	.align		4
.L_65:
        /*0028*/ 	.byte	0x04, 0x17
        /*002a*/ 	.short	(.L_67 - .L_66)
.L_66:
        /*002c*/ 	.word	0x00000000
        /*0030*/ 	.short	0x0003
        /*0032*/ 	.short	0x0010
        /*0034*/ 	.byte	0x00, 0xf5, 0x21, 0x00


	//----- nvinfo : EIATTR_KPARAM_INFO
	.align		4
.L_67:
        /*0038*/ 	.byte	0x04, 0x17
        /*003a*/ 	.short	(.L_69 - .L_68)
.L_68:
        /*003c*/ 	.word	0x00000000
        /*0040*/ 	.short	0x0002
        /*0042*/ 	.short	0x0008
        /*0044*/ 	.byte	0x00, 0xf0, 0x11, 0x00


	//----- nvinfo : EIATTR_KPARAM_INFO
	.align		4
.L_69:
        /*0048*/ 	.byte	0x04, 0x17
        /*004a*/ 	.short	(.L_71 - .L_70)
.L_70:
        /*004c*/ 	.word	0x00000000
        /*0050*/ 	.short	0x0001
        /*0052*/ 	.short	0x0004
        /*0054*/ 	.byte	0x00, 0xf0, 0x11, 0x00


	//----- nvinfo : EIATTR_KPARAM_INFO
	.align		4
.L_71:
        /*0058*/ 	.byte	0x04, 0x17
        /*005a*/ 	.short	(.L_73 - .L_72)
.L_72:
        /*005c*/ 	.word	0x00000000
        /*0060*/ 	.short	0x0000
        /*0062*/ 	.short	0x0000
        /*0064*/ 	.byte	0x00, 0xf0, 0x11, 0x00


	//----- nvinfo : EIATTR_SPARSE_MMA_MASK
	.align		4
.L_73:
        /*0068*/ 	.byte	0x03, 0x50
        /*006a*/ 	.short	0x0000


	//----- nvinfo : EIATTR_MAXREG_COUNT
	.align		4
        /*006c*/ 	.byte	0x03, 0x1b
        /*006e*/ 	.short	0x00ff


	//----- nvinfo : EIATTR_NUM_BARRIERS
	.align		4
        /*0070*/ 	.byte	0x02, 0x4c
        /*0072*/ 	.byte	0x01
	.zero		1


	//----- nvinfo : EIATTR_MERCURY_ISA_VERSION
	.align		4
        /*0074*/ 	.byte	0x03, 0x5f
        /*0076*/ 	.short	0x0101


	//----- nvinfo : EIATTR_VRC_CTA_INIT_COUNT
	.align		4
        /*0078*/ 	.byte	0x02, 0x4a
	.zero		1
	.zero		1


	//----- nvinfo : EIATTR_EXIT_INSTR_OFFSETS
	.align		4
        /*007c*/ 	.byte	0x04, 0x1c
        /*007e*/ 	.short	(.L_75 - .L_74)


	//   ....[0]....
.L_74:
        /*0080*/ 	.word	0x00003be0


	//   ....[1]....
        /*0084*/ 	.word	0x00003c30


	//----- nvinfo : EIATTR_CRS_STACK_SIZE
	.align		4
.L_75:
        /*0088*/ 	.byte	0x04, 0x1e
        /*008a*/ 	.short	(.L_77 - .L_76)
.L_76:
        /*008c*/ 	.word	0x00000000


	//----- nvinfo : EIATTR_CBANK_PARAM_SIZE
	.align		4
.L_77:
        /*0090*/ 	.byte	0x03, 0x19
        /*0092*/ 	.short	0x0028


	//----- nvinfo : EIATTR_PARAM_CBANK
	.align		4
        /*0094*/ 	.byte	0x04, 0x0a
        /*0096*/ 	.short	(.L_79 - .L_78)
	.align		4
.L_78:
        /*0098*/ 	.word	index@(.nv.constant0._ZN13matmul_tensor25matmul_tensor_partial_sumEiiiPKfS1_Pf)
        /*009c*/ 	.short	0x0380
        /*009e*/ 	.short	0x0028


	//----- nvinfo : EIATTR_SW_WAR
	.align		4
.L_79:
        /*00a0*/ 	.byte	0x04, 0x36
        /*00a2*/ 	.short	(.L_81 - .L_80)
.L_80:
        /*00a4*/ 	.word	0x00000008
.L_81:


//--------------------- .nv.info._ZN13matmul_tensor6reduceEiiiiPfS0_ --------------------------
	.section	.nv.info._ZN13matmul_tensor6reduceEiiiiPfS0_,"",@"SHT_CUDA_INFO"
	.sectionflags	@""
	.align	4


	//----- nvinfo : EIATTR_CUDA_API_VERSION
	.align		4
        /*0000*/ 	.byte	0x04, 0x37
        /*0002*/ 	.short	(.L_83 - .L_82)
.L_82:
        /*0004*/ 	.word	0x00000082


	//----- nvinfo : EIATTR_KPARAM_INFO
	.align		4
.L_83:
        /*0008*/ 	.byte	0x04, 0x17
        /*000a*/ 	.short	(.L_85 - .L_84)
.L_84:
        /*000c*/ 	.word	0x00000000
        /*0010*/ 	.short	0x0005
        /*0012*/ 	.short	0x0018
        /*0014*/ 	.byte	0x00, 0xf5, 0x21, 0x00


	//----- nvinfo : EIATTR_KPARAM_INFO
	.align		4
.L_85:
        /*0018*/ 	.byte	0x04, 0x17
        /*001a*/ 	.short	(.L_87 - .L_86)
.L_86:
        /*001c*/ 	.word	0x00000000
        /*0020*/ 	.short	0x0004
        /*0022*/ 	.short	0x0010
        /*0024*/ 	.byte	0x00, 0xf5, 0x21, 0x00


	//----- nvinfo : EIATTR_KPARAM_INFO
	.align		4
.L_87:
        /*0028*/ 	.byte	0x04, 0x17
        /*002a*/ 	.short	(.L_89 - .L_88)
.L_88:
        /*002c*/ 	.word	0x00000000
        /*0030*/ 	.short	0x0003
        /*0032*/ 	.short	0x000c
        /*0034*/ 	.byte	0x00, 0xf0, 0x11, 0x00


	//----- nvinfo : EIATTR_KPARAM_INFO
	.align		4
.L_89:
        /*0038*/ 	.byte	0x04, 0x17
        /*003a*/ 	.short	(.L_91 - .L_90)
.L_90:
        /*003c*/ 	.word	0x00000000
        /*0040*/ 	.short	0x0002
        /*0042*/ 	.short	0x0008
        /*0044*/ 	.byte	0x00, 0xf0, 0x11, 0x00


	//----- nvinfo : EIATTR_KPARAM_INFO
	.align		4
.L_91:
        /*0048*/ 	.byte	0x04, 0x17
        /*004a*/ 	.short	(.L_93 - .L_92)
.L_92:
        /*004c*/ 	.word	0x00000000
        /*0050*/ 	.short	0x0001
        /*0052*/ 	.short	0x0004
        /*0054*/ 	.byte	0x00, 0xf0, 0x11, 0x00


	//----- nvinfo : EIATTR_KPARAM_INFO
	.align		4
.L_93:
        /*0058*/ 	.byte	0x04, 0x17
        /*005a*/ 	.short	(.L_95 - .L_94)
.L_94:
        /*005c*/ 	.word	0x00000000
        /*0060*/ 	.short	0x0000
        /*0062*/ 	.short	0x0000
        /*0064*/ 	.byte	0x00, 0xf0, 0x11, 0x00


	//----- nvinfo : EIATTR_SPARSE_MMA_MASK
	.align		4
.L_95:
        /*0068*/ 	.byte	0x03, 0x50
        /*006a*/ 	.short	0x0000


	//----- nvinfo : EIATTR_MAXREG_COUNT
	.align		4
        /*006c*/ 	.byte	0x03, 0x1b
        /*006e*/ 	.short	0x00ff


	//----- nvinfo : EIATTR_MERCURY_ISA_VERSION
	.align		4
        /*0070*/ 	.byte	0x03, 0x5f
        /*0072*/ 	.short	0x0101


	//----- nvinfo : EIATTR_VRC_CTA_INIT_COUNT
	.align		4
        /*0074*/ 	.byte	0x02, 0x4a
	.zero		1
	.zero		1


	//----- nvinfo : EIATTR_EXIT_INSTR_OFFSETS
	.align		4
        /*0078*/ 	.byte	0x04, 0x1c
        /*007a*/ 	.short	(.L_97 - .L_96)


	//   ....[0]....
.L_96:
        /*007c*/ 	.word	0x00001080


	//----- nvinfo : EIATTR_CBANK_PARAM_SIZE
	.align		4
.L_97:
        /*0080*/ 	.byte	0x03, 0x19
        /*0082*/ 	.short	0x0020


	//----- nvinfo : EIATTR_PARAM_CBANK
	.align		4
        /*0084*/ 	.byte	0x04, 0x0a
        /*0086*/ 	.short	(.L_99 - .L_98)
	.align		4
.L_98:
        /*0088*/ 	.word	index@(.nv.constant0._ZN13matmul_tensor6reduceEiiiiPfS0_)
        /*008c*/ 	.short	0x0380
        /*008e*/ 	.short	0x0020


	//----- nvinfo : EIATTR_SW_WAR
	.align		4
.L_99:
        /*0090*/ 	.byte	0x04, 0x36
        /*0092*/ 	.short	(.L_101 - .L_100)
.L_100:
        /*0094*/ 	.word	0x00000008
.L_101:


//--------------------- .nv.info._ZN22matmul_improved_reduce6reduceEiiiPfS0_ --------------------------
	.section	.nv.info._ZN22matmul_improved_reduce6reduceEiiiPfS0_,"",@"SHT_CUDA_INFO"
	.sectionflags	@""
	.align	4


	//----- nvinfo : EIATTR_CUDA_API_VERSION
	.align		4
        /*0000*/ 	.byte	0x04, 0x37
        /*0002*/ 	.short	(.L_103 - .L_102)
.L_102:
        /*0004*/ 	.word	0x00000082


	//----- nvinfo : EIATTR_KPARAM_INFO
	.align		4
.L_103:
        /*0008*/ 	.byte	0x04, 0x17
        /*000a*/ 	.short	(.L_105 - .L_104)
.L_104:
        /*000c*/ 	.word	0x00000000
        /*0010*/ 	.short	0x0004
        /*0012*/ 	.short	0x0018
        /*0014*/ 	.byte	0x00, 0xf5, 0x21, 0x00


	//----- nvinfo : EIATTR_KPARAM_INFO
	.align		4
.L_105:
        /*0018*/ 	.byte	0x04, 0x17
        /*001a*/ 	.short	(.L_107 - .L_106)
.L_106:
        /*001c*/ 	.word	0x00000000
        /*0020*/ 	.short	0x0003
        /*0022*/ 	.short	0x0010
        /*0024*/ 	.byte	0x00, 0xf5, 0x21, 0x00


	//----- nvinfo : EIATTR_KPARAM_INFO
	.align		4
.L_107:
        /*0028*/ 	.byte	0x04, 0x17
        /*002a*/ 	.short	(.L_109 - .L_108)
.L_108:
        /*002c*/ 	.word	0x00000000
        /*0030*/ 	.short	0x0002
        /*0032*/ 	.short	0x0008
        /*0034*/ 	.byte	0x00, 0xf0, 0x11, 0x00


	//----- nvinfo : EIATTR_KPARAM_INFO
	.align		4
.L_109:
        /*0038*/ 	.byte	0x04, 0x17
        /*003a*/ 	.short	(.L_111 - .L_110)
.L_110:
        /*003c*/ 	.word	0x00000000
        /*0040*/ 	.short	0x0001
        /*0042*/ 	.short	0x0004
        /*0044*/ 	.byte	0x00, 0xf0, 0x11, 0x00


	//----- nvinfo : EIATTR_KPARAM_INFO
	.align		4
.L_111:
        /*0048*/ 	.byte	0x04, 0x17
        /*004a*/ 	.short	(.L_113 - .L_112)
.L_112:
        /*004c*/ 	.word	0x00000000
        /*0050*/ 	.short	0x0000
        /*0052*/ 	.short	0x0000
        /*0054*/ 	.byte	0x00, 0xf0, 0x11, 0x00


	//----- nvinfo : EIATTR_SPARSE_MMA_MASK
	.align		4
.L_113:
        /*0058*/ 	.byte	0x03, 0x50
        /*005a*/ 	.short	0x0000


	//----- nvinfo : EIATTR_MAXREG_COUNT
	.align		4
        /*005c*/ 	.byte	0x03, 0x1b
        /*005e*/ 	.short	0x00ff


	//----- nvinfo : EIATTR_MERCURY_ISA_VERSION
	.align		4
        /*0060*/ 	.byte	0x03, 0x5f
        /*0062*/ 	.short	0x0101


	//----- nvinfo : EIATTR_VRC_CTA_INIT_COUNT
	.align		4
        /*0064*/ 	.byte	0x02, 0x4a
	.zero		1
	.zero		1


	//----- nvinfo : EIATTR_EXIT_INSTR_OFFSETS
	.align		4
        /*0068*/ 	.byte	0x04, 0x1c
        /*006a*/ 	.short	(.L_115 - .L_114)


	//   ....[0]....
.L_114:
        /*006c*/ 	.word	0x00000950


	//----- nvinfo : EIATTR_CBANK_PARAM_SIZE
	.align		4
.L_115:
        /*0070*/ 	.byte	0x03, 0x19
        /*0072*/ 	.short	0x0020


	//----- nvinfo : EIATTR_PARAM_CBANK
	.align		4
        /*0074*/ 	.byte	0x04, 0x0a
        /*0076*/ 	.short	(.L_117 - .L_116)
	.align		4
.L_116:
        /*0078*/ 	.word	index@(.nv.constant0._ZN22matmul_improved_reduce6reduceEiiiPfS0_)
        /*007c*/ 	.short	0x0380
        /*007e*/ 	.short	0x0020


	//----- nvinfo : EIATTR_SW_WAR
	.align		4
.L_117:
        /*0080*/ 	.byte	0x04, 0x36
        /*0082*/ 	.short	(.L_119 - .L_118)
.L_118:
        /*0084*/ 	.word	0x00000008
.L_119:


//--------------------- .nv.info._ZN22matmul_improved_reduce27matmul_improved_partial_sumEiiiPKfS1_Pf --------------------------
	.section	.nv.info._ZN22matmul_improved_reduce27matmul_improved_partial_sumEiiiPKfS1_Pf,"",@"SHT_CUDA_INFO"
	.sectionflags	@""
	.align	4


	//----- nvinfo : EIATTR_CUDA_API_VERSION
	.align		4
        /*0000*/ 	.byte	0x04, 0x37
        /*0002*/ 	.short	(.L_121 - .L_120)
.L_120:
        /*0004*/ 	.word	0x00000082


	//----- nvinfo : EIATTR_KPARAM_INFO
	.align		4
.L_121:
        /*0008*/ 	.byte	0x04, 0x17
        /*000a*/ 	.short	(.L_123 - .L_122)
.L_122:
        /*000c*/ 	.word	0x00000000
        /*0010*/ 	.short	0x0005
        /*0012*/ 	.short	0x0020
        /*0014*/ 	.byte	0x00, 0xf5, 0x21, 0x00


	//----- nvinfo : EIATTR_KPARAM_INFO
	.align		4
.L_123:
        /*0018*/ 	.byte	0x04, 0x17
        /*001a*/ 	.short	(.L_125 - .L_124)
.L_124:
        /*001c*/ 	.word	0x00000000
        /*0020*/ 	.short	0x0004
        /*0022*/ 	.short	0x0018
        /*0024*/ 	.byte	0x00, 0xf5, 0x21, 0x00


	//----- nvinfo : EIATTR_KPARAM_INFO
	.align		4
.L_125:
        /*0028*/ 	.byte	0x04, 0x17
        /*002a*/ 	.short	(.L_127 - .L_126)
.L_126:
        /*002c*/ 	.word	0x00000000
        /*0030*/ 	.short	0x0003
        /*0032*/ 	.short	0x0010
        /*0034*/ 	.byte	0x00, 0xf5, 0x21, 0x00


	//----- nvinfo : EIATTR_KPARAM_INFO
	.align		4
.L_127:
        /*0038*/ 	.byte	0x04, 0x17
        /*003a*/ 	.short	(.L_129 - .L_128)
.L_128:
        /*003c*/ 	.word	0x00000000
        /*0040*/ 	.short	0x0002
        /*0042*/ 	.short	0x0008
        /*0044*/ 	.byte	0x00, 0xf0, 0x11, 0x00


	//----- nvinfo : EIATTR_KPARAM_INFO
	.align		4
.L_129:
        /*0048*/ 	.byte	0x04, 0x17
        /*004a*/ 	.short	(.L_131 - .L_130)
.L_130:
        /*004c*/ 	.word	0x00000000
        /*0050*/ 	.short	0x0001
        /*0052*/ 	.short	0x0004
        /*0054*/ 	.byte	0x00, 0xf0, 0x11, 0x00


	//----- nvinfo : EIATTR_KPARAM_INFO
	.align		4
.L_131:
        /*0058*/ 	.byte	0x04, 0x17
        /*005a*/ 	.short	(.L_133 - .L_132)
.L_132:
        /*005c*/ 	.word	0x00000000
        /*0060*/ 	.short	0x0000
        /*0062*/ 	.short	0x0000
        /*0064*/ 	.byte	0x00, 0xf0, 0x11, 0x00


	//----- nvinfo : EIATTR_SPARSE_MMA_MASK
	.align		4
.L_133:
        /*0068*/ 	.byte	0x03, 0x50
        /*006a*/ 	.short	0x0000


	//----- nvinfo : EIATTR_MAXREG_COUNT
	.align		4
        /*006c*/ 	.byte	0x03, 0x1b
        /*006e*/ 	.short	0x00ff


	//----- nvinfo : EIATTR_NUM_BARRIERS
	.align		4
        /*0070*/ 	.byte	0x02, 0x4c
        /*0072*/ 	.byte	0x01
	.zero		1


	//----- nvinfo : EIATTR_MERCURY_ISA_VERSION
	.align		4
        /*0074*/ 	.byte	0x03, 0x5f
        /*0076*/ 	.short	0x0101


	//----- nvinfo : EIATTR_VRC_CTA_INIT_COUNT
	.align		4
        /*0078*/ 	.byte	0x02, 0x4a
	.zero		1
	.zero		1


	//----- nvinfo : EIATTR_EXIT_INSTR_OFFSETS
	.align		4
        /*007c*/ 	.byte	0x04, 0x1c
        /*007e*/ 	.short	(.L_135 - .L_134)


	//   ....[0]....
.L_134:
        /*0080*/ 	.word	0x000035f0


	//   ....[1]....
        /*0084*/ 	.word	0x00003610


	//----- nvinfo : EIATTR_CRS_STACK_SIZE
	.align		4
.L_135:
        /*0088*/ 	.byte	0x04, 0x1e
        /*008a*/ 	.short	(.L_137 - .L_136)
.L_136:
        /*008c*/ 	.word	0x00000000


	//----- nvinfo : EIATTR_CBANK_PARAM_SIZE
	.align		4
.L_137:
        /*0090*/ 	.byte	0x03, 0x19
        /*0092*/ 	.short	0x0028


	//----- nvinfo : EIATTR_PARAM_CBANK
	.align		4
        /*0094*/ 	.byte	0x04, 0x0a
        /*0096*/ 	.short	(.L_139 - .L_138)
	.align		4
.L_138:
        /*0098*/ 	.word	index@(.nv.constant0._ZN22matmul_improved_reduce27matmul_improved_partial_sumEiiiPKfS1_Pf)
        /*009c*/ 	.short	0x0380
        /*009e*/ 	.short	0x0028


	//----- nvinfo : EIATTR_SW_WAR
	.align		4
.L_139:
        /*00a0*/ 	.byte	0x04, 0x36
        /*00a2*/ 	.short	(.L_141 - .L_140)
.L_140:
        /*00a4*/ 	.word	0x00000008
.L_141:


//--------------------- .nv.info._ZN22matmul_improved_reduce15matmul_improvedEiiiPKfS1_Pf --------------------------
	.section	.nv.info._ZN22matmul_improved_reduce15matmul_improvedEiiiPKfS1_Pf,"",@"SHT_CUDA_INFO"
	.sectionflags	@""
	.align	4


	//----- nvinfo : EIATTR_CUDA_API_VERSION
	.align		4
        /*0000*/ 	.byte	0x04, 0x37
        /*0002*/ 	.short	(.L_143 - .L_142)
.L_142:
        /*0004*/ 	.word	0x00000082


	//----- nvinfo : EIATTR_KPARAM_INFO
	.align		4
.L_143:
        /*0008*/ 	.byte	0x04, 0x17
        /*000a*/ 	.short	(.L_145 - .L_144)
.L_144:
        /*000c*/ 	.word	0x00000000
        /*0010*/ 	.short	0x0005
        /*0012*/ 	.short	0x0020
        /*0014*/ 	.byte	0x00, 0xf5, 0x21, 0x00


	//----- nvinfo : EIATTR_KPARAM_INFO
	.align		4
.L_145:
        /*0018*/ 	.byte	0x04, 0x17
        /*001a*/ 	.short	(.L_147 - .L_146)
.L_146:
        /*001c*/ 	.word	0x00000000
        /*0020*/ 	.short	0x0004
        /*0022*/ 	.short	0x0018
        /*0024*/ 	.byte	0x00, 0xf5, 0x21, 0x00


	//----- nvinfo : EIATTR_KPARAM_INFO
	.align		4
.L_147:
        /*0028*/ 	.byte	0x04, 0x17
        /*002a*/ 	.short	(.L_149 - .L_148)
.L_148:
        /*002c*/ 	.word	0x00000000
        /*0030*/ 	.short	0x0003
        /*0032*/ 	.short	0x0010
        /*0034*/ 	.byte	0x00, 0xf5, 0x21, 0x00


	//----- nvinfo : EIATTR_KPARAM_INFO
	.align		4
.L_149:
        /*0038*/ 	.byte	0x04, 0x17
        /*003a*/ 	.short	(.L_151 - .L_150)
.L_150:
        /*003c*/ 	.word	0x00000000
        /*0040*/ 	.short	0x0002
        /*0042*/ 	.short	0x0008
        /*0044*/ 	.byte	0x00, 0xf0, 0x11, 0x00


	//----- nvinfo : EIATTR_KPARAM_INFO
	.align		4
.L_151:
        /*0048*/ 	.byte	0x04, 0x17
        /*004a*/ 	.short	(.L_153 - .L_152)
.L_152:
        /*004c*/ 	.word	0x00000000
        /*0050*/ 	.short	0x0001
        /*0052*/ 	.short	0x0004
        /*0054*/ 	.byte	0x00, 0xf0, 0x11, 0x00


	//----- nvinfo : EIATTR_KPARAM_INFO
	.align		4
.L_153:
        /*0058*/ 	.byte	0x04, 0x17
        /*005a*/ 	.short	(.L_155 - .L_154)
.L_154:
        /*005c*/ 	.word	0x00000000
        /*0060*/ 	.short	0x0000
        /*0062*/ 	.short	0x0000
        /*0064*/ 	.byte	0x00, 0xf0, 0x11, 0x00


	//----- nvinfo : EIATTR_SPARSE_MMA_MASK
	.align		4
.L_155:
        /*0068*/ 	.byte	0x03, 0x50
        /*006a*/ 	.short	0x0000


	//----- nvinfo : EIATTR_MAXREG_COUNT
	.align		4
        /*006c*/ 	.byte	0x03, 0x1b
        /*006e*/ 	.short	0x00ff


	//----- nvinfo : EIATTR_NUM_BARRIERS
	.align		4
        /*0070*/ 	.byte	0x02, 0x4c
        /*0072*/ 	.byte	0x01
	.zero		1


	//----- nvinfo : EIATTR_MERCURY_ISA_VERSION
	.align		4
        /*0074*/ 	.byte	0x03, 0x5f
        /*0076*/ 	.short	0x0101


	//----- nvinfo : EIATTR_VRC_CTA_INIT_COUNT
	.align		4
        /*0078*/ 	.byte	0x02, 0x4a
	.zero		1
	.zero		1


	//----- nvinfo : EIATTR_EXIT_INSTR_OFFSETS
	.align		4
        /*007c*/ 	.byte	0x04, 0x1c
        /*007e*/ 	.short	(.L_157 - .L_156)


	//   ....[0]....
.L_156:
        /*0080*/ 	.word	0x000036c0


	//   ....[1]....
        /*0084*/ 	.word	0x000036e0


	//----- nvinfo : EIATTR_MAX_THREADS
	.align		4
.L_157:
        /*0088*/ 	.byte	0x04, 0x05
        /*008a*/ 	.short	(.L_159 - .L_158)
.L_158:
        /*008c*/ 	.word	0x00000080
        /*0090*/ 	.word	0x00000001
        /*0094*/ 	.word	0x00000001


	//----- nvinfo : EIATTR_CRS_STACK_SIZE
	.align		4
.L_159:
        /*0098*/ 	.byte	0x04, 0x1e
        /*009a*/ 	.short	(.L_161 - .L_160)
.L_160:
        /*009c*/ 	.word	0x00000000


	//----- nvinfo : EIATTR_CBANK_PARAM_SIZE
	.align		4
.L_161:
        /*00a0*/ 	.byte	0x03, 0x19
        /*00a2*/ 	.short	0x0028


	//----- nvinfo : EIATTR_PARAM_CBANK
	.align		4
        /*00a4*/ 	.byte	0x04, 0x0a
        /*00a6*/ 	.short	(.L_163 - .L_162)
	.align		4
.L_162:
        /*00a8*/ 	.word	index@(.nv.constant0._ZN22matmul_improved_reduce15matmul_improvedEiiiPKfS1_Pf)
        /*00ac*/ 	.short	0x0380
        /*00ae*/ 	.short	0x0028


	//----- nvinfo : EIATTR_SW_WAR
	.align		4
.L_163:
        /*00b0*/ 	.byte	0x04, 0x36
        /*00b2*/ 	.short	(.L_165 - .L_164)
.L_164:
        /*00b4*/ 	.word	0x00000008
.L_165:


//--------------------- .nv.callgraph             --------------------------
	.section	.nv.callgraph,"",@"SHT_CUDA_CALLGRAPH"
	.align	4
	.sectionentsize	8
	.align		4
        /*0000*/ 	.word	0x00000000
	.align		4
        /*0004*/ 	.word	0xffffffff
	.align		4
        /*0008*/ 	.word	0x00000000
	.align		4
        /*000c*/ 	.word	0xfffffffe
	.align		4
        /*0010*/ 	.word	0x00000000
	.align		4
        /*0014*/ 	.word	0xfffffffd
	.align		4
        /*0018*/ 	.word	0x00000000
	.align		4
        /*001c*/ 	.word	0xfffffffc


//--------------------- .text._ZN13matmul_tensor13matmul_tensorEiiiPKfS1_Pf --------------------------
	.section	.text._ZN13matmul_tensor13matmul_tensorEiiiPKfS1_Pf,"ax",@progbits
	.align	128
        .global         _ZN13matmul_tensor13matmul_tensorEiiiPKfS1_Pf
        .type           _ZN13matmul_tensor13matmul_tensorEiiiPKfS1_Pf,@function
        .size           _ZN13matmul_tensor13matmul_tensorEiiiPKfS1_Pf,(.L_x_85 - _ZN13matmul_tensor13matmul_tensorEiiiPKfS1_Pf)
        .other          _ZN13matmul_tensor13matmul_tensorEiiiPKfS1_Pf,@"STO_CUDA_ENTRY STV_DEFAULT"
_ZN13matmul_tensor13matmul_tensorEiiiPKfS1_Pf:
.text._ZN13matmul_tensor13matmul_tensorEiiiPKfS1_Pf:
[----:B------:R-:W-:Y:S01]  /*0000*/  LDC R1, c[0x0][0x37c] ;  /* 0x0000df00ff017b82 */ /* 0x000fe20000000800 */
[----:B------:R-:W1:Y:S01]  /*0010*/  LDCU UR20, c[0x0][0x360] ;  /* 0x00006c00ff1477ac */ /* 0x000e620008000800 */
[----:B------:R-:W2:Y:S06]  /*0020*/  S2R R3, SR_TID.Y ;  /* 0x0000000000037919 */ /* 0x000eac0000002200 */
[----:B------:R-:W-:Y:S01]  /*0030*/  S2UR UR15, SR_CgaCtaId ;  /* 0x00000000000f79c3 */ /* 0x000fe20000008800 */
[----:B------:R-:W1:Y:S01]  /*0040*/  LDCU UR6, c[0x0][0x364] ;  /* 0x00006c80ff0677ac */ /* 0x000e620008000800 */
[----:B------:R-:W-:Y:S01]  /*0050*/  UMOV UR4, URZ ;  /* 0x000000ff00047c82 */ /* 0x000fe20008000000 */
[----:B------:R-:W3:Y:S01]  /*0060*/  LDCU.64 UR10, c[0x0][0x398] ;  /* 0x00007300ff0a77ac */ /* 0x000ee20008000a00 */
[----:B------:R-:W4:Y:S01]  /*0070*/  LDCU UR14, c[0x0][0x388] ;  /* 0x00007100ff0e77ac */ /* 0x000f220008000800 */
[----:B------:R-:W5:Y:S01]  /*0080*/  LDCU.64 UR18, c[0x0][0x358] ;  /* 0x00006b00ff1277ac */ /* 0x000f620008000a00 */
[----:B------:R-:W2:Y:S01]  /*0090*/  LDCU UR16, c[0x0][0x384] ;  /* 0x00007080ff1077ac */ /* 0x000ea20008000800 */
[----:B-1----:R-:W-:-:S04]  /*00a0*/  UIMAD UR6, UR20, UR6, URZ ;  /* 0x00000006140672a4 */ /* 0x002fc8000f8e02ff */
[----:B------:R-:W-:Y:S02]  /*00b0*/  USHF.R.U32.HI UR17, URZ, 0x1, UR6 ;  /* 0x00000001ff117899 */ /* 0x000fe40008011606 */
[----:B------:R-:W-:Y:S02]  /*00c0*/  USHF.R.U32.HI UR6, URZ, 0x5, UR6 ;  /* 0x00000005ff067899 */ /* 0x000fe40008011606 */
[----:B------:R-:W-:Y:S02]  /*00d0*/  UIADD3 UR8, UPT, UPT, URZ, -UR17, URZ ;  /* 0x80000011ff087290 */ /* 0x000fe4000fffe0ff */
[----:B------:R-:W-:Y:S02]  /*00e0*/  UISETP.LT.U32.AND UP0, UPT, UR17, 0x80, UPT ;  /* 0x000000801100788c */ /* 0x000fe4000bf01070 */
[----:B------:R-:W-:Y:S02]  /*00f0*/  UISETP.NE.U32.AND UP2, UPT, UR17, URZ, UPT ;  /* 0x000000ff1100728c */ /* 0x000fe4000bf45070 */
[----:B------:R-:W1:Y:S01]  /*0100*/  I2F.U32.RP R0, UR17 ;  /* 0x0000001100007d06 */ /* 0x000e620008209000 */
[----:B------:R-:W-:-:S04]  /*0110*/  USEL UR7, UR17, 0x80, !UP0 ;  /* 0x0000008011077887 */ /* 0x000fc8000c000000 */
[----:B------:R-:W-:-:S03]  /*0120*/  UIADD3 UR7, UPT, UPT, UR7, -0x1, URZ ;  /* 0xffffffff07077890 */ /* 0x000fc6000fffe0ff */
[----:B-1----:R-:W1:Y:S02]  /*0130*/  MUFU.RCP R0, R0 ;  /* 0x0000000000007308 */ /* 0x002e640000001000 */
[----:B-1----:R-:W-:Y:S02]  /*0140*/  VIADD R2, R0, 0xffffffe ;  /* 0x0ffffffe00027836 */ /* 0x002fe40000000000 */
[----:B------:R-:W2:Y:S04]  /*0150*/  S2R R0, SR_TID.X ;  /* 0x0000000000007919 */ /* 0x000ea80000002100 */
[----:B------:R-:W1:Y:S02]  /*0160*/  F2I.FTZ.U32.TRUNC.NTZ R2, R2 ;  /* 0x0000000200027305 */ /* 0x000e64000021f000 */
[----:B-1----:R-:W-:-:S13]  /*0170*/  R2UR UR5, R2 ;  /* 0x00000000020572ca */ /* 0x002fda00000e0000 */
[----:B------:R-:W-:Y:S01]  /*0180*/  UIMAD UR8, UR8, UR5, URZ ;  /* 0x00000005080872a4 */ /* 0x000fe2000f8e02ff */
[----:B--2---:R-:W-:-:S03]  /*0190*/  IMAD R10, R3, UR20, R0 ;  /* 0x00000014030a7c24 */ /* 0x004fc6000f8e0200 */
[----:B------:R-:W-:Y:S01]  /*01a0*/  UIMAD.WIDE.U32 UR4, UR5, UR8, UR4 ;  /* 0x00000008050472a5 */ /* 0x000fe2000f8e0004 */
[----:B------:R-:W-:Y:S01]  /*01b0*/  IMAD.SHL.U32 R2, R10, 0x4, RZ ;  /* 0x000000040a027824 */ /* 0x000fe200078e00ff */
[----:B------:R-:W-:Y:S02]  /*01c0*/  SHF.R.U32.HI R11, RZ, 0x1, R10 ;  /* 0x00000001ff0b7819 */ /* 0x000fe4000001160a */
[----:B------:R-:W-:Y:S02]  /*01d0*/  UIMAD.WIDE.U32 UR12, UR5, UR7, URZ ;  /* 0x00000007050c72a5 */ /* 0x000fe4000f8e00ff */
[C---:B------:R-:W-:Y:S01]  /*01e0*/  LOP3.LUT R13, R2.reuse, 0x7c, RZ, 0xc0, !PT ;  /* 0x0000007c020d7812 */ /* 0x040fe200078ec0ff */
[----:B------:R-:W1:Y:S01]  /*01f0*/  LDCU.64 UR8, c[0x0][0x390] ;  /* 0x00007200ff0877ac */ /* 0x000e620008000a00 */
[----:B------:R-:W-:Y:S01]  /*0200*/  LOP3.LUT R12, R2, 0x4, RZ, 0xc0, !PT ;  /* 0x00000004020c7812 */ /* 0x000fe200078ec0ff */
[----:B------:R-:W-:Y:S02]  /*0210*/  UIADD3 UR5, UPT, UPT, -UR13, URZ, URZ ;  /* 0x000000ff0d057290 */ /* 0x000fe4000fffe1ff */
[----:B------:R-:W2:Y:S02]  /*0220*/  S2UR UR4, SR_CTAID.X ;  /* 0x00000000000479c3 */ /* 0x000ea40000002500 */
[----:B------:R-:W-:-:S04]  /*0230*/  UIMAD UR7, UR17, UR5, UR7 ;  /* 0x00000005110772a4 */ /* 0x000fc8000f8e0207 */
[----:B------:R-:W-:-:S03]  /*0240*/  UISETP.GE.U32.AND UP0, UPT, UR7, UR17, UPT ;  /* 0x000000110700728c */ /* 0x000fc6000bf06070 */
[----:B------:R-:W4:Y:S08]  /*0250*/  S2UR UR5, SR_CTAID.Y ;  /* 0x00000000000579c3 */ /* 0x000f300000002600 */
[----:B------:R-:W-:Y:S02]  /*0260*/  @UP0 UIADD3 UR7, UPT, UPT, -UR17, UR7, URZ ;  /* 0x0000000711070290 */ /* 0x000fe4000fffe1ff */
[----:B------:R-:W-:-:S02]  /*0270*/  @UP0 UIADD3 UR13, UPT, UPT, UR13, 0x1, URZ ;  /* 0x000000010d0d0890 */ /* 0x000fc4000fffe0ff */
[----:B------:R-:W-:Y:S02]  /*0280*/  UISETP.GE.U32.AND UP1, UPT, UR7, UR17, UPT ;  /* 0x000000110700728c */ /* 0x000fe4000bf26070 */
[----:B--2---:R-:W-:-:S04]  /*0290*/  USHF.L.U32 UR4, UR4, 0x7, URZ ;  /* 0x0000000704047899 */ /* 0x004fc800080006ff */
[----:B---3--:R-:W-:-:S03]  /*02a0*/  ULEA UR12, UP3, UR4, UR10, 0x2 ;  /* 0x0000000a040c7291 */ /* 0x008fc6000f8610ff */
[----:B------:R-:W-:Y:S01]  /*02b0*/  UMOV UR10, 0x400 ;  /* 0x00000400000a7882 */ /* 0x000fe20000000000 */
[----:B------:R-:W-:Y:S02]  /*02c0*/  ULEA.HI.X UR11, UR4, UR11, URZ, 0x2, UP3 ;  /* 0x0000000b040b7291 */ /* 0x000fe400098f14ff */
[----:B------:R-:W-:Y:S02]  /*02d0*/  @UP1 UIADD3 UR13, UPT, UPT, UR13, 0x1, URZ ;  /* 0x000000010d0d1890 */ /* 0x000fe4000fffe0ff */
[----:B------:R-:W-:Y:S02]  /*02e0*/  @!UP2 ULOP3.LUT UR13, URZ, UR17, URZ, 0x33, !UPT ;  /* 0x00000011ff0da292 */ /* 0x000fe4000f8e33ff */
[----:B----4-:R-:W-:Y:S02]  /*02f0*/  UIMAD UR5, UR5, UR14, URZ ;  /* 0x0000000e050572a4 */ /* 0x010fe4000f8e02ff */
[----:B------:R-:W-:Y:S02]  /*0300*/  UISETP.GE.U32.AND UP0, UPT, UR13, 0x3, UPT ;  /* 0x000000030d00788c */ /* 0x000fe4000bf06070 */
[----:B------:R-:W-:-:S02]  /*0310*/  UIADD3 UR7, UPT, UPT, UR13, 0x1, URZ ;  /* 0x000000010d077890 */ /* 0x000fc4000fffe0ff */
[----:B------:R-:W-:Y:S02]  /*0320*/  ULEA UR15, UR15, UR10, 0x18 ;  /* 0x0000000a0f0f7291 */ /* 0x000fe4000f8ec0ff */
[----:B------:R-:W-:Y:S02]  /*0330*/  ULOP3.LUT UR10, UR7, 0x3, URZ, 0xc0, !UPT ;  /* 0x00000003070a7892 */ /* 0x000fe4000f8ec0ff */
[----:B------:R-:W-:Y:S01]  /*0340*/  USHF.L.U32 UR5, UR5, 0x7, URZ ;  /* 0x0000000705057899 */ /* 0x000fe200080006ff */
[----:B------:R-:W-:Y:S01]  /*0350*/  UMOV UR4, URZ ;  /* 0x000000ff00047c82 */ /* 0x000fe20008000000 */
[----:B------:R-:W-:Y:S02]  /*0360*/  UISETP.NE.AND UP1, UPT, UR10, URZ, UPT ;  /* 0x000000ff0a00728c */ /* 0x000fe4000bf25270 */
[----:B-1----:R-:W-:Y:S01]  /*0370*/  UIMAD.WIDE UR8, UR5, 0x4, UR8 ;  /* 0x00000004050878a5 */ /* 0x002fe2000f8e0208 */
[----:B-----5:R-:W-:Y:S11]  /*0380*/  BRA.U !UP0, `(.L_x_0) ;  /* 0x0000000108dc7547 */ /* 0x020ff6000b800000 */
[----:B------:R-:W1:Y:S01]  /*0390*/  S2UR UR5, SR_CgaCtaId ;  /* 0x00000000000579c3 */ /* 0x000e620000008800 */
[----:B------:R-:W-:Y:S01]  /*03a0*/  UMOV UR4, 0x400 ;  /* 0x0000040000047882 */ /* 0x000fe20000000000 */
[----:B------:R-:W-:Y:S01]  /*03b0*/  LOP3.LUT R3, R10, 0x1, RZ, 0xc0, !PT ;  /* 0x000000010a037812 */ /* 0x000fe200078ec0ff */
[----:B------:R-:W-:Y:S01]  /*03c0*/  IMAD.U32 R20, RZ, RZ, UR17 ;  /* 0x00000011ff147e24 */ /* 0x000fe2000f8e00ff */
[----:B------:R-:W-:Y:S01]  /*03d0*/  ULOP3.LUT UR7, UR7, 0xfffffffc, URZ, 0xc0, !UPT ;  /* 0xfffffffc07077892 */ /* 0x000fe2000f8ec0ff */
[--C-:B------:R-:W-:Y:S02]  /*03e0*/  IMAD R18, R11, UR14, R12.reuse ;  /* 0x0000000e0b127c24 */ /* 0x100fe4000f8e020c */
[C-C-:B------:R-:W-:Y:S01]  /*03f0*/  IMAD R5, R20.reuse, 0x2, R11.reuse ;  /* 0x0000000214057824 */ /* 0x140fe200078e020b */
[----:B------:R-:W-:Y:S01]  /*0400*/  UIADD3 UR7, UPT, UPT, -UR7, URZ, URZ ;  /* 0x000000ff07077290 */ /* 0x000fe2000fffe1ff */
[----:B------:R-:W-:Y:S02]  /*0410*/  IMAD R7, R20, 0x3, R11 ;  /* 0x0000000314077824 */ /* 0x000fe400078e020b */
[----:B------:R-:W-:-:S02]  /*0420*/  IMAD R15, R5, UR14, R12 ;  /* 0x0000000e050f7c24 */ /* 0x000fc4000f8e020c */
[----:B------:R-:W-:Y:S01]  /*0430*/  IMAD R16, R7, UR14, R12 ;  /* 0x0000000e07107c24 */ /* 0x000fe2000f8e020c */
[----:B-1----:R-:W-:-:S04]  /*0440*/  ULEA UR4, UR5, UR4, 0x18 ;  /* 0x0000000405047291 */ /* 0x002fc8000f8ec0ff */
[----:B------:R-:W-:Y:S02]  /*0450*/  ULEA UR5, UR17, UR4, 0x5 ;  /* 0x0000000411057291 */ /* 0x000fe4000f8e28ff */
[----:B------:R-:W-:Y:S02]  /*0460*/  ULEA UR20, UR17, UR4, 0x6 ;  /* 0x0000000411147291 */ /* 0x000fe4000f8e30ff */
[C---:B------:R-:W-:Y:S01]  /*0470*/  LEA R8, R11.reuse, UR4, 0x5 ;  /* 0x000000040b087c11 */ /* 0x040fe2000f8e28ff */
[----:B------:R-:W-:Y:S01]  /*0480*/  UIMAD UR21, UR17, 0x60, UR4 ;  /* 0x00000060111578a4 */ /* 0x000fe2000f8e0204 */
[C---:B------:R-:W-:Y:S01]  /*0490*/  LEA R2, R11.reuse, UR5, 0x5 ;  /* 0x000000050b027c11 */ /* 0x040fe2000f8e28ff */
[----:B------:R-:W-:Y:S01]  /*04a0*/  UIMAD UR5, UR17, UR14, URZ ;  /* 0x0000000e110572a4 */ /* 0x000fe2000f8e02ff */
[C---:B------:R-:W-:Y:S01]  /*04b0*/  LEA R4, R11.reuse, UR20, 0x5 ;  /* 0x000000140b047c11 */ /* 0x040fe2000f8e28ff */
[----:B------:R-:W-:Y:S02]  /*04c0*/  UMOV UR4, URZ ;  /* 0x000000ff00047c82 */ /* 0x000fe40008000000 */
[----:B------:R-:W-:Y:S01]  /*04d0*/  LEA R6, R11, UR21, 0x5 ;  /* 0x000000150b067c11 */ /* 0x000fe2000f8e28ff */
[C---:B------:R-:W-:Y:S01]  /*04e0*/  IMAD R17, R3.reuse, 0x10, R2 ;  /* 0x0000001003117824 */ /* 0x040fe200078e0202 */
[C---:B------:R-:W-:Y:S01]  /*04f0*/  LEA R23, R3.reuse, R8, 0x4 ;  /* 0x0000000803177211 */ /* 0x040fe200078e20ff */
[----:B------:R-:W-:-:S02]  /*0500*/  IMAD R19, R3, 0x10, R4 ;  /* 0x0000001003137824 */ /* 0x000fc400078e0204 */
[----:B------:R-:W-:Y:S01]  /*0510*/  IMAD R21, R3, 0x10, R6 ;  /* 0x0000001003157824 */ /* 0x000fe200078e0206 */
[----:B------:R-:W-:-:S05]  /*0520*/  IADD3 R3, PT, PT, R11, UR17, RZ ;  /* 0x000000110b037c10 */ /* 0x000fca000fffe0ff */
[----:B------:R-:W-:-:S07]  /*0530*/  IMAD R14, R3, UR14, R12 ;  /* 0x0000000e030e7c24 */ /* 0x000fce000f8e020c */
.L_x_1:
[----:B------:R-:W-:Y:S01]  /*0540*/  UIADD3 UR7, UPT, UPT, UR7, 0x4, URZ ;  /* 0x0000000407077890 */ /* 0x000fe2000fffe0ff */
[----:B------:R-:W-:Y:S01]  /*0550*/  IMAD.MOV.U32 R3, RZ, RZ, 0x4 ;  /* 0x00000004ff037424 */ /* 0x000fe200078e00ff */
[----:B------:R-:W-:Y:S01]  /*0560*/  MOV R6, 0x4 ;  /* 0x0000000400067802 */ /* 0x000fe20000000f00 */
[----:B------:R-:W-:Y:S01]  /*0570*/  IMAD.MOV.U32 R5, RZ, RZ, 0x4 ;  /* 0x00000004ff057424 */ /* 0x000fe200078e00ff */
[----:B------:R-:W-:Y:S01]  /*0580*/  UISETP.NE.AND UP0, UPT, UR7, URZ, UPT ;  /* 0x000000ff0700728c */ /* 0x000fe2000bf05270 */
[----:B------:R-:W-:Y:S01]  /*0590*/  IMAD.MOV.U32 R9, RZ, RZ, 0x4 ;  /* 0x00000004ff097424 */ /* 0x000fe200078e00ff */
[----:B------:R-:W-:Y:S01]  /*05a0*/  ULEA UR4, UR17, UR4, 0x2 ;  /* 0x0000000411047291 */ /* 0x000fe2000f8e10ff */
[----:B------:R-:W-:-:S04]  /*05b0*/  IMAD.WIDE R2, R18, R3, UR8 ;  /* 0x0000000812027e25 */ /* 0x000fc8000f8e0203 */
[----:B------:R-:W-:Y:S01]  /*05c0*/  IMAD.WIDE R4, R14, R5, UR8 ;  /* 0x000000080e047e25 */ /* 0x000fe2000f8e0205 */
[----:B------:R-:W-:Y:S01]  /*05d0*/  @!PT LDS RZ, [RZ] ;  /* 0x00000000fffff984 */ /* 0x000fe20000000800 */
[----:B------:R-:W-:Y:S01]  /*05e0*/  @!PT LDS RZ, [RZ] ;  /* 0x00000000fffff984 */ /* 0x000fe20000000800 */
[----:B------:R-:W-:Y:S01]  /*05f0*/  @!PT LDS RZ, [RZ] ;  /* 0x00000000fffff984 */ /* 0x000fe20000000800 */
[----:B------:R1:W-:Y:S03]  /*0600*/  LDGSTS.E.BYPASS.128 [R23], desc[UR18][R2.64] ;  /* 0x0000000002177fae */ /* 0x0003e6000b981812 */
[----:B------:R-:W-:Y:S01]  /*0610*/  IMAD.WIDE R6, R15, R6, UR8 ;  /* 0x000000080f067e25 */ /* 0x000fe2000f8e0206 */
[----:B------:R2:W-:Y:S03]  /*0620*/  LDGSTS.E.BYPASS.128 [R17], desc[UR18][R4.64] ;  /* 0x0000000004117fae */ /* 0x0005e6000b981812 */
[----:B------:R-:W-:Y:S01]  /*0630*/  IMAD.WIDE R8, R16, R9, UR8 ;  /* 0x0000000810087e25 */ /* 0x000fe2000f8e0209 */
[----:B------:R3:W-:Y:S03]  /*0640*/  LDGSTS.E.BYPASS.128 [R19], desc[UR18][R6.64] ;  /* 0x0000000006137fae */ /* 0x0007e6000b981812 */
[----:B------:R-:W-:Y:S01]  /*0650*/  IMAD.U32 R25, RZ, RZ, UR5 ;  /* 0x00000005ff197e24 */ /* 0x000fe2000f8e00ff */
[----:B------:R4:W-:Y:S01]  /*0660*/  LDGSTS.E.BYPASS.128 [R21], desc[UR18][R8.64] ;  /* 0x0000000008157fae */ /* 0x0009e2000b981812 */
[----:B-1----:R-:W-:-:S02]  /*0670*/  IMAD R23, R20, 0x80, R23 ;  /* 0x0000008014177824 */ /* 0x002fc400078e0217 */
[C---:B------:R-:W-:Y:S01]  /*0680*/  IMAD R14, R25.reuse, 0x4, R14 ;  /* 0x00000004190e7824 */ /* 0x040fe200078e020e */
[C---:B------:R-:W-:Y:S01]  /*0690*/  LEA R15, R25.reuse, R15, 0x2 ;  /* 0x0000000f190f7211 */ /* 0x040fe200078e10ff */
[C---:B------:R-:W-:Y:S01]  /*06a0*/  IMAD R16, R25.reuse, 0x4, R16 ;  /* 0x0000000419107824 */ /* 0x040fe200078e0210 */
[C---:B--2---:R-:W-:Y:S01]  /*06b0*/  LEA R17, R20.reuse, R17, 0x7 ;  /* 0x0000001114117211 */ /* 0x044fe200078e38ff */
[----:B------:R-:W-:Y:S02]  /*06c0*/  IMAD R18, R25, 0x4, R18 ;  /* 0x0000000419127824 */ /* 0x000fe400078e0212 */
[C---:B---3--:R-:W-:Y:S02]  /*06d0*/  IMAD R19, R20.reuse, 0x80, R19 ;  /* 0x0000008014137824 */ /* 0x048fe400078e0213 */
[----:B----4-:R-:W-:Y:S01]  /*06e0*/  IMAD R21, R20, 0x80, R21 ;  /* 0x0000008014157824 */ /* 0x010fe200078e0215 */
[----:B------:R-:W-:Y:S06]  /*06f0*/  BRA.U UP0, `(.L_x_1) ;  /* 0xfffffffd00907547 */ /* 0x000fec000b83ffff */
.L_x_0:
[----:B------:R-:W-:Y:S05]  /*0700*/  BRA.U !UP1, `(.L_x_2) ;  /* 0x0000000109587547 */ /* 0x000fea000b800000 */
[----:B------:R-:W1:Y:S01]  /*0710*/  S2UR UR7, SR_CgaCtaId ;  /* 0x00000000000779c3 */ /* 0x000e620000008800 */
[----:B------:R-:W-:Y:S01]  /*0720*/  UMOV UR5, 0x400 ;  /* 0x0000040000057882 */ /* 0x000fe20000000000 */
[----:B------:R-:W-:Y:S01]  /*0730*/  VIADD R11, R11, UR4 ;  /* 0x000000040b0b7c36 */ /* 0x000fe20008000000 */
[----:B------:R-:W-:Y:S01]  /*0740*/  LOP3.LUT R5, R10, 0x1, RZ, 0xc0, !PT ;  /* 0x000000010a057812 */ /* 0x000fe200078ec0ff */
[----:B------:R-:W-:Y:S02]  /*0750*/  UIADD3 UR10, UPT, UPT, -UR10, URZ, URZ ;  /* 0x000000ff0a0a7290 */ /* 0x000fe4000fffe1ff */
[----:B-1----:R-:W-:-:S06]  /*0760*/  ULEA UR5, UR7, UR5, 0x18 ;  /* 0x0000000507057291 */ /* 0x002fcc000f8ec0ff */
[C---:B------:R-:W-:Y:S01]  /*0770*/  LEA R2, R11.reuse, UR5, 0x5 ;  /* 0x000000050b027c11 */ /* 0x040fe2000f8e28ff */
[----:B------:R-:W-:-:S03]  /*0780*/  IMAD R11, R11, UR14, R12 ;  /* 0x0000000e0b0b7c24 */ /* 0x000fc6000f8e020c */
[----:B------:R-:W-:-:S07]  /*0790*/  LEA R5, R5, R2, 0x4 ;  /* 0x0000000205057211 */ /* 0x000fce00078e20ff */
.L_x_3:
[----:B------:R-:W-:Y:S01]  /*07a0*/  UIADD3 UR10, UPT, UPT, UR10, 0x1, URZ ;  /* 0x000000010a0a7890 */ /* 0x000fe2000fffe0ff */
[----:B------:R-:W-:Y:S02]  /*07b0*/  IMAD.MOV.U32 R2, RZ, RZ, 0x4 ;  /* 0x00000004ff027424 */ /* 0x000fe400078e00ff */
[----:B------:R-:W-:Y:S01]  /*07c0*/  IMAD.U32 R4, RZ, RZ, UR17 ;  /* 0x00000011ff047e24 */ /* 0x000fe2000f8e00ff */
[----:B------:R-:W-:Y:S01]  /*07d0*/  UISETP.NE.AND UP0, UPT, UR10, URZ, UPT ;  /* 0x000000ff0a00728c */ /* 0x000fe2000bf05270 */
[----:B------:R-:W-:-:S04]  /*07e0*/  IMAD.WIDE R2, R11, R2, UR8 ;  /* 0x000000080b027e25 */ /* 0x000fc8000f8e0202 */
[----:B------:R-:W-:Y:S01]  /*07f0*/  IMAD.U32 R6, RZ, RZ, UR14 ;  /* 0x0000000eff067e24 */ /* 0x000fe2000f8e00ff */
[----:B------:R-:W-:Y:S01]  /*0800*/  @!PT LDS RZ, [RZ] ;  /* 0x00000000fffff984 */ /* 0x000fe20000000800 */
[----:B------:R-:W-:Y:S01]  /*0810*/  @!PT LDS RZ, [RZ] ;  /* 0x00000000fffff984 */ /* 0x000fe20000000800 */
[----:B------:R-:W-:Y:S01]  /*0820*/  @!PT LDS RZ, [RZ] ;  /* 0x00000000fffff984 */ /* 0x000fe20000000800 */
[----:B------:R1:W-:Y:S03]  /*0830*/  LDGSTS.E.BYPASS.128 [R5], desc[UR18][R2.64] ;  /* 0x0000000002057fae */ /* 0x0003e6000b981812 */
[----:B------:R-:W-:Y:S01]  /*0840*/  IMAD R11, R6, UR17, R11 ;  /* 0x00000011060b7c24 */ /* 0x000fe2000f8e020b */
[----:B-1----:R-:W-:Y:S01]  /*0850*/  LEA R5, R4, R5, 0x5 ;  /* 0x0000000504057211 */ /* 0x002fe200078e28ff */
[----:B------:R-:W-:Y:S06]  /*0860*/  BRA.U UP0, `(.L_x_3) ;  /* 0xfffffffd00cc7547 */ /* 0x000fec000b83ffff */
.L_x_2:
[----:B------:R-:W-:Y:S01]  /*0870*/  LEA R4, R13, UR15, 0x2 ;  /* 0x0000000f0d047c11 */ /* 0x000fe2000f8e10ff */
[----:B------:R-:W-:Y:S01]  /*0880*/  UMOV UR4, URZ ;  /* 0x000000ff00047c82 */ /* 0x000fe20008000000 */
[----:B------:R-:W-:-:S05]  /*0890*/  UMOV UR10, UR12 ;  /* 0x0000000c000a7c82 */ /* 0x000fca0008000000 */
.L_x_4:
[----:B-1----:R-:W-:Y:S01]  /*08a0*/  LEA.HI R2, R10, UR4, RZ, 0x1b ;  /* 0x000000040a027c11 */ /* 0x002fe2000f8fd8ff */
[----:B------:R-:W-:Y:S01]  /*08b0*/  UMOV UR12, UR16 ;  /* 0x00000010000c7c82 */ /* 0x000fe20008000000 */
[----:B------:R-:W-:Y:S01]  /*08c0*/  IMAD.MOV.U32 R6, RZ, RZ, 0x4 ;  /* 0x00000004ff067424 */ /* 0x000fe200078e00ff */
[----:B------:R-:W-:Y:S02]  /*08d0*/  UIADD3 UR4, UPT, UPT, UR6, UR4, URZ ;  /* 0x0000000406047290 */ /* 0x000fe4000fffe0ff */
[C---:B------:R-:W-:Y:S02]  /*08e0*/  IMAD R3, R2.reuse, UR12, R13 ;  /* 0x0000000c02037c24 */ /* 0x040fe4000f8e020d */
[----:B------:R-:W-:Y:S01]  /*08f0*/  IMAD R5, R2, 0x200, R4 ;  /* 0x0000020002057824 */ /* 0x000fe200078e0204 */
[----:B------:R-:W-:Y:S01]  /*0900*/  UISETP.GE.U32.AND UP0, UPT, UR4, 0x8, UPT ;  /* 0x000000080400788c */ /* 0x000fe2000bf06070 */
[----:B------:R-:W-:-:S05]  /*0910*/  IMAD.WIDE R2, R3, R6, UR10 ;  /* 0x0000000a03027e25 */ /* 0x000fca000f8e0206 */
[----:B------:R-:W-:Y:S01]  /*0920*/  @!PT LDS RZ, [RZ] ;  /* 0x00000000fffff984 */ /* 0x000fe20000000800 */
[----:B------:R-:W-:Y:S01]  /*0930*/  @!PT LDS RZ, [RZ] ;  /* 0x00000000fffff984 */ /* 0x000fe20000000800 */
[----:B------:R-:W-:Y:S01]  /*0940*/  @!PT LDS RZ, [RZ] ;  /* 0x00000000fffff984 */ /* 0x000fe20000000800 */
[----:B------:R1:W-:Y:S03]  /*0950*/  LDGSTS.E.BYPASS.128 [R5+0x2000], desc[UR18][R2.64] ;  /* 0x0200000002057fae */ /* 0x0003e6000b981812 */
[----:B------:R-:W-:Y:S05]  /*0960*/  BRA.U !UP0, `(.L_x_4) ;  /* 0xfffffffd08cc7547 */ /* 0x000fea000b83ffff */
[----:B------:R-:W0:Y:S01]  /*0970*/  LDGDEPBAR ;  /* 0x00000000000079af */ /* 0x000e220000000000 */
[----:B------:R-:W-:Y:S01]  /*0980*/  UISETP.GE.AND UP0, UPT, UR14, 0x1, UPT ;  /* 0x000000010e00788c */ /* 0x000fe2000bf06270 */
[----:B------:R-:W-:Y:S02]  /*0990*/  CS2R R130, SRZ ;  /* 0x0000000000827805 */ /* 0x000fe4000001ff00 */
[----:B------:R-:W-:Y:S02]  /*09a0*/  CS2R R128, SRZ ;  /* 0x0000000000807805 */ /* 0x000fe4000001ff00 */
[----:B------:R-:W-:Y:S02]  /*09b0*/  CS2R R126, SRZ ;  /* 0x00000000007e7805 */ /* 0x000fe4000001ff00 */
[----:B------:R-:W-:Y:S02]  /*09c0*/  CS2R R124, SRZ ;  /* 0x00000000007c7805 */ /* 0x000fe4000001ff00 */
[----:B------:R-:W-:-:S02]  /*09d0*/  CS2R R122, SRZ ;  /* 0x00000000007a7805 */ /* 0x000fc4000001ff00 */
[----:B------:R-:W-:Y:S02]  /*09e0*/  CS2R R120, SRZ ;  /* 0x0000000000787805 */ /* 0x000fe4000001ff00 */
        /* <DEDUP_REMOVED lines=15> */
[----:B------:R-:W-:Y:S01]  /*0ae0*/  CS2R R88, SRZ ;  /* 0x0000000000587805 */ /* 0x000fe2000001ff00 */
[----:B------:R-:W-:-:S04]  /*0af0*/  DEPBAR.LE SB0, 0x0 ;  /* 0x000080000000791a */ /* 0x000fc80000000000 */
        /* <DEDUP_REMOVED lines=40> */
[----:B-1----:R-:W-:Y:S02]  /*0d80*/  CS2R R4, SRZ ;  /* 0x0000000000047805 */ /* 0x002fe4000001ff00 */
[----:B------:R-:W-:Y:S01]  /*0d90*/  CS2R R6, SRZ ;  /* 0x0000000000067805 */ /* 0x000fe2000001ff00 */
[----:B------:R-:W-:Y:S06]  /*0da0*/  BAR.SYNC.DEFER_BLOCKING 0x0 ;  /* 0x0000000000007b1d */ /* 0x000fec0000010000 */
[----:B------:R-:W-:Y:S05]  /*0db0*/  BRA.U !UP0, `(.L_x_5) ;  /* 0x00000019086c7547 */ /* 0x000fea000b800000 */
[----:B------:R-:W-:Y:S01]  /*0dc0*/  UIADD3 UR4, UPT, UPT, UR14, 0x7, URZ ;  /* 0x000000070e047890 */ /* 0x000fe2000fffe0ff */
[----:B------:R-:W-:Y:S01]  /*0dd0*/  IMAD.MOV.U32 R131, RZ, RZ, RZ ;  /* 0x000000ffff837224 */ /* 0x000fe200078e00ff */
[----:B------:R-:W-:Y:S02]  /*0de0*/  UISETP.LT.U32.AND UP0, UPT, UR6, 0x8, UPT ;  /* 0x000000080600788c */ /* 0x000fe4000bf01070 */
[----:B------:R-:W-:Y:S02]  /*0df0*/  USHF.R.S32.HI UR5, URZ, 0x1f, UR4 ;  /* 0x0000001fff057899 */ /* 0x000fe40008011404 */
[----:B------:R-:W-:Y:S02]  /*0e00*/  USEL UR14, UR6, 0x8, !UP0 ;  /* 0x00000008060e7887 */ /* 0x000fe4000c000000 */
[----:B------:R-:W-:Y:S02]  /*0e10*/  ULEA.HI UR5, UR5, UR4, URZ, 0x3 ;  /* 0x0000000405057291 */ /* 0x000fe4000f8f18ff */
[----:B------:R-:W-:-:S02]  /*0e20*/  UIADD3 UR14, UPT, UPT, UR14, -0x1, URZ ;  /* 0xffffffff0e0e7890 */ /* 0x000fc4000fffe0ff */
[----:B------:R-:W-:Y:S01]  /*0e30*/  USHF.R.S32.HI UR5, URZ, 0x3, UR5 ;  /* 0x00000003ff057899 */ /* 0x000fe20008011405 */
[----:B------:R-:W-:Y:S01]  /*0e40*/  UMOV UR16, 0x1 ;  /* 0x0000000100107882 */ /* 0x000fe20000000000 */
[----:B------:R-:W-:Y:S02]  /*0e50*/  UMOV UR4, URZ ;  /* 0x000000ff00047c82 */ /* 0x000fe40008000000 */
[----:B------:R-:W-:Y:S02]  /*0e60*/  UISETP.LT.AND UP0, UPT, UR5, 0x1, UPT ;  /* 0x000000010500788c */ /* 0x000fe4000bf01270 */
[----:B------:R-:W-:Y:S02]  /*0e70*/  UIADD3 UR20, UPT, UPT, UR5, -0x1, URZ ;  /* 0xffffffff05147890 */ /* 0x000fe4000fffe0ff */
[----:B------:R-:W-:-:S12]  /*0e80*/  USEL UR15, UR5, 0x1, !UP0 ;  /* 0x00000001050f7887 */ /* 0x000fd8000c000000 */
.L_x_12:
[----:B------:R-:W1:Y:S01]  /*0e90*/  LDCU UR12, c[0x0][0x384] ;  /* 0x00007080ff0c77ac */ /* 0x000e620008000800 */
[----:B------:R-:W-:Y:S02]  /*0ea0*/  UISETP.GE.AND UP0, UPT, UR4, UR20, UPT ;  /* 0x000000140400728c */ /* 0x000fe4000bf06270 */
[----:B-1----:R-:W-:-:S04]  /*0eb0*/  USHF.L.U32 UR5, UR12, 0x3, URZ ;  /* 0x000000030c057899 */ /* 0x002fc800080006ff */
[----:B------:R-:W-:-:S03]  /*0ec0*/  UIMAD.WIDE UR10, UR5, 0x4, UR10 ;  /* 0x00000004050a78a5 */ /* 0x000fc6000f8e020a */
[----:B------:R-:W-:Y:S09]  /*0ed0*/  BRA.U UP0, `(.L_x_6) ;  /* 0x0000001100a87547 */ /* 0x000ff2000b800000 */
[----:B------:R-:W-:Y:S01]  /*0ee0*/  UISETP.GE.U32.AND UP0, UPT, UR13, 0x3, UPT ;  /* 0x000000030d00788c */ /* 0x000fe2000bf06070 */
[----:B------:R-:W-:Y:S01]  /*0ef0*/  MOV R138, RZ ;  /* 0x000000ff008a7202 */ /* 0x000fe20000000f00 */
[----:B------:R-:W-:-:S04]  /*0f00*/  UIADD3 UR17, UPT, UPT, UR13, 0x1, URZ ;  /* 0x000000010d117890 */ /* 0x000fc8000fffe0ff */
[----:B------:R-:W-:-:S03]  /*0f10*/  ULOP3.LUT UP1, URZ, UR17, 0x3, URZ, 0xc0, !UPT ;  /* 0x0000000311ff7892 */ /* 0x000fc6000f82c0ff */
[----:B------:R-:W-:Y:S08]  /*0f20*/  BRA.U !UP0, `(.L_x_7) ;  /* 0x00000005083c7547 */ /* 0x000ff0000b800000 */
[----:B------:R-:W1:Y:S01]  /*0f30*/  S2R R2, SR_TID.Y ;  /* 0x0000000000027919 */ /* 0x000e620000002200 */
[----:B------:R-:W2:Y:S01]  /*0f40*/  S2UR UR7, SR_CgaCtaId ;  /* 0x00000000000779c3 */ /* 0x000ea20000008800 */
[----:B------:R-:W3:Y:S01]  /*0f50*/  LDCU UR21, c[0x0][0x360] ;  /* 0x00006c00ff1577ac */ /* 0x000ee20008000800 */
[----:B------:R-:W-:Y:S01]  /*0f60*/  IMAD.U32 R135, RZ, RZ, UR16 ;  /* 0x00000010ff877e24 */ /* 0x000fe2000f8e00ff */
[----:B------:R-:W1:Y:S01]  /*0f70*/  S2R R3, SR_TID.X ;  /* 0x0000000000037919 */ /* 0x000e620000002100 */
[----:B------:R-:W-:Y:S01]  /*0f80*/  IMAD.U32 R147, RZ, RZ, UR16 ;  /* 0x00000010ff937e24 */ /* 0x000fe2000f8e00ff */
[----:B------:R-:W3:Y:S01]  /*0f90*/  LDCU UR5, c[0x0][0x364] ;  /* 0x00006c80ff0577ac */ /* 0x000ee20008000800 */
[----:B------:R-:W-:Y:S01]  /*0fa0*/  MOV R145, UR16 ;  /* 0x0000001000917c02 */ /* 0x000fe20008000f00 */
[----:B------:R-:W-:Y:S01]  /*0fb0*/  IMAD.U32 R143, RZ, RZ, UR16 ;  /* 0x00000010ff8f7e24 */ /* 0x000fe2000f8e00ff */
[----:B------:R-:W-:Y:S01]  /*0fc0*/  UMOV UR6, 0x400 ;  /* 0x0000040000067882 */ /* 0x000fe20000000000 */
[----:B------:R-:W4:Y:S01]  /*0fd0*/  LDCU UR24, c[0x0][0x388] ;  /* 0x00007100ff1877ac */ /* 0x000f220008000800 */
[----:B---3--:R-:W-:-:S02]  /*0fe0*/  UIMAD UR5, UR21, UR5, URZ ;  /* 0x00000005150572a4 */ /* 0x008fc4000f8e02ff */
[----:B--2---:R-:W-:Y:S02]  /*0ff0*/  ULEA UR6, UR7, UR6, 0x18 ;  /* 0x0000000607067291 */ /* 0x004fe4000f8ec0ff */
[----:B------:R-:W-:Y:S02]  /*1000*/  USHF.R.U32.HI UR7, URZ, 0x1, UR5 ;  /* 0x00000001ff077899 */ /* 0x000fe40008011605 */
[----:B------:R-:W-:Y:S02]  /*1010*/  ULOP3.LUT UR5, UR5, 0xfffffffe, URZ, 0xc0, !UPT ;  /* 0xfffffffe05057892 */ /* 0x000fe4000f8ec0ff */
[----:B------:R-:W-:Y:S02]  /*1020*/  ULEA UR22, UR7, UR6, 0x6 ;  /* 0x0000000607167291 */ /* 0x000fe4000f8e30ff */
[----:B------:R-:W-:Y:S02]  /*1030*/  UIMAD UR23, UR7, 0x60, UR6 ;  /* 0x00000060071778a4 */ /* 0x000fe4000f8e0206 */
[----:B------:R-:W-:-:S02]  /*1040*/  IMAD.U32 R140, RZ, RZ, UR7 ;  /* 0x00000007ff8c7e24 */ /* 0x000fc4000f8e00ff */
[----:B-1----:R-:W-:Y:S01]  /*1050*/  IMAD R2, R2, UR21, R3 ;  /* 0x0000001502027c24 */ /* 0x002fe2000f8e0203 */
[----:B------:R-:W-:-:S04]  /*1060*/  ULEA UR21, UR7, UR6, 0x5 ;  /* 0x0000000607157291 */ /* 0x000fc8000f8e28ff */
[----:B------:R-:W-:Y:S02]  /*1070*/  SHF.R.U32.HI R3, RZ, 0x1, R2 ;  /* 0x00000001ff037819 */ /* 0x000fe40000011602 */
[C---:B------:R-:W-:Y:S01]  /*1080*/  LOP3.LUT R133, R2.reuse, 0x1, RZ, 0xc0, !PT ;  /* 0x0000000102857812 */ /* 0x040fe200078ec0ff */
[----:B------:R-:W-:Y:S01]  /*1090*/  IMAD.SHL.U32 R2, R2, 0x4, RZ ;  /* 0x0000000402027824 */ /* 0x000fe200078e00ff */
[C---:B------:R-:W-:Y:S01]  /*10a0*/  LEA R0, R3.reuse, UR6, 0x5 ;  /* 0x0000000603007c11 */ /* 0x040fe2000f8e28ff */
[----:B------:R-:W-:Y:S01]  /*10b0*/  UIADD3 UR6, UPT, UPT, UR13, 0x1, URZ ;  /* 0x000000010d067890 */ /* 0x000fe2000fffe0ff */
[C---:B------:R-:W-:Y:S02]  /*10c0*/  LEA R136, R3.reuse, UR22, 0x5 ;  /* 0x0000001603887c11 */ /* 0x040fe4000f8e28ff */
[----:B------:R-:W-:Y:S01]  /*10d0*/  LEA R138, R3, UR23, 0x5 ;  /* 0x00000017038a7c11 */ /* 0x000fe2000f8e28ff */
[----:B------:R-:W-:Y:S01]  /*10e0*/  IMAD R0, R133, 0x10, R0 ;  /* 0x0000001085007824 */ /* 0x000fe200078e0200 */
[----:B------:R-:W-:Y:S01]  /*10f0*/  LEA R132, R3, UR21, 0x5 ;  /* 0x0000001503847c11 */ /* 0x000fe2000f8e28ff */
[C---:B------:R-:W-:Y:S01]  /*1100*/  IMAD R136, R133.reuse, 0x10, R136 ;  /* 0x0000001085887824 */ /* 0x040fe200078e0288 */
[----:B------:R-:W-:Y:S01]  /*1110*/  ULOP3.LUT UR6, UR6, 0xfffffffc, URZ, 0xc0, !UPT ;  /* 0xfffffffc06067892 */ /* 0x000fe2000f8ec0ff */
[C---:B------:R-:W-:Y:S01]  /*1120*/  IMAD R138, R133.reuse, 0x10, R138 ;  /* 0x00000010858a7824 */ /* 0x040fe200078e028a */
[----:B------:R-:W-:Y:S01]  /*1130*/  LEA R134, R133, R132, 0x4 ;  /* 0x0000008485867211 */ /* 0x000fe200078e20ff */
[----:B------:R-:W-:Y:S01]  /*1140*/  IMAD R0, R135, 0x1000, R0 ;  /* 0x0000100087007824 */ /* 0x000fe200078e0200 */
[----:B------:R-:W-:Y:S01]  /*1150*/  LOP3.LUT R132, R2, 0x4, RZ, 0xc0, !PT ;  /* 0x0000000402847812 */ /* 0x000fe200078ec0ff */
[C---:B------:R-:W-:Y:S01]  /*1160*/  VIADD R135, R3.reuse, UR7 ;  /* 0x0000000703877c36 */ /* 0x040fe20008000000 */
[----:B------:R-:W-:Y:S01]  /*1170*/  IADD3 R133, PT, PT, R3, UR5, RZ ;  /* 0x0000000503857c10 */ /* 0x000fe2000fffe0ff */
[----:B------:R-:W-:Y:S01]  /*1180*/  IMAD R2, R140, 0x3, R3 ;  /* 0x000000038c027824 */ /* 0x000fe200078e0203 */
[----:B------:R-:W-:Y:S01]  /*1190*/  LEA R147, R147, R138, 0xc ;  /* 0x0000008a93937211 */ /* 0x000fe200078e60ff */
[--C-:B----4-:R-:W-:Y:S01]  /*11a0*/  IMAD R142, R3, UR24, R132.reuse ;  /* 0x00000018038e7c24 */ /* 0x110fe2000f8e0284 */
[----:B------:R-:W-:Y:S01]  /*11b0*/  UIADD3 UR5, UPT, UPT, -UR6, URZ, URZ ;  /* 0x000000ff06057290 */ /* 0x000fe2000fffe1ff */
[----:B------:R-:W-:-:S02]  /*11c0*/  IMAD R140, R133, UR24, R132 ;  /* 0x00000018858c7c24 */ /* 0x000fc4000f8e0284 */
[--C-:B------:R-:W-:Y:S02]  /*11d0*/  IMAD R141, R135, UR24, R132.reuse ;  /* 0x00000018878d7c24 */ /* 0x100fe4000f8e0284 */
[----:B------:R-:W-:Y:S02]  /*11e0*/  IMAD R139, R2, UR24, R132 ;  /* 0x00000018028b7c24 */ /* 0x000fe4000f8e0284 */
[----:B------:R-:W-:Y:S02]  /*11f0*/  IMAD R143, R143, 0x1000, R134 ;  /* 0x000010008f8f7824 */ /* 0x000fe400078e0286 */
[----:B------:R-:W-:Y:S02]  /*1200*/  IMAD R145, R145, 0x1000, R136 ;  /* 0x0000100091917824 */ /* 0x000fe400078e0288 */
[----:B------:R-:W-:-:S07]  /*1210*/  IMAD.MOV.U32 R138, RZ, RZ, RZ ;  /* 0x000000ffff8a7224 */ /* 0x000fce00078e00ff */
.L_x_8:
[----:B------:R-:W1:Y:S01]  /*1220*/  LDC R144, c[0x0][0x360] ;  /* 0x0000d800ff907b82 */ /* 0x000e620000000800 */
[----:B------:R-:W-:Y:S01]  /*1230*/  UIADD3 UR5, UPT, UPT, UR5, 0x4, URZ ;  /* 0x0000000405057890 */ /* 0x000fe2000fffe0ff */
[----:B------:R-:W-:Y:S01]  /*1240*/  IMAD.MOV.U32 R3, RZ, RZ, 0x4 ;  /* 0x00000004ff037424 */ /* 0x000fe200078e00ff */
[----:B------:R-:W-:Y:S01]  /*1250*/  MOV R137, 0x4 ;  /* 0x0000000400897802 */ /* 0x000fe20000000f00 */
[----:B------:R-:W-:Y:S01]  /*1260*/  IMAD.MOV.U32 R132, RZ, RZ, 0x4 ;  /* 0x00000004ff847424 */ /* 0x000fe200078e00ff */
[----:B------:R-:W-:Y:S01]  /*1270*/  UISETP.NE.AND UP0, UPT, UR5, URZ, UPT ;  /* 0x000000ff0500728c */ /* 0x000fe2000bf05270 */
[----:B------:R-:W-:Y:S02]  /*1280*/  IMAD.MOV.U32 R136, RZ, RZ, 0x4 ;  /* 0x00000004ff887424 */ /* 0x000fe400078e00ff */
[----:B------:R-:W1:Y:S01]  /*1290*/  LDC R135, c[0x0][0x364] ;  /* 0x0000d900ff877b82 */ /* 0x000e620000000800 */
[----:B------:R-:W-:-:S04]  /*12a0*/  IMAD.WIDE.U32 R2, R142, R3, UR8 ;  /* 0x000000088e027e25 */ /* 0x000fc8000f8e0003 */
[----:B------:R-:W-:Y:S01]  /*12b0*/  IMAD.WIDE.U32 R132, R141, R132, UR8 ;  /* 0x000000088d847e25 */ /* 0x000fe2000f8e0084 */
[----:B------:R-:W-:Y:S01]  /*12c0*/  @!PT LDS RZ, [RZ] ;  /* 0x00000000fffff984 */ /* 0x000fe20000000800 */
[----:B------:R-:W-:Y:S01]  /*12d0*/  @!PT LDS RZ, [RZ] ;  /* 0x00000000fffff984 */ /* 0x000fe20000000800 */
[----:B------:R-:W-:Y:S01]  /*12e0*/  @!PT LDS RZ, [RZ] ;  /* 0x00000000fffff984 */ /* 0x000fe20000000800 */
[----:B------:R-:W-:Y:S04]  /*12f0*/  LDGSTS.E.BYPASS.128 [R0], desc[UR18][R2.64+0x20] ;  /* 0x0000002002007fae */ /* 0x000fe8000b981812 */
[----:B------:R2:W-:Y:S01]  /*1300*/  LDGSTS.E.BYPASS.128 [R143], desc[UR18][R132.64+0x20] ;  /* 0x00000020848f7fae */ /* 0x0005e2000b981812 */
[----:B-1----:R-:W-:Y:S02]  /*1310*/  IMAD R144, R144, R135, RZ ;  /* 0x0000008790907224 */ /* 0x002fe400078e02ff */
[----:B------:R-:W-:-:S03]  /*1320*/  IMAD.WIDE.U32 R134, R140, R137, UR8 ;  /* 0x000000088c867e25 */ /* 0x000fc6000f8e0089 */
[----:B------:R-:W-:Y:S01]  /*1330*/  SHF.R.U32.HI R144, RZ, 0x1, R144 ;  /* 0x00000001ff907819 */ /* 0x000fe20000011690 */
[----:B------:R-:W-:Y:S01]  /*1340*/  IMAD.WIDE.U32 R136, R139, R136, UR8 ;  /* 0x000000088b887e25 */ /* 0x000fe2000f8e0088 */
[----:B------:R1:W-:Y:S02]  /*1350*/  LDGSTS.E.BYPASS.128 [R145], desc[UR18][R134.64+0x20] ;  /* 0x0000002086917fae */ /* 0x0003e4000b981812 */
[C---:B------:R-:W-:Y:S01]  /*1360*/  LEA R138, R144.reuse, R138, 0x2 ;  /* 0x0000008a908a7211 */ /* 0x040fe200078e10ff */
[C---:B------:R-:W-:Y:S01]  /*1370*/  IMAD R146, R144.reuse, UR24, RZ ;  /* 0x0000001890927c24 */ /* 0x040fe2000f8e02ff */
[----:B------:R3:W-:Y:S01]  /*1380*/  LDGSTS.E.BYPASS.128 [R147], desc[UR18][R136.64+0x20] ;  /* 0x0000002088937fae */ /* 0x0007e2000b981812 */
[----:B--2---:R-:W-:Y:S02]  /*1390*/  IMAD R143, R144, 0x80, R143 ;  /* 0x00000080908f7824 */ /* 0x004fe400078e028f */
[C---:B------:R-:W-:Y:S01]  /*13a0*/  IMAD R141, R146.reuse, 0x4, R141 ;  /* 0x00000004928d7824 */ /* 0x040fe200078e028d */
[C---:B------:R-:W-:Y:S01]  /*13b0*/  LEA R140, R146.reuse, R140, 0x2 ;  /* 0x0000008c928c7211 */ /* 0x040fe200078e10ff */
[----:B------:R-:W-:-:S02]  /*13c0*/  IMAD R139, R146, 0x4, R139 ;  /* 0x00000004928b7824 */ /* 0x000fc400078e028b */
[----:B------:R-:W-:Y:S01]  /*13d0*/  IMAD R142, R146, 0x4, R142 ;  /* 0x00000004928e7824 */ /* 0x000fe200078e028e */
[C---:B-1----:R-:W-:Y:S01]  /*13e0*/  LEA R145, R144.reuse, R145, 0x7 ;  /* 0x0000009190917211 */ /* 0x042fe200078e38ff */
[C---:B------:R-:W-:Y:S02]  /*13f0*/  IMAD R0, R144.reuse, 0x80, R0 ;  /* 0x0000008090007824 */ /* 0x040fe400078e0200 */
[----:B---3--:R-:W-:Y:S01]  /*1400*/  IMAD R147, R144, 0x80, R147 ;  /* 0x0000008090937824 */ /* 0x008fe200078e0293 */
[----:B------:R-:W-:Y:S06]  /*1410*/  BRA.U UP0, `(.L_x_8) ;  /* 0xfffffffd00807547 */ /* 0x000fec000b83ffff */
.L_x_7:
[----:B------:R-:W-:Y:S05]  /*1420*/  BRA.U !UP1, `(.L_x_9) ;  /* 0x00000005090c7547 */ /* 0x000fea000b800000 */
[----:B------:R-:W1:Y:S01]  /*1430*/  S2R R134, SR_TID.Y ;  /* 0x0000000000867919 */ /* 0x000e620000002200 */
[----:B------:R-:W1:Y:S01]  /*1440*/  LDCU UR5, c[0x0][0x360] ;  /* 0x00006c00ff0577ac */ /* 0x000e620008000800 */
[----:B------:R-:W2:Y:S01]  /*1450*/  S2UR UR6, SR_CgaCtaId ;  /* 0x00000000000679c3 */ /* 0x000ea20000008800 */
[----:B------:R-:W-:Y:S01]  /*1460*/  IMAD.U32 R133, RZ, RZ, UR16 ;  /* 0x00000010ff857e24 */ /* 0x000fe2000f8e00ff */
[----:B------:R-:W1:Y:S01]  /*1470*/  S2R R139, SR_TID.X ;  /* 0x00000000008b7919 */ /* 0x000e620000002100 */
[----:B------:R-:W3:Y:S01]  /*1480*/  LDCU UR7, c[0x0][0x388] ;  /* 0x00007100ff0777ac */ /* 0x000ee20008000800 */
[----:B------:R-:W-:-:S04]  /*1490*/  ULOP3.LUT UR17, UR17, 0x3, URZ, 0xc0, !UPT ;  /* 0x0000000311117892 */ /* 0x000fc8000f8ec0ff */
[----:B------:R-:W-:Y:S01]  /*14a0*/  UISETP.NE.AND UP0, UPT, UR17, 0x1, UPT ;  /* 0x000000011100788c */ /* 0x000fe2000bf05270 */
[----:B-1----:R-:W-:Y:S01]  /*14b0*/  IMAD R3, R134, UR5, R139 ;  /* 0x0000000586037c24 */ /* 0x002fe2000f8e028b */
[----:B------:R-:W-:Y:S02]  /*14c0*/  UMOV UR5, 0x400 ;  /* 0x0000040000057882 */ /* 0x000fe40000000000 */
[----:B--2---:R-:W-:Y:S01]  /*14d0*/  ULEA UR5, UR6, UR5, 0x18 ;  /* 0x0000000506057291 */ /* 0x004fe2000f8ec0ff */
[C---:B------:R-:W-:Y:S01]  /*14e0*/  IMAD.SHL.U32 R2, R3.reuse, 0x10, RZ ;  /* 0x0000001003027824 */ /* 0x040fe200078e00ff */
[C---:B------:R-:W-:Y:S02]  /*14f0*/  SHF.L.U32 R0, R3.reuse, 0x2, RZ ;  /* 0x0000000203007819 */ /* 0x040fe400000006ff */
[----:B------:R-:W-:Y:S02]  /*1500*/  LEA.HI R135, R3, R138, RZ, 0x1f ;  /* 0x0000008a03877211 */ /* 0x000fe400078ff8ff */
[----:B------:R-:W-:-:S02]  /*1510*/  LOP3.LUT R2, R2, 0x10, RZ, 0xc0, !PT ;  /* 0x0000001002027812 */ /* 0x000fc400078ec0ff */
[----:B------:R-:W-:Y:S02]  /*1520*/  LOP3.LUT R0, R0, 0x4, RZ, 0xc0, !PT ;  /* 0x0000000400007812 */ /* 0x000fe400078ec0ff */
[----:B------:R-:W-:Y:S01]  /*1530*/  MOV R3, 0x4 ;  /* 0x0000000400037802 */ /* 0x000fe20000000f00 */
[----:B------:R-:W-:Y:S02]  /*1540*/  VIADD R2, R2, UR5 ;  /* 0x0000000502027c36 */ /* 0x000fe40008000000 */
[----:B---3--:R-:W-:Y:S02]  /*1550*/  IMAD R0, R135, UR7, R0 ;  /* 0x0000000787007c24 */ /* 0x008fe4000f8e0200 */
[----:B------:R-:W-:Y:S02]  /*1560*/  IMAD R132, R133, 0x1000, R2 ;  /* 0x0000100085847824 */ /* 0x000fe400078e0202 */
[----:B------:R-:W-:-:S04]  /*1570*/  IMAD.WIDE.U32 R2, R0, R3, UR8 ;  /* 0x0000000800027e25 */ /* 0x000fc8000f8e0003 */
[----:B------:R-:W-:-:S05]  /*1580*/  IMAD R133, R135, 0x20, R132 ;  /* 0x0000002087857824 */ /* 0x000fca00078e0284 */
[----:B------:R-:W-:Y:S01]  /*1590*/  @!PT LDS RZ, [RZ] ;  /* 0x00000000fffff984 */ /* 0x000fe20000000800 */
[----:B------:R-:W-:Y:S01]  /*15a0*/  @!PT LDS RZ, [RZ] ;  /* 0x00000000fffff984 */ /* 0x000fe20000000800 */
[----:B------:R-:W-:Y:S01]  /*15b0*/  @!PT LDS RZ, [RZ] ;  /* 0x00000000fffff984 */ /* 0x000fe20000000800 */
[----:B------:R1:W-:Y:S01]  /*15c0*/  LDGSTS.E.BYPASS.128 [R133], desc[UR18][R2.64+0x20] ;  /* 0x0000002002857fae */ /* 0x0003e2000b981812 */
[----:B------:R-:W-:Y:S05]  /*15d0*/  BRA.U !UP0, `(.L_x_9) ;  /* 0x0000000108a07547 */ /* 0x000fea000b800000 */
[----:B------:R-:W1:Y:S01]  /*15e0*/  LDCU UR6, c[0x0][0x360] ;  /* 0x00006c00ff0677ac */ /* 0x000e620008000800 */
[----:B------:R-:W2:Y:S01]  /*15f0*/  LDC R0, c[0x0][0x364] ;  /* 0x0000d900ff007b82 */ /* 0x000ea20000000800 */
[----:B------:R-:W-:Y:S01]  /*1600*/  IMAD.U32 R132, RZ, RZ, UR16 ;  /* 0x00000010ff847e24 */ /* 0x000fe2000f8e00ff */
[----:B------:R-:W-:Y:S01]  /*1610*/  MOV R141, 0x4 ;  /* 0x00000004008d7802 */ /* 0x000fe20000000f00 */
[----:B------:R-:W-:Y:S01]  /*1620*/  UISETP.NE.AND UP0, UPT, UR17, 0x2, UPT ;  /* 0x000000021100788c */ /* 0x000fe2000bf05270 */
[----:B-1----:R-:W-:-:S05]  /*1630*/  IMAD R2, R134, UR6, R139 ;  /* 0x0000000686027c24 */ /* 0x002fca000f8e028b */
[C---:B------:R-:W-:Y:S01]  /*1640*/  SHF.L.U32 R3, R2.reuse, 0x4, RZ ;  /* 0x0000000402037819 */ /* 0x040fe200000006ff */
[----:B------:R-:W-:Y:S02]  /*1650*/  IMAD.SHL.U32 R2, R2, 0x4, RZ ;  /* 0x0000000402027824 */ /* 0x000fe400078e00ff */
[----:B--2---:R-:W-:Y:S01]  /*1660*/  IMAD R0, R0, UR6, RZ ;  /* 0x0000000600007c24 */ /* 0x004fe2000f8e02ff */
[----:B------:R-:W-:Y:S02]  /*1670*/  LOP3.LUT R3, R3, 0x10, RZ, 0xc0, !PT ;  /* 0x0000001003037812 */ /* 0x000fe400078ec0ff */
[----:B------:R-:W-:Y:S02]  /*1680*/  LOP3.LUT R2, R2, 0x4, RZ, 0xc0, !PT ;  /* 0x0000000402027812 */ /* 0x000fe400078ec0ff */
[----:B------:R-:W-:Y:S02]  /*1690*/  SHF.R.U32.HI R0, RZ, 0x1, R0 ;  /* 0x00000001ff007819 */ /* 0x000fe40000011600 */
[----:B------:R-:W-:-:S03]  /*16a0*/  IADD3 R3, PT, PT, R3, UR5, RZ ;  /* 0x0000000503037c10 */ /* 0x000fc6000fffe0ff */
[----:B------:R-:W-:Y:S02]  /*16b0*/  IMAD.IADD R137, R135, 0x1, R0 ;  /* 0x0000000187897824 */ /* 0x000fe400078e0200 */
[----:B------:R-:W-:Y:S02]  /*16c0*/  IMAD R3, R132, 0x1000, R3 ;  /* 0x0000100084037824 */ /* 0x000fe400078e0203 */
[----:B------:R-:W-:Y:S02]  /*16d0*/  IMAD R2, R137, UR7, R2 ;  /* 0x0000000789027c24 */ /* 0x000fe4000f8e0202 */
        /* <DEDUP_REMOVED lines=8> */
[----:B------:R-:W2:Y:S01]  /*1760*/  LDCU UR5, c[0x0][0x360] ;  /* 0x00006c00ff0577ac */ /* 0x000ea20008000800 */
[----:B------:R-:W1:Y:S01]  /*1770*/  LDC R0, c[0x0][0x364] ;  /* 0x0000d900ff007b82 */ /* 0x000e620000000800 */
[----:B------:R-:W-:Y:S02]  /*1780*/  IMAD.MOV.U32 R135, RZ, RZ, 0x4 ;  /* 0x00000004ff877424 */ /* 0x000fe400078e00ff */
[----:B--2---:R-:W-:-:S05]  /*1790*/  IMAD R2, R134, UR5, R139 ;  /* 0x0000000586027c24 */ /* 0x004fca000f8e028b */
[----:B------:R-:W-:Y:S01]  /*17a0*/  SHF.L.U32 R2, R2, 0x2, RZ ;  /* 0x0000000202027819 */ /* 0x000fe200000006ff */
[----:B-1----:R-:W-:-:S03]  /*17b0*/  IMAD R0, R0, UR5, RZ ;  /* 0x0000000500007c24 */ /* 0x002fc6000f8e02ff */
[----:B------:R-:W-:Y:S02]  /*17c0*/  LOP3.LUT R3, R2, 0x4, RZ, 0xc0, !PT ;  /* 0x0000000402037812 */ /* 0x000fe400078ec0ff */
[----:B------:R-:W-:-:S04]  /*17d0*/  SHF.R.U32.HI R0, RZ, 0x1, R0 ;  /* 0x00000001ff007819 */ /* 0x000fc80000011600 */
[----:B------:R-:W-:Y:S01]  /*17e0*/  LEA R133, R0, R133, 0x5 ;  /* 0x0000008500857211 */ /* 0x000fe200078e28ff */
[----:B------:R-:W-:-:S04]  /*17f0*/  IMAD.IADD R2, R137, 0x1, R0 ;  /* 0x0000000189027824 */ /* 0x000fc800078e0200 */
[----:B------:R-:W-:-:S04]  /*1800*/  IMAD R2, R2, UR7, R3 ;  /* 0x0000000702027c24 */ /* 0x000fc8000f8e0203 */
[----:B------:R-:W-:-:S05]  /*1810*/  IMAD.WIDE.U32 R2, R2, R135, UR8 ;  /* 0x0000000802027e25 */ /* 0x000fca000f8e0087 */
[----:B------:R-:W-:Y:S01]  /*1820*/  @!PT LDS RZ, [RZ] ;  /* 0x00000000fffff984 */ /* 0x000fe20000000800 */
[----:B------:R-:W-:Y:S01]  /*1830*/  @!PT LDS RZ, [RZ] ;  /* 0x00000000fffff984 */ /* 0x000fe20000000800 */
[----:B------:R-:W-:Y:S01]  /*1840*/  @!PT LDS RZ, [RZ] ;  /* 0x00000000fffff984 */ /* 0x000fe20000000800 */
[----:B------:R3:W-:Y:S02]  /*1850*/  LDGSTS.E.BYPASS.128 [R133], desc[UR18][R2.64+0x20] ;  /* 0x0000002002857fae */ /* 0x0007e4000b981812 */
.L_x_9:
[----:B------:R-:W4:Y:S01]  /*1860*/  LDCU UR5, c[0x0][0x360] ;  /* 0x00006c00ff0577ac */ /* 0x000f220008000800 */
[----:B------:R-:W4:Y:S02]  /*1870*/  LDCU UR6, c[0x0][0x364] ;  /* 0x00006c80ff0677ac */ /* 0x000f240008000800 */
[----:B----4-:R-:W-:-:S03]  /*1880*/  UIMAD UR5, UR5, UR6, URZ ;  /* 0x00000006050572a4 */ /* 0x010fc6000f8e02ff */
[----:B------:R-:W-:Y:S01]  /*1890*/  UMOV UR6, URZ ;  /* 0x000000ff00067c82 */ /* 0x000fe20008000000 */
[----:B------:R-:W-:-:S04]  /*18a0*/  USHF.R.U32.HI UR5, URZ, 0x5, UR5 ;  /* 0x00000005ff057899 */ /* 0x000fc80008011605 */
[----:B------:R-:W-:Y:S02]  /*18b0*/  UIADD3 UR17, UPT, UPT, URZ, -UR5, URZ ;  /* 0x80000005ff117290 */ /* 0x000fe4000fffe0ff */
[----:B------:R-:W-:-:S03]  /*18c0*/  UISETP.NE.U32.AND UP2, UPT, UR5, URZ, UPT ;  /* 0x000000ff0500728c */ /* 0x000fc6000bf45070 */
[----:B------:R-:W4:Y:S08]  /*18d0*/  I2F.U32.RP R0, UR5 ;  /* 0x0000000500007d06 */ /* 0x000f300008209000 */
[----:B----4-:R-:W1:Y:S02]  /*18e0*/  MUFU.RCP R0, R0 ;  /* 0x0000000000007308 */ /* 0x010e640000001000 */
[----:B-123--:R-:W-:-:S02]  /*18f0*/  VIADD R2, R0, 0xffffffe ;  /* 0x0ffffffe00027836 */ /* 0x00efc40000000000 */
[----:B------:R-:W-:-:S04]  /*1900*/  IMAD.MOV.U32 R0, RZ, RZ, RZ ;  /* 0x000000ffff007224 */ /* 0x000fc800078e00ff */
[----:B------:R-:W1:Y:S02]  /*1910*/  F2I.FTZ.U32.TRUNC.NTZ R2, R2 ;  /* 0x0000000200027305 */ /* 0x000e64000021f000 */
[----:B-1----:R-:W-:-:S13]  /*1920*/  R2UR UR7, R2 ;  /* 0x00000000020772ca */ /* 0x002fda00000e0000 */
[----:B------:R-:W-:-:S04]  /*1930*/  UIMAD UR17, UR17, UR7, URZ ;  /* 0x00000007111172a4 */ /* 0x000fc8000f8e02ff */
[----:B------:R-:W-:-:S04]  /*1940*/  UIMAD.WIDE.U32 UR6, UR7, UR17, UR6 ;  /* 0x00000011070672a5 */ /* 0x000fc8000f8e0006 */
[----:B------:R-:W-:-:S04]  /*1950*/  UIMAD.WIDE.U32 UR6, UR7, UR14, URZ ;  /* 0x0000000e070672a5 */ /* 0x000fc8000f8e00ff */
[----:B------:R-:W-:-:S04]  /*1960*/  UIADD3 UR6, UPT, UPT, -UR7, URZ, URZ ;  /* 0x000000ff07067290 */ /* 0x000fc8000fffe1ff */
[----:B------:R-:W-:-:S04]  /*1970*/  UIMAD UR6, UR5, UR6, UR14 ;  /* 0x00000006050672a4 */ /* 0x000fc8000f8e020e */
[----:B------:R-:W-:-:S11]  /*1980*/  UISETP.GE.U32.AND UP0, UPT, UR6, UR5, UPT ;  /* 0x000000050600728c */ /* 0x000fd6000bf06070 */
[----:B------:R-:W-:Y:S02]  /*1990*/  @UP0 UIADD3 UR6, UPT, UPT, -UR5, UR6, URZ ;  /* 0x0000000605060290 */ /* 0x000fe4000fffe1ff */
[----:B------:R-:W-:Y:S02]  /*19a0*/  @UP0 UIADD3 UR7, UPT, UPT, UR7, 0x1, URZ ;  /* 0x0000000107070890 */ /* 0x000fe4000fffe0ff */
[----:B------:R-:W-:-:S11]  /*19b0*/  UISETP.GE.U32.AND UP1, UPT, UR6, UR5, UPT ;  /* 0x000000050600728c */ /* 0x000fd6000bf26070 */
[----:B------:R-:W-:Y:S02]  /*19c0*/  @UP1 UIADD3 UR7, UPT, UPT, UR7, 0x1, URZ ;  /* 0x0000000107071890 */ /* 0x000fe4000fffe0ff */
[----:B------:R-:W-:-:S04]  /*19d0*/  @!UP2 ULOP3.LUT UR7, URZ, UR5, URZ, 0x33, !UPT ;  /* 0x00000005ff07a292 */ /* 0x000fc8000f8e33ff */
[----:B------:R-:W-:Y:S02]  /*19e0*/  UISETP.GE.U32.AND UP0, UPT, UR7, 0x3, UPT ;  /* 0x000000030700788c */ /* 0x000fe4000bf06070 */
[----:B------:R-:W-:-:S04]  /*19f0*/  UIADD3 UR5, UPT, UPT, UR7, 0x1, URZ ;  /* 0x0000000107057890 */ /* 0x000fc8000fffe0ff */
[----:B------:R-:W-:-:S04]  /*1a00*/  ULOP3.LUT UR17, UR5, 0x3, URZ, 0xc0, !UPT ;  /* 0x0000000305117892 */ /* 0x000fc8000f8ec0ff */
[----:B------:R-:W-:Y:S01]  /*1a10*/  UISETP.NE.AND UP1, UPT, UR17, URZ, UPT ;  /* 0x000000ff1100728c */ /* 0x000fe2000bf25270 */
[----:B------:R-:W-:Y:S10]  /*1a20*/  BRA.U !UP0, `(.L_x_10) ;  /* 0x0000000108cc7547 */ /* 0x000ff4000b800000 */
[----:B------:R-:W1:Y:S01]  /*1a30*/  S2UR UR7, SR_CgaCtaId ;  /* 0x00000000000779c3 */ /* 0x000e620000008800 */
[----:B------:R-:W2:Y:S01]  /*1a40*/  S2R R3, SR_TID.Y ;  /* 0x0000000000037919 */ /* 0x000ea20000002200 */
[----:B------:R-:W-:Y:S01]  /*1a50*/  ULOP3.LUT UR6, UR5, 0xfffffffc, URZ, 0xc0, !UPT ;  /* 0xfffffffc05067892 */ /* 0x000fe2000f8ec0ff */
[----:B------:R-:W-:Y:S01]  /*1a60*/  MOV R0, RZ ;  /* 0x000000ff00007202 */ /* 0x000fe20000000f00 */
[----:B------:R-:W3:Y:S01]  /*1a70*/  S2R R2, SR_TID.X ;  /* 0x0000000000027919 */ /* 0x000ee20000002100 */
[----:B------:R-:W-:Y:S02]  /*1a80*/  UMOV UR5, 0x400 ;  /* 0x0000040000057882 */ /* 0x000fe40000000000 */
[----:B-1----:R-:W-:-:S03]  /*1a90*/  ULEA UR7, UR7, UR5, 0x18 ;  /* 0x0000000507077291 */ /* 0x002fc6000f8ec0ff */
[----:B------:R-:W-:-:S09]  /*1aa0*/  UMOV UR5, URZ ;  /* 0x000000ff00057c82 */ /* 0x000fd20008000000 */
.L_x_11:
[----:B-1----:R-:W2:Y:S01]  /*1ab0*/  LDC R135, c[0x0][0x360] ;  /* 0x0000d800ff877b82 */ /* 0x002ea20000000800 */
[----:B------:R-:W-:Y:S01]  /*1ac0*/  IMAD.MOV.U32 R144, RZ, RZ, 0x4 ;  /* 0x00000004ff907424 */ /* 0x000fe200078e00ff */
[----:B------:R-:W-:Y:S01]  /*1ad0*/  UIADD3 UR5, UPT, UPT, UR5, 0x4, URZ ;  /* 0x0000000405057890 */ /* 0x000fe2000fffe0ff */
[----:B------:R-:W-:Y:S02]  /*1ae0*/  IMAD.MOV.U32 R137, RZ, RZ, 0x4 ;  /* 0x00000004ff897424 */ /* 0x000fe400078e00ff */
[----:B------:R-:W-:Y:S01]  /*1af0*/  IMAD.MOV.U32 R139, RZ, RZ, 0x4 ;  /* 0x00000004ff8b7424 */ /* 0x000fe200078e00ff */
[----:B------:R-:W-:Y:S02]  /*1b00*/  UISETP.NE.AND UP0, UPT, UR5, UR6, UPT ;  /* 0x000000060500728c */ /* 0x000fe4000bf05270 */
[----:B------:R-:W1:Y:S01]  /*1b10*/  LDC R132, c[0x0][0x364] ;  /* 0x0000d900ff847b82 */ /* 0x000e620000000800 */
[----:B--23--:R-:W-:-:S04]  /*1b20*/  IMAD R133, R3, R135, R2 ;  /* 0x0000008703857224 */ /* 0x00cfc800078e0202 */
[----:B------:R-:W-:Y:S02]  /*1b30*/  IMAD.SHL.U32 R134, R133, 0x10, RZ ;  /* 0x0000001085867824 */ /* 0x000fe400078e00ff */
[----:B-1----:R-:W-:Y:S01]  /*1b40*/  IMAD R135, R135, R132, RZ ;  /* 0x0000008487877224 */ /* 0x002fe200078e02ff */
[C---:B------:R-:W-:Y:S01]  /*1b50*/  LEA.HI R132, R133.reuse, R0, RZ, 0x1b ;  /* 0x0000000085847211 */ /* 0x040fe200078fd8ff */
[----:B------:R-:W-:Y:S01]  /*1b60*/  IMAD.SHL.U32 R133, R133, 0x4, RZ ;  /* 0x0000000485857824 */ /* 0x000fe200078e00ff */
[----:B------:R-:W-:Y:S02]  /*1b70*/  LOP3.LUT R134, R134, 0x1f0, RZ, 0xc0, !PT ;  /* 0x000001f086867812 */ /* 0x000fe400078ec0ff */
[----:B------:R-:W-:Y:S01]  /*1b80*/  SHF.R.U32.HI R143, RZ, 0x5, R135 ;  /* 0x00000005ff8f7819 */ /* 0x000fe20000011687 */
[----:B------:R-:W-:Y:S01]  /*1b90*/  IMAD.U32 R135, RZ, RZ, UR16 ;  /* 0x00000010ff877e24 */ /* 0x000fe2000f8e00ff */
[----:B------:R-:W-:Y:S01]  /*1ba0*/  LOP3.LUT R133, R133, 0x7c, RZ, 0xc0, !PT ;  /* 0x0000007c85857812 */ /* 0x000fe200078ec0ff */
[----:B------:R-:W-:Y:S01]  /*1bb0*/  VIADD R134, R134, UR7 ;  /* 0x0000000786867c36 */ /* 0x000fe20008000000 */
[----:B------:R-:W-:Y:S01]  /*1bc0*/  IADD3 R136, PT, PT, R132, R143, RZ ;  /* 0x0000008f84887210 */ /* 0x000fe20007ffe0ff */
[----:B------:R-:W-:-:S02]  /*1bd0*/  IMAD R0, R143, 0x4, R0 ;  /* 0x000000048f007824 */ /* 0x000fc400078e0200 */
[----:B------:R-:W-:Y:S01]  /*1be0*/  IMAD R135, R135, 0x1000, R134 ;  /* 0x0000100087877824 */ /* 0x000fe200078e0286 */
[----:B------:R-:W-:Y:S01]  /*1bf0*/  IADD3 R138, PT, PT, R143, R136, RZ ;  /* 0x000000888f8a7210 */ /* 0x000fe20007ffe0ff */
[----:B------:R-:W-:-:S03]  /*1c00*/  IMAD R134, R132, UR12, R133 ;  /* 0x0000000c84867c24 */ /* 0x000fc6000f8e0285 */
[----:B------:R-:W-:Y:S01]  /*1c10*/  LEA R141, R132, R135, 0x9 ;  /* 0x00000087848d7211 */ /* 0x000fe200078e48ff */
[C---:B------:R-:W-:Y:S02]  /*1c20*/  IMAD.IADD R140, R143.reuse, 0x1, R138 ;  /* 0x000000018f8c7824 */ /* 0x040fe400078e028a */
[--C-:B------:R-:W-:Y:S02]  /*1c30*/  IMAD R135, R136, UR12, R133.reuse ;  /* 0x0000000c88877c24 */ /* 0x100fe4000f8e0285 */
[--C-:B------:R-:W-:Y:S02]  /*1c40*/  IMAD R136, R138, UR12, R133.reuse ;  /* 0x0000000c8a887c24 */ /* 0x100fe4000f8e0285 */
[----:B------:R-:W-:Y:S01]  /*1c50*/  IMAD R138, R140, UR12, R133 ;  /* 0x0000000c8c8a7c24 */ /* 0x000fe2000f8e0285 */
[C---:B------:R-:W-:Y:S01]  /*1c60*/  LEA R140, R143.reuse, R141, 0x9 ;  /* 0x0000008d8f8c7211 */ /* 0x040fe200078e48ff */
[----:B------:R-:W-:Y:S02]  /*1c70*/  IMAD.MOV.U32 R133, RZ, RZ, 0x4 ;  /* 0x00000004ff857424 */ /* 0x000fe400078e00ff */
[----:B------:R-:W-:Y:S01]  /*1c80*/  IMAD.WIDE R136, R136, R137, UR10 ;  /* 0x0000000a88887e25 */ /* 0x000fe2000f8e0289 */
[----:B------:R-:W-:-:S03]  /*1c90*/  LEA R142, R143, R140, 0x9 ;  /* 0x0000008c8f8e7211 */ /* 0x000fc600078e48ff */
[----:B------:R-:W-:-:S04]  /*1ca0*/  IMAD.WIDE R132, R134, R133, UR10 ;  /* 0x0000000a86847e25 */ /* 0x000fc8000f8e0285 */
[----:B------:R-:W-:Y:S01]  /*1cb0*/  IMAD.WIDE R134, R135, R144, UR10 ;  /* 0x0000000a87867e25 */ /* 0x000fe2000f8e0290 */
[----:B------:R-:W-:Y:S01]  /*1cc0*/  @!PT LDS RZ, [RZ] ;  /* 0x00000000fffff984 */ /* 0x000fe20000000800 */
[----:B------:R-:W-:Y:S01]  /*1cd0*/  @!PT LDS RZ, [RZ] ;  /* 0x00000000fffff984 */ /* 0x000fe20000000800 */
[----:B------:R-:W-:Y:S01]  /*1ce0*/  @!PT LDS RZ, [RZ] ;  /* 0x00000000fffff984 */ /* 0x000fe20000000800 */
[----:B------:R1:W-:Y:S03]  /*1cf0*/  LDGSTS.E.BYPASS.128 [R141+0x2000], desc[UR18][R132.64] ;  /* 0x02000000848d7fae */ /* 0x0003e6000b981812 */
[----:B------:R-:W-:Y:S01]  /*1d00*/  IMAD.WIDE R138, R138, R139, UR10 ;  /* 0x0000000a8a8a7e25 */ /* 0x000fe2000f8e028b */
[----:B------:R1:W-:Y:S03]  /*1d10*/  LDGSTS.E.BYPASS.128 [R140+0x2000], desc[UR18][R134.64] ;  /* 0x02000000868c7fae */ /* 0x0003e6000b981812 */
[----:B------:R-:W-:Y:S01]  /*1d20*/  IMAD R145, R143, 0x200, R142 ;  /* 0x000002008f917824 */ /* 0x000fe200078e028e */
[----:B------:R1:W-:Y:S04]  /*1d30*/  LDGSTS.E.BYPASS.128 [R142+0x2000], desc[UR18][R136.64] ;  /* 0x02000000888e7fae */ /* 0x0003e8000b981812 */
[----:B------:R1:W-:Y:S01]  /*1d40*/  LDGSTS.E.BYPASS.128 [R145+0x2000], desc[UR18][R138.64] ;  /* 0x020000008a917fae */ /* 0x0003e2000b981812 */
[----:B------:R-:W-:Y:S05]  /*1d50*/  BRA.U UP0, `(.L_x_11) ;  /* 0xfffffffd00547547 */ /* 0x000fea000b83ffff */
.L_x_10:
[----:B------:R-:W-:Y:S05]  /*1d60*/  BRA.U !UP1, `(.L_x_6) ;  /* 0x0000000509047547 */ /* 0x000fea000b800000 */
[----:B-1----:R-:W1:Y:S01]  /*1d70*/  S2R R134, SR_TID.Y ;  /* 0x0000000000867919 */ /* 0x002e620000002200 */
[----:B------:R-:W1:Y:S01]  /*1d80*/  LDCU UR5, c[0x0][0x360] ;  /* 0x00006c00ff0577ac */ /* 0x000e620008000800 */
[----:B------:R-:W2:Y:S01]  /*1d90*/  S2UR UR6, SR_CgaCtaId ;  /* 0x00000000000679c3 */ /* 0x000ea20000008800 */
[----:B------:R-:W-:Y:S01]  /*1da0*/  IMAD.U32 R133, RZ, RZ, UR16 ;  /* 0x00000010ff857e24 */ /* 0x000fe2000f8e00ff */
[----:B------:R-:W1:Y:S01]  /*1db0*/  S2R R139, SR_TID.X ;  /* 0x00000000008b7919 */ /* 0x000e620000002100 */
[----:B------:R-:W-:Y:S01]  /*1dc0*/  UISETP.NE.AND UP0, UPT, UR17, 0x1, UPT ;  /* 0x000000011100788c */ /* 0x000fe2000bf05270 */
[----:B-1----:R-:W-:Y:S01]  /*1dd0*/  IMAD R3, R134, UR5, R139 ;  /* 0x0000000586037c24 */ /* 0x002fe2000f8e028b */
[----:B------:R-:W-:Y:S02]  /*1de0*/  UMOV UR5, 0x400 ;  /* 0x0000040000057882 */ /* 0x000fe40000000000 */
[----:B--2---:R-:W-:Y:S01]  /*1df0*/  ULEA UR5, UR6, UR5, 0x18 ;  /* 0x0000000506057291 */ /* 0x004fe2000f8ec0ff */
[C---:B------:R-:W-:Y:S01]  /*1e00*/  IMAD.SHL.U32 R2, R3.reuse, 0x4, RZ ;  /* 0x0000000403027824 */ /* 0x040fe200078e00ff */
[----:B------:R-:W-:-:S02]  /*1e10*/  SHF.L.U32 R132, R3, 0x4, RZ ;  /* 0x0000000403847819 */ /* 0x000fc400000006ff */
[----:B------:R-:W-:Y:S01]  /*1e20*/  LEA.HI R135, R3, R0, RZ, 0x1b ;  /* 0x0000000003877211 */ /* 0x000fe200078fd8ff */
[----:B------:R-:W-:Y:S01]  /*1e30*/  IMAD.MOV.U32 R3, RZ, RZ, 0x4 ;  /* 0x00000004ff037424 */ /* 0x000fe200078e00ff */
[----:B------:R-:W-:Y:S02]  /*1e40*/  LOP3.LUT R132, R132, 0x1f0, RZ, 0xc0, !PT ;  /* 0x000001f084847812 */ /* 0x000fe400078ec0ff */
[----:B------:R-:W-:Y:S02]  /*1e50*/  LOP3.LUT R2, R2, 0x7c, RZ, 0xc0, !PT ;  /* 0x0000007c02027812 */ /* 0x000fe400078ec0ff */
[----:B------:R-:W-:-:S03]  /*1e60*/  IADD3 R132, PT, PT, R132, UR5, RZ ;  /* 0x0000000584847c10 */ /* 0x000fc6000fffe0ff */
[----:B------:R-:W-:Y:S02]  /*1e70*/  IMAD R2, R135, UR12, R2 ;  /* 0x0000000c87027c24 */ /* 0x000fe4000f8e0202 */
[----:B------:R-:W-:Y:S02]  /*1e80*/  IMAD R132, R133, 0x1000, R132 ;  /* 0x0000100085847824 */ /* 0x000fe400078e0284 */
[----:B------:R-:W-:-:S03]  /*1e90*/  IMAD.WIDE R2, R2, R3, UR10 ;  /* 0x0000000a02027e25 */ /* 0x000fc6000f8e0203 */
[----:B------:R-:W-:-:S05]  /*1ea0*/  LEA R133, R135, R132, 0x9 ;  /* 0x0000008487857211 */ /* 0x000fca00078e48ff */
[----:B------:R-:W-:Y:S01]  /*1eb0*/  @!PT LDS RZ, [RZ] ;  /* 0x00000000fffff984 */ /* 0x000fe20000000800 */
[----:B------:R-:W-:Y:S01]  /*1ec0*/  @!PT LDS RZ, [RZ] ;  /* 0x00000000fffff984 */ /* 0x000fe20000000800 */
[----:B------:R-:W-:Y:S01]  /*1ed0*/  @!PT LDS RZ, [RZ] ;  /* 0x00000000fffff984 */ /* 0x000fe20000000800 */
[----:B------:R2:W-:Y:S01]  /*1ee0*/  LDGSTS.E.BYPASS.128 [R133+0x2000], desc[UR18][R2.64] ;  /* 0x0200000002857fae */ /* 0x0005e2000b981812 */
[----:B------:R-:W-:Y:S05]  /*1ef0*/  BRA.U !UP0, `(.L_x_6) ;  /* 0x0000000108a07547 */ /* 0x000fea000b800000 */
[----:B------:R-:W2:Y:S01]  /*1f00*/  LDCU UR6, c[0x0][0x360] ;  /* 0x00006c00ff0677ac */ /* 0x000ea20008000800 */
[----:B------:R-:W1:Y:S01]  /*1f10*/  LDC R0, c[0x0][0x364] ;  /* 0x0000d900ff007b82 */ /* 0x000e620000000800 */
[----:B------:R-:W-:Y:S01]  /*1f20*/  MOV R132, UR16 ;  /* 0x0000001000847c02 */ /* 0x000fe20008000f00 */
[----:B------:R-:W-:Y:S01]  /*1f30*/  IMAD.MOV.U32 R141, RZ, RZ, 0x4 ;  /* 0x00000004ff8d7424 */ /* 0x000fe200078e00ff */
[----:B------:R-:W-:Y:S01]  /*1f40*/  UISETP.NE.AND UP0, UPT, UR17, 0x2, UPT ;  /* 0x000000021100788c */ /* 0x000fe2000bf05270 */
[----:B--2---:R-:W-:-:S04]  /*1f50*/  IMAD R2, R134, UR6, R139 ;  /* 0x0000000686027c24 */ /* 0x004fc8000f8e028b */
[C---:B------:R-:W-:Y:S02]  /*1f60*/  IMAD.SHL.U32 R3, R2.reuse, 0x10, RZ ;  /* 0x0000001002037824 */ /* 0x040fe400078e00ff */
[----:B------:R-:W-:Y:S02]  /*1f70*/  IMAD.SHL.U32 R2, R2, 0x4, RZ ;  /* 0x0000000402027824 */ /* 0x000fe400078e00ff */
[----:B-1----:R-:W-:Y:S01]  /*1f80*/  IMAD R0, R0, UR6, RZ ;  /* 0x0000000600007c24 */ /* 0x002fe2000f8e02ff */
[----:B------:R-:W-:Y:S02]  /*1f90*/  LOP3.LUT R3, R3, 0x1f0, RZ, 0xc0, !PT ;  /* 0x000001f003037812 */ /* 0x000fe400078ec0ff */
[----:B------:R-:W-:Y:S02]  /*1fa0*/  LOP3.LUT R2, R2, 0x7c, RZ, 0xc0, !PT ;  /* 0x0000007c02027812 */ /* 0x000fe400078ec0ff */
[----:B------:R-:W-:Y:S01]  /*1fb0*/  SHF.R.U32.HI R0, RZ, 0x5, R0 ;  /* 0x00000005ff007819 */ /* 0x000fe20000011600 */
[----:B------:R-:W-:-:S04]  /*1fc0*/  VIADD R3, R3, UR5 ;  /* 0x0000000503037c36 */ /* 0x000fc80008000000 */
[----:B------:R-:W-:Y:S01]  /*1fd0*/  IMAD.IADD R137, R135, 0x1, R0 ;  /* 0x0000000187897824 */ /* 0x000fe200078e0200 */
[----:B------:R-:W-:-:S03]  /*1fe0*/  LEA R3, R132, R3, 0xc ;  /* 0x0000000384037211 */ /* 0x000fc600078e60ff */
        /* <DEDUP_REMOVED lines=9> */
[----:B------:R-:W3:Y:S01]  /*2080*/  LDCU UR5, c[0x0][0x360] ;  /* 0x00006c00ff0577ac */ /* 0x000ee20008000800 */
[----:B------:R-:W1:Y:S01]  /*2090*/  LDC R0, c[0x0][0x364] ;  /* 0x0000d900ff007b82 */ /* 0x000e620000000800 */
[----:B------:R-:W-:Y:S01]  /*20a0*/  MOV R135, 0x4 ;  /* 0x0000000400877802 */ /* 0x000fe20000000f00 */
[----:B---3--:R-:W-:-:S04]  /*20b0*/  IMAD R2, R134, UR5, R139 ;  /* 0x0000000586027c24 */ /* 0x008fc8000f8e028b */
[----:B------:R-:W-:Y:S02]  /*20c0*/  IMAD.SHL.U32 R2, R2, 0x4, RZ ;  /* 0x0000000402027824 */ /* 0x000fe400078e00ff */
[----:B-1----:R-:W-:-:S03]  /*20d0*/  IMAD R0, R0, UR5, RZ ;  /* 0x0000000500007c24 */ /* 0x002fc6000f8e02ff */
[----:B------:R-:W-:Y:S02]  /*20e0*/  LOP3.LUT R3, R2, 0x7c, RZ, 0xc0, !PT ;  /* 0x0000007c02037812 */ /* 0x000fe400078ec0ff */
[----:B------:R-:W-:-:S05]  /*20f0*/  SHF.R.U32.HI R0, RZ, 0x5, R0 ;  /* 0x00000005ff007819 */ /* 0x000fca0000011600 */
[----:B------:R-:W-:Y:S02]  /*2100*/  IMAD.IADD R2, R137, 0x1, R0 ;  /* 0x0000000189027824 */ /* 0x000fe400078e0200 */
[----:B------:R-:W-:Y:S02]  /*2110*/  IMAD R133, R0, 0x200, R133 ;  /* 0x0000020000857824 */ /* 0x000fe400078e0285 */
[----:B------:R-:W-:-:S04]  /*2120*/  IMAD R2, R2, UR12, R3 ;  /* 0x0000000c02027c24 */ /* 0x000fc8000f8e0203 */
[----:B------:R-:W-:-:S05]  /*2130*/  IMAD.WIDE R2, R2, R135, UR10 ;  /* 0x0000000a02027e25 */ /* 0x000fca000f8e0287 */
[----:B------:R-:W-:Y:S01]  /*2140*/  @!PT LDS RZ, [RZ] ;  /* 0x00000000fffff984 */ /* 0x000fe20000000800 */
[----:B------:R-:W-:Y:S01]  /*2150*/  @!PT LDS RZ, [RZ] ;  /* 0x00000000fffff984 */ /* 0x000fe20000000800 */
[----:B------:R-:W-:Y:S01]  /*2160*/  @!PT LDS RZ, [RZ] ;  /* 0x00000000fffff984 */ /* 0x000fe20000000800 */
[----:B------:R4:W-:Y:S02]  /*2170*/  LDGSTS.E.BYPASS.128 [R133+0x2000], desc[UR18][R2.64] ;  /* 0x0200000002857fae */ /* 0x0009e4000b981812 */
.L_x_6:
[----:B------:R-:W2:Y:S01]  /*2180*/  S2R R0, SR_TID.X ;  /* 0x0000000000007919 */ /* 0x000ea20000002100 */
[----:B------:R-:W5:Y:S01]  /*2190*/  S2UR UR7, SR_CgaCtaId ;  /* 0x00000000000779c3 */ /* 0x000f620000008800 */
[----:B------:R-:W-:Y:S01]  /*21a0*/  USHF.L.U32 UR5, UR16, 0xc, URZ ;  /* 0x0000000c10057899 */ /* 0x000fe200080006ff */
[----:B------:R-:W0:Y:S01]  /*21b0*/  LDGDEPBAR ;  /* 0x00000000000079af */ /* 0x000e220000000000 */
[----:B------:R-:W-:Y:S02]  /*21c0*/  UMOV UR6, 0x400 ;  /* 0x0000040000067882 */ /* 0x000fe40000000000 */
[----:B------:R-:W-:Y:S02]  /*21d0*/  ULOP3.LUT UR5, UR5, 0x1000, URZ, 0x3c, !UPT ;  /* 0x0000100005057892 */ /* 0x000fe4000f8e3cff */
[----:B------:R-:W-:Y:S02]  /*21e0*/  UIADD3 UR8, UP0, UPT, UR8, 0x20, URZ ;  /* 0x0000002008087890 */ /* 0x000fe4000ff1e0ff */
[----:B------:R-:W-:-:S02]  /*21f0*/  UIADD3 UR4, UPT, UPT, UR4, 0x1, URZ ;  /* 0x0000000104047890 */ /* 0x000fc4000fffe0ff */
[----:B------:R-:W-:Y:S02]  /*2200*/  UIADD3.X UR9, UPT, UPT, URZ, UR9, URZ, UP0, !UPT ;  /* 0x00000009ff097290 */ /* 0x000fe400087fe4ff */
[----:B------:R-:W-:Y:S02]  /*2210*/  UISETP.NE.AND UP0, UPT, UR4, UR15, UPT ;  /* 0x0000000f0400728c */ /* 0x000fe4000bf05270 */
[----:B------:R-:W-:Y:S02]  /*2220*/  ULOP3.LUT UR16, UR16, 0x1, URZ, 0x3c, !UPT ;  /* 0x0000000110107892 */ /* 0x000fe4000f8e3cff */
[----:B-----5:R-:W-:Y:S01]  /*2230*/  ULEA UR6, UR7, UR6, 0x18 ;  /* 0x0000000607067291 */ /* 0x020fe2000f8ec0ff */
[----:B------:R-:W-:-:S04]  /*2240*/  DEPBAR.LE SB0, 0x0 ;  /* 0x000080000000791a */ /* 0x000fc80000000000 */
[----:B--234-:R-:W-:Y:S01]  /*2250*/  SHF.R.U32.HI R2, RZ, 0x2, R0 ;  /* 0x00000002ff027819 */ /* 0x01cfe20000011600 */
[----:B------:R-:W-:Y:S01]  /*2260*/  UIADD3 UR5, UPT, UPT, UR6, UR5, URZ ;  /* 0x0000000506057290 */ /* 0x000fe2000fffe0ff */
[C---:B-1----:R-:W-:Y:S01]  /*2270*/  SHF.L.U32 R133, R0.reuse, 0x9, RZ ;  /* 0x0000000900857819 */ /* 0x042fe200000006ff */
[C---:B------:R-:W-:Y:S01]  /*2280*/  IMAD.SHL.U32 R132, R0.reuse, 0x4, RZ ;  /* 0x0000000400847824 */ /* 0x040fe200078e00ff */
[C---:B------:R-:W-:Y:S01]  /*2290*/  LOP3.LUT R3, R0.reuse, 0x3c0, RZ, 0xc0, !PT ;  /* 0x000003c000037812 */ /* 0x040fe200078ec0ff */
[----:B------:R-:W-:Y:S01]  /*22a0*/  IMAD.SHL.U32 R135, R0, 0x2, RZ ;  /* 0x0000000200877824 */ /* 0x000fe200078e00ff */
[----:B------:R-:W-:Y:S02]  /*22b0*/  LOP3.LUT R2, R2, 0x7, RZ, 0xc0, !PT ;  /* 0x0000000702027812 */ /* 0x000fe400078ec0ff */
[----:B------:R-:W-:Y:S02]  /*22c0*/  LOP3.LUT R133, R133, 0x600, RZ, 0xc0, !PT ;  /* 0x0000060085857812 */ /* 0x000fe400078ec0ff */
[----:B------:R-:W-:-:S02]  /*22d0*/  LOP3.LUT R3, R2, R3, RZ, 0xfc, !PT ;  /* 0x0000000302037212 */ /* 0x000fc400078efcff */
[----:B------:R-:W-:Y:S01]  /*22e0*/  LOP3.LUT R132, R132, 0xc, RZ, 0xc0, !PT ;  /* 0x0000000c84847812 */ /* 0x000fe200078ec0ff */
[----:B------:R-:W-:Y:S01]  /*22f0*/  VIADD R133, R133, UR5 ;  /* 0x0000000585857c36 */ /* 0x000fe20008000000 */
[----:B------:R-:W-:Y:S02]  /*2300*/  LEA R3, R3, UR5, 0x5 ;  /* 0x0000000503037c11 */ /* 0x000fe4000f8e28ff */
[----:B------:R-:W-:-:S03]  /*2310*/  LOP3.LUT R2, R2, 0x40, R135, 0xf8, !PT ;  /* 0x0000004002027812 */ /* 0x000fc600078ef887 */
[----:B------:R-:W-:Y:S01]  /*2320*/  IMAD.IADD R3, R3, 0x1, R132 ;  /* 0x0000000103037824 */ /* 0x000fe200078e0284 */
[----:B------:R-:W-:Y:S01]  /*2330*/  BAR.SYNC.DEFER_BLOCKING 0x0 ;  /* 0x0000000000007b1d */ /* 0x000fe20000010000 */
[----:B------:R-:W-:-:S05]  /*2340*/  LEA R2, R2, R133, 0x2 ;  /* 0x0000008502027211 */ /* 0x000fca00078e10ff */
[----:B------:R-:W-:Y:S04]  /*2350*/  LDS R148, [R2+0x2000] ;  /* 0x0020000002947984 */ /* 0x000fe80000000800 */
[----:B------:R-:W-:Y:S04]  /*2360*/  LDS R149, [R2+0x2800] ;  /* 0x0028000002957984 */ /* 0x000fe80000000800 */
[----:B------:R-:W-:Y:S04]  /*2370*/  LDS R144, [R3] ;  /* 0x0000000003907984 */ /* 0x000fe80000000800 */
[----:B------:R-:W-:Y:S04]  /*2380*/  LDS R145, [R3+0x100] ;  /* 0x0001000003917984 */ /* 0x000fe80000000800 */
[----:B------:R-:W-:Y:S04]  /*2390*/  LDS R146, [R3+0x10] ;  /* 0x0000100003927984 */ /* 0x000fe80000000800 */
[----:B------:R-:W1:Y:S04]  /*23a0*/  LDS R147, [R3+0x110] ;  /* 0x0001100003937984 */ /* 0x000e680000000800 */
[----:B------:R-:W-:Y:S04]  /*23b0*/  LDS R140, [R3+0x200] ;  /* 0x00020000038c7984 */ /* 0x000fe80000000800 */
[----:B------:R-:W-:Y:S04]  /*23c0*/  LDS R141, [R3+0x300] ;  /* 0x00030000038d7984 */ /* 0x000fe80000000800 */
[----:B------:R-:W-:Y:S04]  /*23d0*/  LDS R142, [R3+0x210] ;  /* 0x00021000038e7984 */ /* 0x000fe80000000800 */
[----:B------:R-:W2:Y:S04]  /*23e0*/  LDS R143, [R3+0x310] ;  /* 0x00031000038f7984 */ /* 0x000ea80000000800 */
[----:B------:R-:W-:Y:S04]  /*23f0*/  LDS R136, [R3+0x400] ;  /* 0x0004000003887984 */ /* 0x000fe80000000800 */
[----:B------:R-:W-:Y:S04]  /*2400*/  LDS R137, [R3+0x500] ;  /* 0x0005000003897984 */ /* 0x000fe80000000800 */
[----:B------:R-:W-:Y:S04]  /*2410*/  LDS R138, [R3+0x410] ;  /* 0x00041000038a7984 */ /* 0x000fe80000000800 */
[----:B------:R-:W3:Y:S04]  /*2420*/  LDS R139, [R3+0x510] ;  /* 0x00051000038b7984 */ /* 0x000ee80000000800 */
[----:B------:R-:W-:Y:S04]  /*2430*/  LDS R132, [R3+0x600] ;  /* 0x0006000003847984 */ /* 0x000fe80000000800 */
[----:B------:R-:W-:Y:S01]  /*2440*/  LDS R133, [R3+0x700] ;  /* 0x0007000003857984 */ /* 0x000fe20000000800 */
[-C--:B-1----:R-:W-:Y:S03]  /*2450*/  HMMA.1688.F32.TF32 R36, R144, R148.reuse, R36 ;  /* 0x000000949024723c */ /* 0x082fe60000081024 */
[----:B------:R-:W-:Y:S04]  /*2460*/  LDS R134, [R3+0x610] ;  /* 0x0006100003867984 */ /* 0x000fe80000000800 */
[----:B------:R-:W1:Y:S04]  /*2470*/  LDS R135, [R3+0x710] ;  /* 0x0007100003877984 */ /* 0x000e680000000800 */
[----:B------:R-:W-:Y:S01]  /*2480*/  LDS R150, [R2+0x2020] ;  /* 0x0020200002967984 */ /* 0x000fe20000000800 */
[-C--:B--2---:R-:W-:Y:S03]  /*2490*/  HMMA.1688.F32.TF32 R68, R140, R148.reuse, R68 ;  /* 0x000000948c44723c */ /* 0x084fe60000081044 */
[----:B------:R-:W2:Y:S04]  /*24a0*/  LDS R151, [R2+0x2820] ;  /* 0x0028200002977984 */ /* 0x000ea80000000800 */
[----:B------:R-:W-:Y:S04]  /*24b0*/  LDS R152, [R2+0x2060] ;  /* 0x0020600002987984 */ /* 0x000fe80000000800 */
[----:B------:R-:W4:Y:S04]  /*24c0*/  LDS R153, [R2+0x2860] ;  /* 0x0028600002997984 */ /* 0x000f280000000800 */
[----:B------:R-:W-:Y:S01]  /*24d0*/  LDS R154, [R2+0x2080] ;  /* 0x00208000029a7984 */ /* 0x000fe20000000800 */
[-C--:B---3--:R-:W-:Y:S03]  /*24e0*/  HMMA.1688.F32.TF32 R100, R136, R148.reuse, R100 ;  /* 0x000000948864723c */ /* 0x088fe60000081064 */
[----:B------:R-:W-:Y:S04]  /*24f0*/  LDS R155, [R2+0x2880] ;  /* 0x00288000029b7984 */ /* 0x000fe80000000800 */
[----:B------:R-:W-:Y:S04]  /*2500*/  LDS R156, [R2+0x20a0] ;  /* 0x0020a000029c7984 */ /* 0x000fe80000000800 */
[----:B------:R-:W-:Y:S04]  /*2510*/  LDS R157, [R2+0x28a0] ;  /* 0x0028a000029d7984 */ /* 0x000fe80000000800 */
[----:B------:R-:W-:Y:S01]  /*2520*/  LDS R158, [R2+0x20c0] ;  /* 0x0020c000029e7984 */ /* 0x000fe20000000800 */
[----:B-1----:R-:W-:Y:S03]  /*2530*/  HMMA.1688.F32.TF32 R32, R132, R148, R32 ;  /* 0x000000948420723c */ /* 0x002fe60000081020 */
[----:B------:R-:W-:Y:S04]  /*2540*/  LDS R148, [R2+0x2040] ;  /* 0x0020400002947984 */ /* 0x000fe80000000800 */
[----:B------:R-:W1:Y:S04]  /*2550*/  LDS R149, [R2+0x2840] ;  /* 0x0028400002957984 */ /* 0x000e680000000800 */
[----:B------:R-:W3:Y:S01]  /*2560*/  LDS R159, [R2+0x28c0] ;  /* 0x0028c000029f7984 */ /* 0x000ee20000000800 */
[-C--:B--2---:R-:W-:Y:S03]  /*2570*/  HMMA.1688.F32.TF32 R40, R144, R150.reuse, R40 ;  /* 0x000000969028723c */ /* 0x084fe60000081028 */
[----:B------:R-:W-:Y:S04]  /*2580*/  LDS R160, [R2+0x20e0] ;  /* 0x0020e00002a07984 */ /* 0x000fe80000000800 */
[----:B------:R-:W2:Y:S01]  /*2590*/  LDS R161, [R2+0x28e0] ;  /* 0x0028e00002a17984 */ /* 0x000ea20000000800 */
[-C--:B------:R-:W-:Y:S08]  /*25a0*/  HMMA.1688.F32.TF32 R72, R140, R150.reuse, R72 ;  /* 0x000000968c48723c */ /* 0x080ff00000081048 */
[-C--:B------:R-:W-:Y:S08]  /*25b0*/  HMMA.1688.F32.TF32 R104, R136, R150.reuse, R104 ;  /* 0x000000968868723c */ /* 0x080ff00000081068 */
[----:B------:R-:W-:Y:S08]  /*25c0*/  HMMA.1688.F32.TF32 R28, R132, R150, R28 ;  /* 0x00000096841c723c */ /* 0x000ff0000008101c */
[C---:B----4-:R-:W-:Y:S08]  /*25d0*/  HMMA.1688.F32.TF32 R48, R144.reuse, R152, R48 ;  /* 0x000000989030723c */ /* 0x050ff00000081030 */
[-C--:B-1----:R-:W-:Y:S08]  /*25e0*/  HMMA.1688.F32.TF32 R44, R144, R148.reuse, R44 ;  /* 0x00000094902c723c */ /* 0x082ff0000008102c */
[-C--:B------:R-:W-:Y:S08]  /*25f0*/  HMMA.1688.F32.TF32 R76, R140, R148.reuse, R76 ;  /* 0x000000948c4c723c */ /* 0x080ff0000008104c */
[-C--:B------:R-:W-:Y:S08]  /*2600*/  HMMA.1688.F32.TF32 R108, R136, R148.reuse, R108 ;  /* 0x00000094886c723c */ /* 0x080ff0000008106c */
[----:B------:R-:W-:Y:S08]  /*2610*/  HMMA.1688.F32.TF32 R24, R132, R148, R24 ;  /* 0x000000948418723c */ /* 0x000ff00000081018 */
[-C--:B------:R-:W-:Y:S08]  /*2620*/  HMMA.1688.F32.TF32 R80, R140, R152.reuse, R80 ;  /* 0x000000988c50723c */ /* 0x080ff00000081050 */
[-C--:B------:R-:W-:Y:S08]  /*2630*/  HMMA.1688.F32.TF32 R112, R136, R152.reuse, R112 ;  /* 0x000000988870723c */ /* 0x080ff00000081070 */
[----:B------:R-:W-:Y:S08]  /*2640*/  HMMA.1688.F32.TF32 R20, R132, R152, R20 ;  /* 0x000000988414723c */ /* 0x000ff00000081014 */
[-C--:B------:R-:W-:Y:S08]  /*2650*/  HMMA.1688.F32.TF32 R52, R144, R154.reuse, R52 ;  /* 0x0000009a9034723c */ /* 0x080ff00000081034 */
[-C--:B------:R-:W-:Y:S08]  /*2660*/  HMMA.1688.F32.TF32 R84, R140, R154.reuse, R84 ;  /* 0x0000009a8c54723c */ /* 0x080ff00000081054 */
[-C--:B------:R-:W-:Y:S08]  /*2670*/  HMMA.1688.F32.TF32 R116, R136, R154.reuse, R116 ;  /* 0x0000009a8874723c */ /* 0x080ff00000081074 */
[----:B------:R-:W-:Y:S08]  /*2680*/  HMMA.1688.F32.TF32 R16, R132, R154, R16 ;  /* 0x0000009a8410723c */ /* 0x000ff00000081010 */
[-C--:B------:R-:W-:Y:S08]  /*2690*/  HMMA.1688.F32.TF32 R56, R144, R156.reuse, R56 ;  /* 0x0000009c9038723c */ /* 0x080ff00000081038 */
[-C--:B------:R-:W-:Y:S08]  /*26a0*/  HMMA.1688.F32.TF32 R88, R140, R156.reuse, R88 ;  /* 0x0000009c8c58723c */ /* 0x080ff00000081058 */
[-C--:B------:R-:W-:Y:S08]  /*26b0*/  HMMA.1688.F32.TF32 R120, R136, R156.reuse, R120 ;  /* 0x0000009c8878723c */ /* 0x080ff00000081078 */
[----:B------:R-:W-:Y:S08]  /*26c0*/  HMMA.1688.F32.TF32 R12, R132, R156, R12 ;  /* 0x0000009c840c723c */ /* 0x000ff0000008100c */
[-C--:B---3--:R-:W-:Y:S08]  /*26d0*/  HMMA.1688.F32.TF32 R60, R144, R158.reuse, R60 ;  /* 0x0000009e903c723c */ /* 0x088ff0000008103c */
[-C--:B------:R-:W-:Y:S08]  /*26e0*/  HMMA.1688.F32.TF32 R92, R140, R158.reuse, R92 ;  /* 0x0000009e8c5c723c */ /* 0x080ff0000008105c */
[-C--:B------:R-:W-:Y:S08]  /*26f0*/  HMMA.1688.F32.TF32 R124, R136, R158.reuse, R124 ;  /* 0x0000009e887c723c */ /* 0x080ff0000008107c */
[----:B------:R-:W-:Y:S08]  /*2700*/  HMMA.1688.F32.TF32 R8, R132, R158, R8 ;  /* 0x0000009e8408723c */ /* 0x000ff00000081008 */
[-C--:B--2---:R-:W-:Y:S08]  /*2710*/  HMMA.1688.F32.TF32 R64, R144, R160.reuse, R64 ;  /* 0x000000a09040723c */ /* 0x084ff00000081040 */
[-C--:B------:R-:W-:Y:S08]  /*2720*/  HMMA.1688.F32.TF32 R96, R140, R160.reuse, R96 ;  /* 0x000000a08c60723c */ /* 0x080ff00000081060 */
[-C--:B------:R-:W-:Y:S08]  /*2730*/  HMMA.1688.F32.TF32 R128, R136, R160.reuse, R128 ;  /* 0x000000a08880723c */ /* 0x080ff00000081080 */
[----:B------:R-:W-:Y:S01]  /*2740*/  HMMA.1688.F32.TF32 R4, R132, R160, R4 ;  /* 0x000000a08404723c */ /* 0x000fe20000081004 */
[----:B------:R-:W-:Y:S06]  /*2750*/  BAR.SYNC.DEFER_BLOCKING 0x0 ;  /* 0x0000000000007b1d */ /* 0x000fec0000010000 */
[----:B------:R-:W-:-:S13]  /*2760*/  BRA.U UP0, `(.L_x_12) ;  /* 0xffffffe500c87547 */ /* 0x000fda000b83ffff */
.L_x_5:
[----:B------:R-:W1:Y:S01]  /*2770*/  S2UR UR4, SR_CTAID.Y ;  /* 0x00000000000479c3 */ /* 0x000e620000002600 */
[----:B------:R-:W0:Y:S01]  /*2780*/  LDGDEPBAR ;  /* 0x00000000000079af */ /* 0x000e220000000000 */
[--C-:B------:R-:W-:Y:S01]  /*2790*/  SHF.R.U32.HI R2, RZ, 0x2, R0.reuse ;  /* 0x00000002ff027819 */ /* 0x100fe20000011600 */
[----:B------:R-:W2:Y:S03]  /*27a0*/  LDCU.64 UR6, c[0x0][0x3a0] ;  /* 0x00007400ff0677ac */ /* 0x000ea60008000a00 */
[----:B------:R-:W-:Y:S01]  /*27b0*/  LOP3.LUT R3, R2, 0x7, RZ, 0xc0, !PT ;  /* 0x0000000702037812 */ /* 0x000fe200078ec0ff */
[----:B------:R-:W-:Y:S01]  /*27c0*/  IMAD.SHL.U32 R2, R0, 0x2, RZ ;  /* 0x0000000200027824 */ /* 0x000fe200078e00ff */
[----:B------:R-:W3:Y:S02]  /*27d0*/  S2UR UR5, SR_CTAID.X ;  /* 0x00000000000579c3 */ /* 0x000ee40000002500 */
[----:B------:R-:W-:-:S02]  /*27e0*/  LOP3.LUT R3, R3, 0x3c0, R0, 0xf8, !PT ;  /* 0x000003c003037812 */ /* 0x000fc400078ef800 */
[----:B------:R-:W-:-:S05]  /*27f0*/  LOP3.LUT R0, R2, 0x46, RZ, 0xc0, !PT ;  /* 0x0000004602007812 */ /* 0x000fca00078ec0ff */
[----:B------:R-:W-:Y:S01]  /*2800*/  IMAD R0, R3, UR12, R0 ;  /* 0x0000000c03007c24 */ /* 0x000fe2000f8e0200 */
[----:B-1----:R-:W-:Y:S01]  /*2810*/  UIMAD UR4, UR4, UR12, URZ ;  /* 0x0000000c040472a4 */ /* 0x002fe2000f8e02ff */
[----:B------:R-:W-:-:S04]  /*2820*/  DEPBAR.LE SB0, 0x0 ;  /* 0x000080000000791a */ /* 0x000fc80000000000 */
[----:B------:R-:W-:Y:S02]  /*2830*/  USHF.L.U32 UR4, UR4, 0x7, URZ ;  /* 0x0000000704047899 */ /* 0x000fe400080006ff */
[----:B------:R-:W-:Y:S02]  /*2840*/  USHF.L.U32 UR12, UR12, 0x3, URZ ;  /* 0x000000030c0c7899 */ /* 0x000fe400080006ff */
[----:B---3--:R-:W-:Y:S02]  /*2850*/  USHF.L.U32 UR5, UR5, 0x7, URZ ;  /* 0x0000000705057899 */ /* 0x008fe400080006ff */
[----:B------:R-:W-:Y:S02]  /*2860*/  IMAD.U32 R2, RZ, RZ, UR4 ;  /* 0x00000004ff027e24 */ /* 0x000fe4000f8e00ff */
[----:B------:R-:W-:Y:S01]  /*2870*/  IMAD.U32 R133, RZ, RZ, UR12 ;  /* 0x0000000cff857e24 */ /* 0x000fe2000f8e00ff */
[----:B------:R-:W-:Y:S01]  /*2880*/  MOV R135, UR12 ;  /* 0x0000000c00877c02 */ /* 0x000fe20008000f00 */
[----:B------:R-:W-:Y:S01]  /*2890*/  IMAD.U32 R137, RZ, RZ, UR12 ;  /* 0x0000000cff897e24 */ /* 0x000fe2000f8e00ff */
[----:B------:R-:W-:Y:S01]  /*28a0*/  MOV R3, UR5 ;  /* 0x0000000500037c02 */ /* 0x000fe20008000f00 */
[----:B------:R-:W-:Y:S01]  /*28b0*/  IMAD.U32 R139, RZ, RZ, UR12 ;  /* 0x0000000cff8b7e24 */ /* 0x000fe2000f8e00ff */
[----:B------:R-:W-:Y:S01]  /*28c0*/  MOV R141, UR12 ;  /* 0x0000000c008d7c02 */ /* 0x000fe20008000f00 */
[----:B------:R-:W-:Y:S01]  /*28d0*/  IMAD.U32 R143, RZ, RZ, UR12 ;  /* 0x0000000cff8f7e24 */ /* 0x000fe2000f8e00ff */
[----:B------:R-:W-:Y:S01]  /*28e0*/  BAR.SYNC.DEFER_BLOCKING 0x0 ;  /* 0x0000000000007b1d */ /* 0x000fe20000010000 */
[----:B------:R-:W-:-:S02]  /*28f0*/  IADD3 R132, P0, P1, R0, UR4, R3 ;  /* 0x0000000400847c10 */ /* 0x000fc4000f91e003 */
[----:B------:R-:W-:Y:S02]  /*2900*/  SHF.R.S32.HI R3, RZ, 0x1f, R0 ;  /* 0x0000001fff037819 */ /* 0x000fe40000011400 */
[----:B------:R-:W-:-:S04]  /*2910*/  SHF.R.S32.HI R0, RZ, 0x1f, R2 ;  /* 0x0000001fff007819 */ /* 0x000fc80000011402 */
[----:B------:R-:W-:Y:S02]  /*2920*/  IADD3.X R3, PT, PT, R3, R0, RZ, P0, P1 ;  /* 0x0000000003037210 */ /* 0x000fe400007e24ff */
[----:B--2---:R-:W-:-:S04]  /*2930*/  LEA R2, P0, R132, UR6, 0x2 ;  /* 0x0000000684027c11 */ /* 0x004fc8000f8010ff */
[----:B------:R-:W-:-:S03]  /*2940*/  LEA.HI.X R3, R132, UR7, R3, 0x2, P0 ;  /* 0x0000000784037c11 */ /* 0x000fc600080f1403 */
[----:B------:R-:W-:Y:S02]  /*2950*/  IMAD.WIDE R132, R133, 0x4, R2 ;  /* 0x0000000485847825 */ /* 0x000fe400078e0202 */
[----:B------:R-:W-:Y:S02]  /*2960*/  STG.E desc[UR18][R2.64], R36 ;  /* 0x0000002402007986 */ /* 0x000fe4000c101912 */
[----:B------:R-:W-:Y:S02]  /*2970*/  IMAD.WIDE R134, R135, 0x4, R132 ;  /* 0x0000000487867825 */ /* 0x000fe400078e0284 */
[----:B------:R1:W-:Y:S04]  /*2980*/  STG.E desc[UR18][R2.64+0x4], R37 ;  /* 0x0000042502007986 */ /* 0x0003e8000c101912 */
[----:B------:R-:W-:Y:S01]  /*2990*/  STG.E desc[UR18][R132.64], R38 ;  /* 0x0000002684007986 */ /* 0x000fe2000c101912 */
[----:B------:R-:W-:-:S03]  /*29a0*/  IMAD.WIDE R136, R137, 0x4, R134 ;  /* 0x0000000489887825 */ /* 0x000fc600078e0286 */
[----:B------:R2:W-:Y:S01]  /*29b0*/  STG.E desc[UR18][R132.64+0x4], R39 ;  /* 0x0000042784007986 */ /* 0x0005e2000c101912 */
[----:B------:R-:W-:-:S03]  /*29c0*/  IMAD.WIDE R138, R139, 0x4, R136 ;  /* 0x000000048b8a7825 */ /* 0x000fc600078e0288 */
[----:B------:R-:W-:Y:S04]  /*29d0*/  STG.E desc[UR18][R2.64+0x20], R40 ;  /* 0x0000202802007986 */ /* 0x000fe8000c101912 */
[----:B------:R-:W-:Y:S01]  /*29e0*/  STG.E desc[UR18][R2.64+0x24], R41 ;  /* 0x0000242902007986 */ /* 0x000fe2000c101912 */
[----:B------:R-:W-:-:S03]  /*29f0*/  IMAD.WIDE R140, R141, 0x4, R138 ;  /* 0x000000048d8c7825 */ /* 0x000fc600078e028a */
[----:B------:R-:W-:Y:S01]  /*2a00*/  STG.E desc[UR18][R132.64+0x20], R42 ;  /* 0x0000202a84007986 */ /* 0x000fe2000c101912 */
[----:B-1----:R-:W-:-:S03]  /*2a10*/  IMAD.WIDE R36, R143, 0x4, R140 ;  /* 0x000000048f247825 */ /* 0x002fc600078e028c */
[----:B------:R-:W-:Y:S04]  /*2a20*/  STG.E desc[UR18][R132.64+0x24], R43 ;  /* 0x0000242b84007986 */ /* 0x000fe8000c101912 */
[----:B------:R-:W-:Y:S01]  /*2a30*/  STG.E desc[UR18][R2.64+0x40], R44 ;  /* 0x0000402c02007986 */ /* 0x000fe2000c101912 */
[----:B--2---:R-:W-:-:S03]  /*2a40*/  IMAD.WIDE R38, R143, 0x4, R36 ;  /* 0x000000048f267825 */ /* 0x004fc600078e0224 */
[----:B------:R-:W-:Y:S04]  /*2a50*/  STG.E desc[UR18][R2.64+0x44], R45 ;  /* 0x0000442d02007986 */ /* 0x000fe8000c101912 */
        /* <DEDUP_REMOVED lines=117> */
[----:B------:R-:W-:Y:S01]  /*31b0*/  STG.E desc[UR18][R38.64+0xe4], R7 ;  /* 0x0000e40726007986 */ /* 0x000fe2000c101912 */
[----:B------:R-:W-:Y:S05]  /*31c0*/  EXIT ;  /* 0x000000000000794d */ /* 0x000fea0003800000 */
.L_x_13:
[----:B------:R-:W-:-:S00]  /*31d0*/  BRA `(.L_x_13) ;  /* 0xfffffffc00fc7947 */ /* 0x000fc0000383ffff */
[----:B------:R-:W-:-:S00]  /*31e0*/  NOP ;  /* 0x0000000000007918 */ /* 0x000fc00000000000 */
        /* <DEDUP_REMOVED lines=9> */
.L_x_85:


//--------------------- .text._ZN13matmul_tensor25matmul_tensor_partial_sumEiiiPKfS1_Pf --------------------------
	.section	.text._ZN13matmul_tensor25matmul_tensor_partial_sumEiiiPKfS1_Pf,"ax",@progbits
	.align	128
        .global         _ZN13matmul_tensor25matmul_tensor_partial_sumEiiiPKfS1_Pf
        .type           _ZN13matmul_tensor25matmul_tensor_partial_sumEiiiPKfS1_Pf,@function
        .size           _ZN13matmul_tensor25matmul_tensor_partial_sumEiiiPKfS1_Pf,(.L_x_86 - _ZN13matmul_tensor25matmul_tensor_partial_sumEiiiPKfS1_Pf)
        .other          _ZN13matmul_tensor25matmul_tensor_partial_sumEiiiPKfS1_Pf,@"STO_CUDA_ENTRY STV_DEFAULT"
_ZN13matmul_tensor25matmul_tensor_partial_sumEiiiPKfS1_Pf:
.text._ZN13matmul_tensor25matmul_tensor_partial_sumEiiiPKfS1_Pf:
[----:B------:R-:W-:Y:S01]  /*0000*/  LDC R1, c[0x0][0x37c] ;  /* 0x0000df00ff017b82 */ /* 0x000fe20000000800 */
[----:B------:R-:W1:Y:S07]  /*0010*/  LDCU UR19, c[0x0][0x360] ;  /* 0x00006c00ff1377ac */ /* 0x000e6e0008000800 */
[----:B------:R-:W2:Y:S01]  /*0020*/  S2UR UR8, SR_CTAID.Y ;  /* 0x00000000000879c3 */ /* 0x000ea20000002600 */
[----:B------:R-:W3:Y:S01]  /*0030*/  S2R R3, SR_TID.X ;  /* 0x0000000000037919 */ /* 0x000ee20000002100 */
[----:B------:R-:W1:Y:S01]  /*0040*/  LDCU UR13, c[0x0][0x364] ;  /* 0x00006c80ff0d77ac */ /* 0x000e620008000800 */
[----:B------:R-:W-:-:S05]  /*0050*/  UMOV UR4, URZ ;  /* 0x000000ff00047c82 */ /* 0x000fca0008000000 */
[----:B------:R-:W4:Y:S01]  /*0060*/  S2UR UR9, SR_CTAID.Z ;  /* 0x00000000000979c3 */ /* 0x000f220000002700 */
[----:B------:R-:W2:Y:S01]  /*0070*/  LDCU UR20, c[0x0][0x388] ;  /* 0x00007100ff1477ac */ /* 0x000ea20008000800 */
[----:B------:R-:W5:Y:S06]  /*0080*/  LDCU UR21, c[0x0][0x384] ;  /* 0x00007080ff1577ac */ /* 0x000f6c0008000800 */
[----:B------:R-:W5:Y:S01]  /*0090*/  S2UR UR15, SR_CTAID.X ;  /* 0x00000000000f79c3 */ /* 0x000f620000002500 */
[----:B-1----:R-:W-:-:S07]  /*00a0*/  UIMAD UR13, UR19, UR13, URZ ;  /* 0x0000000d130d72a4 */ /* 0x002fce000f8e02ff */
[----:B------:R-:W1:Y:S01]  /*00b0*/  S2UR UR17, SR_CgaCtaId ;  /* 0x00000000001179c3 */ /* 0x000e620000008800 */
[----:B------:R-:W-:Y:S02]  /*00c0*/  USHF.R.U32.HI UR18, URZ, 0x1, UR13 ;  /* 0x00000001ff127899 */ /* 0x000fe4000801160d */
[----:B--2---:R-:W-:Y:S02]  /*00d0*/  UIMAD UR8, UR8, UR20, URZ ;  /* 0x00000014080872a4 */ /* 0x004fe4000f8e02ff */
[----:B------:R-:W-:Y:S02]  /*00e0*/  UIADD3 UR7, UPT, UPT, URZ, -UR18, URZ ;  /* 0x80000012ff077290 */ /* 0x000fe4000fffe0ff */
[----:B------:R-:W-:Y:S02]  /*00f0*/  UISETP.LT.U32.AND UP0, UPT, UR18, 0x80, UPT ;  /* 0x000000801200788c */ /* 0x000fe4000bf01070 */
[----:B------:R-:W-:Y:S02]  /*0100*/  UISETP.NE.U32.AND UP2, UPT, UR18, URZ, UPT ;  /* 0x000000ff1200728c */ /* 0x000fe4000bf45070 */
[----:B------:R-:W2:Y:S01]  /*0110*/  I2F.U32.RP R0, UR18 ;  /* 0x0000001200007d06 */ /* 0x000ea20008209000 */
[----:B------:R-:W-:-:S02]  /*0120*/  USEL UR6, UR18, 0x80, !UP0 ;  /* 0x0000008012067887 */ /* 0x000fc4000c000000 */
[----:B------:R-:W-:Y:S02]  /*0130*/  USHF.R.U32.HI UR13, URZ, 0x5, UR13 ;  /* 0x00000005ff0d7899 */ /* 0x000fe4000801160d */
[----:B------:R-:W-:-:S03]  /*0140*/  UIADD3 UR6, UPT, UPT, UR6, -0x1, URZ ;  /* 0xffffffff06067890 */ /* 0x000fc6000fffe0ff */
[----:B--2---:R-:W2:Y:S02]  /*0150*/  MUFU.RCP R0, R0 ;  /* 0x0000000000007308 */ /* 0x004ea40000001000 */
[----:B--2---:R-:W-:Y:S02]  /*0160*/  VIADD R2, R0, 0xffffffe ;  /* 0x0ffffffe00027836 */ /* 0x004fe40000000000 */
[----:B------:R-:W3:Y:S04]  /*0170*/  S2R R0, SR_TID.Y ;  /* 0x0000000000007919 */ /* 0x000ee80000002200 */
[----:B------:R-:W2:Y:S02]  /*0180*/  F2I.FTZ.U32.TRUNC.NTZ R2, R2 ;  /* 0x0000000200027305 */ /* 0x000ea4000021f000 */
[----:B--2---:R-:W-:-:S13]  /*0190*/  R2UR UR5, R2 ;  /* 0x00000000020572ca */ /* 0x004fda00000e0000 */
[----:B------:R-:W-:Y:S01]  /*01a0*/  UIMAD UR7, UR7, UR5, URZ ;  /* 0x00000005070772a4 */ /* 0x000fe2000f8e02ff */
[----:B---3--:R-:W-:-:S03]  /*01b0*/  IMAD R0, R0, UR19, R3 ;  /* 0x0000001300007c24 */ /* 0x008fc6000f8e0203 */
[----:B------:R-:W-:Y:S01]  /*01c0*/  UIMAD.WIDE.U32 UR4, UR5, UR7, UR4 ;  /* 0x00000007050472a5 */ /* 0x000fe2000f8e0004 */
[----:B------:R-:W-:Y:S01]  /*01d0*/  IMAD.SHL.U32 R2, R0, 0x4, RZ ;  /* 0x0000000400027824 */ /* 0x000fe200078e00ff */
[----:B------:R-:W-:Y:S02]  /*01e0*/  SHF.R.U32.HI R10, RZ, 0x1, R0 ;  /* 0x00000001ff0a7819 */ /* 0x000fe40000011600 */
[----:B------:R-:W-:Y:S02]  /*01f0*/  UIMAD.WIDE.U32 UR10, UR5, UR6, URZ ;  /* 0x00000006050a72a5 */ /* 0x000fe4000f8e00ff */
[----:B----4-:R-:W-:Y:S01]  /*0200*/  USHF.L.U32 UR10, UR9, 0x9, URZ ;  /* 0x00000009090a7899 */ /* 0x010fe200080006ff */
[C---:B------:R-:W-:Y:S01]  /*0210*/  LOP3.LUT R11, R2.reuse, 0x4, RZ, 0xc0, !PT ;  /* 0x00000004020b7812 */ /* 0x040fe200078ec0ff */
[----:B------:R-:W-:Y:S01]  /*0220*/  UIADD3 UR14, UPT, UPT, -UR11, URZ, URZ ;  /* 0x000000ff0b0e7290 */ /* 0x000fe2000fffe1ff */
[----:B------:R-:W-:Y:S01]  /*0230*/  LOP3.LUT R12, R2, 0x7c, RZ, 0xc0, !PT ;  /* 0x0000007c020c7812 */ /* 0x000fe200078ec0ff */
[----:B------:R-:W-:-:S02]  /*0240*/  USHF.L.U32 UR9, UR8, 0x7, URZ ;  /* 0x0000000708097899 */ /* 0x000fc400080006ff */
[----:B------:R-:W-:Y:S01]  /*0250*/  UIMAD UR14, UR18, UR14, UR6 ;  /* 0x0000000e120e72a4 */ /* 0x000fe2000f8e0206 */
[----:B------:R-:W2:Y:S03]  /*0260*/  LDCU.128 UR4, c[0x0][0x390] ;  /* 0x00007200ff0477ac */ /* 0x000ea60008000c00 */
[----:B------:R-:W-:Y:S02]  /*0270*/  UISETP.GE.U32.AND UP0, UPT, UR14, UR18, UPT ;  /* 0x000000120e00728c */ /* 0x000fe4000bf06070 */
[----:B------:R-:W-:Y:S02]  /*0280*/  UIADD3 UR16, UP3, UPT, UR9, UR10, URZ ;  /* 0x0000000a09107290 */ /* 0x000fe4000ff7e0ff */
[----:B-----5:R-:W-:Y:S02]  /*0290*/  UIMAD UR12, UR10, UR21, URZ ;  /* 0x000000150a0c72a4 */ /* 0x020fe4000f8e02ff */
[----:B------:R-:W-:-:S02]  /*02a0*/  ULEA.HI.X.SX32 UR9, UR9, URZ, 0x1, UP3 ;  /* 0x000000ff09097291 */ /* 0x000fc400098f0eff */
[----:B------:R-:W-:-:S03]  /*02b0*/  ULEA UR15, UP5, UR15, UR12, 0x7 ;  /* 0x0000000c0f0f7291 */ /* 0x000fc6000f8a38ff */
[----:B------:R-:W-:Y:S02]  /*02c0*/  @UP0 UIADD3 UR14, UPT, UPT, -UR18, UR14, URZ ;  /* 0x0000000e120e0290 */ /* 0x000fe4000fffe1ff */
[----:B------:R-:W-:Y:S02]  /*02d0*/  @UP0 UIADD3 UR11, UPT, UPT, UR11, 0x1, URZ ;  /* 0x000000010b0b0890 */ /* 0x000fe4000fffe0ff */
[----:B------:R-:W-:Y:S02]  /*02e0*/  UISETP.GE.U32.AND UP1, UPT, UR14, UR18, UPT ;  /* 0x000000120e00728c */ /* 0x000fe4000bf26070 */
[----:B--2---:R-:W-:Y:S02]  /*02f0*/  ULEA UR8, UP4, UR16, UR4, 0x2 ;  /* 0x0000000410087291 */ /* 0x004fe4000f8810ff */
[----:B------:R-:W-:Y:S02]  /*0300*/  ULEA UR10, UP6, UR15, UR6, 0x2 ;  /* 0x000000060f0a7291 */ /* 0x000fe4000f8c10ff */
[----:B------:R-:W-:Y:S01]  /*0310*/  ULEA.HI.X UR9, UR16, UR5, UR9, 0x2, UP4 ;  /* 0x0000000510097291 */ /* 0x000fe2000a0f1409 */
[----:B------:R-:W-:Y:S01]  /*0320*/  UMOV UR6, 0x400 ;  /* 0x0000040000067882 */ /* 0x000fe20000000000 */
[----:B------:R-:W-:-:S03]  /*0330*/  ULEA.HI.X.SX32 UR12, UR12, URZ, 0x1, UP5 ;  /* 0x000000ff0c0c7291 */ /* 0x000fc6000a8f0eff */
[----:B------:R-:W-:Y:S02]  /*0340*/  @UP1 UIADD3 UR11, UPT, UPT, UR11, 0x1, URZ ;  /* 0x000000010b0b1890 */ /* 0x000fe4000fffe0ff */
[----:B------:R-:W-:Y:S02]  /*0350*/  @!UP2 ULOP3.LUT UR11, URZ, UR18, URZ, 0x33, !UPT ;  /* 0x00000012ff0ba292 */ /* 0x000fe4000f8e33ff */
[----:B-1----:R-:W-:Y:S02]  /*0360*/  ULEA UR17, UR17, UR6, 0x18 ;  /* 0x0000000611117291 */ /* 0x002fe4000f8ec0ff */
[----:B------:R-:W-:Y:S02]  /*0370*/  UISETP.GE.U32.AND UP0, UPT, UR11, 0x3, UPT ;  /* 0x000000030b00788c */ /* 0x000fe4000bf06070 */
[----:B------:R-:W-:Y:S02]  /*0380*/  UIADD3 UR5, UPT, UPT, UR11, 0x1, URZ ;  /* 0x000000010b057890 */ /* 0x000fe4000fffe0ff */
[----:B------:R-:W-:-:S02]  /*0390*/  ULEA.HI.X UR12, UR15, UR7, UR12, 0x2, UP6 ;  /* 0x000000070f0c7291 */ /* 0x000fc4000b0f140c */
[----:B------:R-:W-:Y:S01]  /*03a0*/  ULOP3.LUT UR6, UR5, 0x3, URZ, 0xc0, !UPT ;  /* 0x0000000305067892 */ /* 0x000fe2000f8ec0ff */
[----:B------:R-:W1:Y:S01]  /*03b0*/  LDCU.64 UR14, c[0x0][0x358] ;  /* 0x00006b00ff0e77ac */ /* 0x000e620008000a00 */
[----:B------:R-:W-:Y:S02]  /*03c0*/  UMOV UR4, URZ ;  /* 0x000000ff00047c82 */ /* 0x000fe40008000000 */
[----:B------:R-:W-:Y:S01]  /*03d0*/  UISETP.NE.AND UP1, UPT, UR6, URZ, UPT ;  /* 0x000000ff0600728c */ /* 0x000fe2000bf25270 */
[----:B------:R-:W-:Y:S10]  /*03e0*/  BRA.U !UP0, `(.L_x_14) ;  /* 0x0000000108dc7547 */ /* 0x000ff4000b800000 */
[----:B------:R-:W2:Y:S01]  /*03f0*/  S2UR UR7, SR_CgaCtaId ;  /* 0x00000000000779c3 */ /* 0x000ea20000008800 */
[----:B------:R-:W-:Y:S01]  /*0400*/  UMOV UR4, 0x400 ;  /* 0x0000040000047882 */ /* 0x000fe20000000000 */
[----:B------:R-:W-:Y:S01]  /*0410*/  LOP3.LUT R3, R0, 0x1, RZ, 0xc0, !PT ;  /* 0x0000000100037812 */ /* 0x000fe200078ec0ff */
[----:B------:R-:W-:Y:S01]  /*0420*/  IMAD.U32 R18, RZ, RZ, UR18 ;  /* 0x00000012ff127e24 */ /* 0x000fe2000f8e00ff */
[----:B------:R-:W-:Y:S01]  /*0430*/  ULOP3.LUT UR5, UR5, 0xfffffffc, URZ, 0xc0, !UPT ;  /* 0xfffffffc05057892 */ /* 0x000fe2000f8ec0ff */
[----:B------:R-:W-:-:S03]  /*0440*/  IMAD R16, R10, UR20, R11 ;  /* 0x000000140a107c24 */ /* 0x000fc6000f8e020b */
[----:B------:R-:W-:Y:S02]  /*0450*/  UIADD3 UR5, UPT, UPT, -UR5, URZ, URZ ;  /* 0x000000ff05057290 */ /* 0x000fe4000fffe1ff */
[----:B--2---:R-:W-:-:S04]  /*0460*/  ULEA UR4, UR7, UR4, 0x18 ;  /* 0x0000000407047291 */ /* 0x004fc8000f8ec0ff */
[----:B------:R-:W-:Y:S02]  /*0470*/  ULEA UR16, UR18, UR4, 0x6 ;  /* 0x0000000412107291 */ /* 0x000fe4000f8e30ff */
[----:B------:R-:W-:Y:S02]  /*0480*/  UIMAD UR19, UR18, 0x60, UR4 ;  /* 0x00000060121378a4 */ /* 0x000fe4000f8e0204 */
[C---:B------:R-:W-:Y:S01]  /*0490*/  LEA R8, R10.reuse, UR4, 0x5 ;  /* 0x000000040a087c11 */ /* 0x040fe2000f8e28ff */
[----:B------:R-:W-:Y:S01]  /*04a0*/  ULEA UR7, UR18, UR4, 0x5 ;  /* 0x0000000412077291 */ /* 0x000fe2000f8e28ff */
[C---:B------:R-:W-:Y:S02]  /*04b0*/  LEA R4, R10.reuse, UR16, 0x5 ;  /* 0x000000100a047c11 */ /* 0x040fe4000f8e28ff */
[----:B------:R-:W-:Y:S01]  /*04c0*/  UMOV UR4, URZ ;  /* 0x000000ff00047c82 */ /* 0x000fe20008000000 */
[C---:B------:R-:W-:Y:S01]  /*04d0*/  LEA R6, R10.reuse, UR19, 0x5 ;  /* 0x000000130a067c11 */ /* 0x040fe2000f8e28ff */
[C---:B------:R-:W-:Y:S01]  /*04e0*/  IMAD R23, R3.reuse, 0x10, R8 ;  /* 0x0000001003177824 */ /* 0x040fe200078e0208 */
[C---:B------:R-:W-:Y:S01]  /*04f0*/  LEA R2, R10.reuse, UR7, 0x5 ;  /* 0x000000070a027c11 */ /* 0x040fe2000f8e28ff */
[C---:B------:R-:W-:Y:S01]  /*0500*/  IMAD R19, R3.reuse, 0x10, R4 ;  /* 0x0000001003137824 */ /* 0x040fe200078e0204 */
[----:B------:R-:W-:Y:S01]  /*0510*/  UIMAD UR7, UR18, UR20, URZ ;  /* 0x00000014120772a4 */ /* 0x000fe2000f8e02ff */
[C---:B------:R-:W-:Y:S01]  /*0520*/  IMAD R21, R3.reuse, 0x10, R6 ;  /* 0x0000001003157824 */ /* 0x040fe200078e0206 */
[----:B------:R-:W-:Y:S01]  /*0530*/  LEA R17, R3, R2, 0x4 ;  /* 0x0000000203117211 */ /* 0x000fe200078e20ff */
[----:B------:R-:W-:-:S02]  /*0540*/  VIADD R2, R10, UR18 ;  /* 0x000000120a027c36 */ /* 0x000fc40008000000 */
[C-C-:B------:R-:W-:Y:S02]  /*0550*/  IMAD R4, R18.reuse, 0x2, R10.reuse ;  /* 0x0000000212047824 */ /* 0x140fe400078e020a */
[----:B------:R-:W-:Y:S02]  /*0560*/  IMAD R6, R18, 0x3, R10 ;  /* 0x0000000312067824 */ /* 0x000fe400078e020a */
[--C-:B------:R-:W-:Y:S02]  /*0570*/  IMAD R13, R2, UR20, R11.reuse ;  /* 0x00000014020d7c24 */ /* 0x100fe4000f8e020b */
[--C-:B------:R-:W-:Y:S02]  /*0580*/  IMAD R14, R4, UR20, R11.reuse ;  /* 0x00000014040e7c24 */ /* 0x100fe4000f8e020b */
[----:B------:R-:W-:-:S07]  /*0590*/  IMAD R15, R6, UR20, R11 ;  /* 0x00000014060f7c24 */ /* 0x000fce000f8e020b */
.L_x_15:
[----:B------:R-:W-:Y:S01]  /*05a0*/  UIADD3 UR5, UPT, UPT, UR5, 0x4, URZ ;  /* 0x0000000405057890 */ /* 0x000fe2000fffe0ff */
[----:B------:R-:W-:Y:S01]  /*05b0*/  MOV R3, 0x4 ;  /* 0x0000000400037802 */ /* 0x000fe20000000f00 */
[----:B------:R-:W-:Y:S01]  /*05c0*/  IMAD.MOV.U32 R4, RZ, RZ, 0x4 ;  /* 0x00000004ff047424 */ /* 0x000fe200078e00ff */
[----:B------:R-:W-:Y:S01]  /*05d0*/  ULEA UR4, UR18, UR4, 0x2 ;  /* 0x0000000412047291 */ /* 0x000fe2000f8e10ff */
[----:B------:R-:W-:Y:S01]  /*05e0*/  IMAD.MOV.U32 R7, RZ, RZ, 0x4 ;  /* 0x00000004ff077424 */ /* 0x000fe200078e00ff */
[----:B------:R-:W-:Y:S01]  /*05f0*/  UISETP.NE.AND UP0, UPT, UR5, URZ, UPT ;  /* 0x000000ff0500728c */ /* 0x000fe2000bf05270 */
[----:B------:R-:W-:Y:S02]  /*0600*/  IMAD.MOV.U32 R8, RZ, RZ, 0x4 ;  /* 0x00000004ff087424 */ /* 0x000fe400078e00ff */
[----:B------:R-:W-:-:S04]  /*0610*/  IMAD.WIDE R2, R16, R3, UR8 ;  /* 0x0000000810027e25 */ /* 0x000fc8000f8e0203 */
[----:B------:R-:W-:Y:S01]  /*0620*/  IMAD.WIDE R4, R13, R4, UR8 ;  /* 0x000000080d047e25 */ /* 0x000fe2000f8e0204 */
[----:B------:R-:W-:Y:S01]  /*0630*/  @!PT LDS RZ, [RZ] ;  /* 0x00000000fffff984 */ /* 0x000fe20000000800 */
[----:B------:R-:W-:Y:S01]  /*0640*/  @!PT LDS RZ, [RZ] ;  /* 0x00000000fffff984 */ /* 0x000fe20000000800 */
[----:B------:R-:W-:Y:S01]  /*0650*/  @!PT LDS RZ, [RZ] ;  /* 0x00000000fffff984 */ /* 0x000fe20000000800 */
[----:B-1----:R1:W-:Y:S03]  /*0660*/  LDGSTS.E.BYPASS.128 [R23], desc[UR14][R2.64] ;  /* 0x0000000002177fae */ /* 0x0023e6000b98180e */
        /* <DEDUP_REMOVED lines=9> */
[----:B------:R-:W-:Y:S01]  /*0700*/  IMAD R15, R20, 0x4, R15 ;  /* 0x00000004140f7824 */ /* 0x000fe200078e020f */
[----:B--2---:R-:W-:Y:S01]  /*0710*/  LEA R17, R18, R17, 0x7 ;  /* 0x0000001112117211 */ /* 0x004fe200078e38ff */
[----:B------:R-:W-:Y:S02]  /*0720*/  IMAD R16, R20, 0x4, R16 ;  /* 0x0000000414107824 */ /* 0x000fe400078e0210 */
[C---:B---3--:R-:W-:Y:S02]  /*0730*/  IMAD R19, R18.reuse, 0x80, R19 ;  /* 0x0000008012137824 */ /* 0x048fe400078e0213 */
[----:B----4-:R-:W-:Y:S01]  /*0740*/  IMAD R21, R18, 0x80, R21 ;  /* 0x0000008012157824 */ /* 0x010fe200078e0215 */
[----:B------:R-:W-:Y:S06]  /*0750*/  BRA.U UP0, `(.L_x_15) ;  /* 0xfffffffd00907547 */ /* 0x000fec000b83ffff */
.L_x_14:
[----:B------:R-:W-:Y:S05]  /*0760*/  BRA.U !UP1, `(.L_x_16) ;  /* 0x0000000109587547 */ /* 0x000fea000b800000 */
[----:B------:R-:W2:Y:S01]  /*0770*/  S2UR UR7, SR_CgaCtaId ;  /* 0x00000000000779c3 */ /* 0x000ea20000008800 */
[----:B------:R-:W-:Y:S01]  /*0780*/  UMOV UR5, 0x400 ;  /* 0x0000040000057882 */ /* 0x000fe20000000000 */
[----:B------:R-:W-:Y:S01]  /*0790*/  VIADD R10, R10, UR4 ;  /* 0x000000040a0a7c36 */ /* 0x000fe20008000000 */
[----:B------:R-:W-:Y:S01]  /*07a0*/  LOP3.LUT R5, R0, 0x1, RZ, 0xc0, !PT ;  /* 0x0000000100057812 */ /* 0x000fe200078ec0ff */
[----:B------:R-:W-:Y:S02]  /*07b0*/  UIADD3 UR6, UPT, UPT, -UR6, URZ, URZ ;  /* 0x000000ff06067290 */ /* 0x000fe4000fffe1ff */
[----:B--2---:R-:W-:-:S06]  /*07c0*/  ULEA UR5, UR7, UR5, 0x18 ;  /* 0x0000000507057291 */ /* 0x004fcc000f8ec0ff */
[C---:B------:R-:W-:Y:S01]  /*07d0*/  LEA R2, R10.reuse, UR5, 0x5 ;  /* 0x000000050a027c11 */ /* 0x040fe2000f8e28ff */
[----:B------:R-:W-:-:S04]  /*07e0*/  IMAD R10, R10, UR20, R11 ;  /* 0x000000140a0a7c24 */ /* 0x000fc8000f8e020b */
[----:B------:R-:W-:-:S07]  /*07f0*/  IMAD R5, R5, 0x10, R2 ;  /* 0x0000001005057824 */ /* 0x000fce00078e0202 */
.L_x_17:
[----:B------:R-:W-:Y:S01]  /*0800*/  UIADD3 UR6, UPT, UPT, UR6, 0x1, URZ ;  /* 0x0000000106067890 */ /* 0x000fe2000fffe0ff */
[----:B------:R-:W-:Y:S01]  /*0810*/  MOV R3, 0x4 ;  /* 0x0000000400037802 */ /* 0x000fe20000000f00 */
[----:B------:R-:W-:Y:S02]  /*0820*/  IMAD.U32 R7, RZ, RZ, UR20 ;  /* 0x00000014ff077e24 */ /* 0x000fe4000f8e00ff */
[----:B------:R-:W-:Y:S01]  /*0830*/  UISETP.NE.AND UP0, UPT, UR6, URZ, UPT ;  /* 0x000000ff0600728c */ /* 0x000fe2000bf05270 */
[----:B------:R-:W-:Y:S02]  /*0840*/  IMAD.U32 R4, RZ, RZ, UR18 ;  /* 0x00000012ff047e24 */ /* 0x000fe4000f8e00ff */
[----:B------:R-:W-:-:S04]  /*0850*/  IMAD.WIDE R2, R10, R3, UR8 ;  /* 0x000000080a027e25 */ /* 0x000fc8000f8e0203 */
[----:B------:R-:W-:Y:S01]  /*0860*/  IMAD R10, R7, UR18, R10 ;  /* 0x00000012070a7c24 */ /* 0x000fe2000f8e020a */
[----:B------:R-:W-:Y:S01]  /*0870*/  @!PT LDS RZ, [RZ] ;  /* 0x00000000fffff984 */ /* 0x000fe20000000800 */
[----:B------:R-:W-:Y:S01]  /*0880*/  @!PT LDS RZ, [RZ] ;  /* 0x00000000fffff984 */ /* 0x000fe20000000800 */
[----:B------:R-:W-:Y:S01]  /*0890*/  @!PT LDS RZ, [RZ] ;  /* 0x00000000fffff984 */ /* 0x000fe20000000800 */
[----:B-1----:R1:W-:Y:S02]  /*08a0*/  LDGSTS.E.BYPASS.128 [R5], desc[UR14][R2.64] ;  /* 0x0000000002057fae */ /* 0x0023e4000b98180e */
[----:B-1----:R-:W-:Y:S01]  /*08b0*/  IMAD R5, R4, 0x20, R5 ;  /* 0x0000002004057824 */ /* 0x002fe200078e0205 */
[----:B------:R-:W-:Y:S06]  /*08c0*/  BRA.U UP0, `(.L_x_17) ;  /* 0xfffffffd00cc7547 */ /* 0x000fec000b83ffff */
.L_x_16:
[----:B------:R-:W-:Y:S01]  /*08d0*/  UMOV UR5, UR12 ;  /* 0x0000000c00057c82 */ /* 0x000fe20008000000 */
[----:B------:R-:W-:Y:S01]  /*08e0*/  LEA R6, R12, UR17, 0x2 ;  /* 0x000000110c067c11 */ /* 0x000fe2000f8e10ff */
[----:B------:R-:W-:Y:S01]  /*08f0*/  UMOV UR4, UR10 ;  /* 0x0000000a00047c82 */ /* 0x000fe20008000000 */
[----:B------:R-:W-:Y:S01]  /*0900*/  MOV R3, UR5 ;  /* 0x0000000500037c02 */ /* 0x000fe20008000f00 */
[----:B------:R-:W-:Y:S01]  /*0910*/  IMAD.U32 R2, RZ, RZ, UR4 ;  /* 0x00000004ff027e24 */ /* 0x000fe2000f8e00ff */
[----:B------:R-:W-:-:S06]  /*0920*/  UMOV UR4, URZ ;  /* 0x000000ff00047c82 */ /* 0x000fcc0008000000 */
.L_x_18:
[----:B--2---:R-:W-:Y:S01]  /*0930*/  LEA.HI R5, R0, UR4, RZ, 0x1b ;  /* 0x0000000400057c11 */ /* 0x004fe2000f8fd8ff */
[----:B------:R-:W-:-:S04]  /*0940*/  UIADD3 UR4, UPT, UPT, UR13, UR4, URZ ;  /* 0x000000040d047290 */ /* 0x000fc8000fffe0ff */
[C---:B------:R-:W-:Y:S01]  /*0950*/  IMAD R7, R5.reuse, UR21, R12 ;  /* 0x0000001505077c24 */ /* 0x040fe2000f8e020c */
[----:B------:R-:W-:Y:S01]  /*0960*/  UISETP.GE.U32.AND UP0, UPT, UR4, 0x8, UPT ;  /* 0x000000080400788c */ /* 0x000fe2000bf06070 */
[----:B------:R-:W-:Y:S02]  /*0970*/  IMAD R9, R5, 0x200, R6 ;  /* 0x0000020005097824 */ /* 0x000fe400078e0206 */
[----:B------:R-:W-:-:S05]  /*0980*/  IMAD.WIDE R4, R7, 0x4, R2 ;  /* 0x0000000407047825 */ /* 0x000fca00078e0202 */
[----:B------:R-:W-:Y:S01]  /*0990*/  @!PT LDS RZ, [RZ] ;  /* 0x00000000fffff984 */ /* 0x000fe20000000800 */
[----:B------:R-:W-:Y:S01]  /*09a0*/  @!PT LDS RZ, [RZ] ;  /* 0x00000000fffff984 */ /* 0x000fe20000000800 */
[----:B------:R-:W-:Y:S01]  /*09b0*/  @!PT LDS RZ, [RZ] ;  /* 0x00000000fffff984 */ /* 0x000fe20000000800 */
[----:B-1----:R2:W-:Y:S01]  /*09c0*/  LDGSTS.E.BYPASS.128 [R9+0x2000], desc[UR14][R4.64] ;  /* 0x0200000004097fae */ /* 0x0025e2000b98180e */
[----:B------:R-:W-:Y:S05]  /*09d0*/  BRA.U !UP0, `(.L_x_18) ;  /* 0xfffffffd08d47547 */ /* 0x000fea000b83ffff */
[----:B------:R-:W-:Y:S01]  /*09e0*/  UISETP.LT.U32.AND UP0, UPT, UR13, 0x8, UPT ;  /* 0x000000080d00788c */ /* 0x000fe2000bf01070 */
[----:B------:R-:W-:Y:S02]  /*09f0*/  CS2R R122, SRZ ;  /* 0x00000000007a7805 */ /* 0x000fe4000001ff00 */
[----:B------:R-:W-:Y:S02]  /*0a00*/  CS2R R120, SRZ ;  /* 0x0000000000787805 */ /* 0x000fe4000001ff00 */
[----:B------:R-:W-:Y:S01]  /*0a10*/  CS2R R14, SRZ ;  /* 0x00000000000e7805 */ /* 0x000fe2000001ff00 */
[----:B------:R-:W-:Y:S01]  /*0a20*/  USEL UR13, UR13, 0x8, !UP0 ;  /* 0x000000080d0d7887 */ /* 0x000fe2000c000000 */
        /* <DEDUP_REMOVED lines=30> */
[----:B--2---:R-:W-:Y:S02]  /*0c10*/  CS2R R4, SRZ ;  /* 0x0000000000047805 */ /* 0x004fe4000001ff00 */
        /* <DEDUP_REMOVED lines=29> */
[----:B------:R-:W-:Y:S01]  /*0df0*/  CS2R R118, SRZ ;  /* 0x0000000000767805 */ /* 0x000fe2000001ff00 */
[----:B------:R-:W-:Y:S01]  /*0e00*/  UIADD3 UR13, UPT, UPT, UR13, -0x1, URZ ;  /* 0xffffffff0d0d7890 */ /* 0x000fe2000fffe0ff */
[----:B------:R-:W-:Y:S01]  /*0e10*/  UMOV UR10, 0x1 ;  /* 0x00000001000a7882 */ /* 0x000fe20000000000 */
[----:B------:R-:W-:-:S10]  /*0e20*/  UMOV UR4, URZ ;  /* 0x000000ff00047c82 */ /* 0x000fd40008000000 */
.L_x_25:
[----:B------:R-:W1:Y:S01]  /*0e30*/  LDCU UR16, c[0x0][0x384] ;  /* 0x00007080ff1077ac */ /* 0x000e620008000800 */
[----:B------:R-:W-:Y:S02]  /*0e40*/  UISETP.NE.AND UP0, UPT, UR4, 0x3f, UPT ;  /* 0x0000003f0400788c */ /* 0x000fe4000bf05270 */
[----:B-1----:R-:W-:-:S06]  /*0e50*/  USHF.L.U32 UR17, UR16, 0x3, URZ ;  /* 0x0000000310117899 */ /* 0x002fcc00080006ff */
[----:B------:R-:W-:-:S04]  /*0e60*/  IMAD.U32 R133, RZ, RZ, UR17 ;  /* 0x00000011ff857e24 */ /* 0x000fc8000f8e00ff */
[----:B------:R-:W-:Y:S01]  /*0e70*/  IMAD.WIDE R2, R133, 0x4, R2 ;  /* 0x0000000485027825 */ /* 0x000fe200078e0202 */
[----:B------:R-:W-:Y:S06]  /*0e80*/  BRA.U !UP0, `(.L_x_19) ;  /* 0x00000011088c7547 */ /* 0x000fec000b800000 */
[----:B------:R-:W-:Y:S01]  /*0e90*/  UISETP.GE.U32.AND UP0, UPT, UR11, 0x3, UPT ;  /* 0x000000030b00788c */ /* 0x000fe2000bf06070 */
[----:B------:R-:W-:Y:S01]  /*0ea0*/  IMAD.MOV.U32 R135, RZ, RZ, RZ ;  /* 0x000000ffff877224 */ /* 0x000fe200078e00ff */
        /* <DEDUP_REMOVED lines=28> */
[C---:B------:R-:W-:Y:S01]  /*1070*/  LEA R137, R134.reuse, UR19, 0x5 ;  /* 0x0000001386897c11 */ /* 0x040fe2000f8e28ff */
[----:B------:R-:W-:Y:S01]  /*1080*/  VIADD R138, R134, UR7 ;  /* 0x00000007868a7c36 */ /* 0x000fe20008000000 */
[----:B------:R-:W-:Y:S01]  /*1090*/  LEA R0, R136, R133, 0x4 ;  /* 0x0000008588007211 */ /* 0x000fe200078e20ff */
[----:B------:R-:W-:Y:S01]  /*10a0*/  ULOP3.LUT UR6, UR6, 0xfffffffc, URZ, 0xc0, !UPT ;  /* 0xfffffffc06067892 */ /* 0x000fe2000f8ec0ff */
[----:B------:R-:W-:Y:S01]  /*10b0*/  LEA R133, R134, UR18, 0x5 ;  /* 0x0000001286857c11 */ /* 0x000fe2000f8e28ff */
[----:B------:R-:W-:Y:S01]  /*10c0*/  IMAD R137, R136, 0x10, R137 ;  /* 0x0000001088897824 */ /* 0x000fe200078e0289 */
[----:B------:R-:W-:Y:S01]  /*10d0*/  LEA R139, R134, UR20, 0x5 ;  /* 0x00000014868b7c11 */ /* 0x000fe2000f8e28ff */
[----:B------:R-:W-:-:S02]  /*10e0*/  IMAD R0, R135, 0x1000, R0 ;  /* 0x0000100087007824 */ /* 0x000fc400078e0200 */
[C---:B------:R-:W-:Y:S01]  /*10f0*/  IMAD R135, R136.reuse, 0x10, R133 ;  /* 0x0000001088877824 */ /* 0x040fe200078e0285 */
[----:B------:R-:W-:Y:S01]  /*1100*/  LEA R139, R136, R139, 0x4 ;  /* 0x0000008b888b7211 */ /* 0x000fe200078e20ff */
[----:B------:R-:W-:Y:S01]  /*1110*/  IMAD R136, R141, 0x3, R134 ;  /* 0x000000038d887824 */ /* 0x000fe200078e0286 */
[----:B------:R-:W-:Y:S01]  /*1120*/  LOP3.LUT R133, R132, 0x4, RZ, 0xc0, !PT ;  /* 0x0000000484857812 */ /* 0x000fe200078ec0ff */
[----:B------:R-:W-:Y:S01]  /*1130*/  VIADD R132, R134, UR5 ;  /* 0x0000000586847c36 */ /* 0x000fe20008000000 */
[----:B------:R-:W-:Y:S01]  /*1140*/  LEA R145, R140, R135, 0xc ;  /* 0x000000878c917211 */ /* 0x000fe200078e60ff */
[----:B------:R-:W-:Y:S01]  /*1150*/  IMAD R147, R146, 0x1000, R137 ;  /* 0x0000100092937824 */ /* 0x000fe200078e0289 */
[----:B------:R-:W-:Y:S01]  /*1160*/  UIADD3 UR5, UPT, UPT, -UR6, URZ, URZ ;  /* 0x000000ff06057290 */ /* 0x000fe2000fffe1ff */
[--C-:B----4-:R-:W-:Y:S02]  /*1170*/  IMAD R134, R134, UR21, R133.reuse ;  /* 0x0000001586867c24 */ /* 0x110fe4000f8e0285 */
[----:B------:R-:W-:-:S02]  /*1180*/  IMAD R142, R132, UR21, R133 ;  /* 0x00000015848e7c24 */ /* 0x000fc4000f8e0285 */
[--C-:B------:R-:W-:Y:S02]  /*1190*/  IMAD R144, R138, UR21, R133.reuse ;  /* 0x000000158a907c24 */ /* 0x100fe4000f8e0285 */
[----:B------:R-:W-:Y:S02]  /*11a0*/  IMAD R143, R136, UR21, R133 ;  /* 0x00000015888f7c24 */ /* 0x000fe4000f8e0285 */
[----:B------:R-:W-:Y:S02]  /*11b0*/  IMAD R149, R148, 0x1000, R139 ;  /* 0x0000100094957824 */ /* 0x000fe400078e028b */
[----:B------:R-:W-:-:S07]  /*11c0*/  IMAD.MOV.U32 R135, RZ, RZ, RZ ;  /* 0x000000ffff877224 */ /* 0x000fce00078e00ff */
.L_x_21:
[----:B------:R-:W1:Y:S01]  /*11d0*/  LDC R146, c[0x0][0x360] ;  /* 0x0000d800ff927b82 */ /* 0x000e620000000800 */
[----:B------:R-:W-:Y:S01]  /*11e0*/  UIADD3 UR5, UPT, UPT, UR5, 0x4, URZ ;  /* 0x0000000405057890 */ /* 0x000fe2000fffe0ff */
[----:B------:R-:W-:Y:S01]  /*11f0*/  MOV R133, 0x4 ;  /* 0x0000000400857802 */ /* 0x000fe20000000f00 */
[----:B------:R-:W-:Y:S02]  /*1200*/  IMAD.MOV.U32 R137, RZ, RZ, 0x4 ;  /* 0x00000004ff897424 */ /* 0x000fe400078e00ff */
[----:B------:R-:W-:Y:S01]  /*1210*/  IMAD.MOV.U32 R141, RZ, RZ, 0x4 ;  /* 0x00000004ff8d7424 */ /* 0x000fe200078e00ff */
[----:B------:R-:W-:Y:S01]  /*1220*/  UISETP.NE.AND UP0, UPT, UR5, URZ, UPT ;  /* 0x000000ff0500728c */ /* 0x000fe2000bf05270 */
[----:B------:R-:W-:Y:S01]  /*1230*/  IMAD.MOV.U32 R140, RZ, RZ, 0x4 ;  /* 0x00000004ff8c7424 */ /* 0x000fe200078e00ff */
[----:B------:R-:W1:Y:S01]  /*1240*/  LDC R139, c[0x0][0x364] ;  /* 0x0000d900ff8b7b82 */ /* 0x000e620000000800 */
[----:B------:R-:W-:-:S04]  /*1250*/  IMAD.WIDE R132, R134, R133, UR8 ;  /* 0x0000000886847e25 */ /* 0x000fc8000f8e0285 */
[----:B------:R-:W-:Y:S01]  /*1260*/  IMAD.WIDE R136, R144, R137, UR8 ;  /* 0x0000000890887e25 */ /* 0x000fe2000f8e0289 */
[----:B------:R-:W-:Y:S01]  /*1270*/  @!PT LDS RZ, [RZ] ;  /* 0x00000000fffff984 */ /* 0x000fe20000000800 */
[----:B------:R-:W-:Y:S01]  /*1280*/  @!PT LDS RZ, [RZ] ;  /* 0x00000000fffff984 */ /* 0x000fe20000000800 */
[----:B------:R-:W-:Y:S01]  /*1290*/  @!PT LDS RZ, [RZ] ;  /* 0x00000000fffff984 */ /* 0x000fe20000000800 */
[----:B------:R-:W-:Y:S04]  /*12a0*/  LDGSTS.E.BYPASS.128 [R0], desc[UR14][R132.64+0x20] ;  /* 0x0000002084007fae */ /* 0x000fe8000b98180e */
[----:B------:R2:W-:Y:S01]  /*12b0*/  LDGSTS.E.BYPASS.128 [R145], desc[UR14][R136.64+0x20] ;  /* 0x0000002088917fae */ /* 0x0005e2000b98180e */
[----:B-1----:R-:W-:Y:S02]  /*12c0*/  IMAD R146, R146, R139, RZ ;  /* 0x0000008b92927224 */ /* 0x002fe400078e02ff */
[----:B------:R-:W-:-:S03]  /*12d0*/  IMAD.WIDE R138, R142, R141, UR8 ;  /* 0x000000088e8a7e25 */ /* 0x000fc6000f8e028d */
[----:B------:R-:W-:Y:S01]  /*12e0*/  SHF.R.U32.HI R146, RZ, 0x1, R146 ;  /* 0x00000001ff927819 */ /* 0x000fe20000011692 */
[----:B------:R-:W-:Y:S01]  /*12f0*/  IMAD.WIDE R140, R143, R140, UR8 ;  /* 0x000000088f8c7e25 */ /* 0x000fe2000f8e028c */
        /* <DEDUP_REMOVED lines=8> */
[----:B------:R-:W-:Y:S02]  /*1380*/  IMAD R134, R151, 0x4, R134 ;  /* 0x0000000497867824 */ /* 0x000fe400078e0286 */
[C---:B------:R-:W-:Y:S02]  /*1390*/  IMAD R0, R146.reuse, 0x80, R0 ;  /* 0x0000008092007824 */ /* 0x040fe400078e0200 */
[C---:B-1----:R-:W-:Y:S01]  /*13a0*/  IMAD R147, R146.reuse, 0x80, R147 ;  /* 0x0000008092937824 */ /* 0x042fe200078e0293 */
[----:B---3--:R-:W-:Y:S01]  /*13b0*/  LEA R149, R146, R149, 0x7 ;  /* 0x0000009592957211 */ /* 0x008fe200078e38ff */
[----:B------:R-:W-:Y:S06]  /*13c0*/  BRA.U UP0, `(.L_x_21) ;  /* 0xfffffffd00807547 */ /* 0x000fec000b83ffff */
.L_x_20:
        /* <DEDUP_REMOVED lines=13> */
[C---:B------:R-:W-:Y:S01]  /*14a0*/  LEA.HI R139, R132.reuse, R135, RZ, 0x1f ;  /* 0x00000087848b7211 */ /* 0x040fe200078ff8ff */
[----:B------:R-:W-:Y:S02]  /*14b0*/  IMAD.SHL.U32 R134, R132, 0x4, RZ ;  /* 0x0000000484867824 */ /* 0x000fe400078e00ff */
[----:B------:R-:W-:Y:S01]  /*14c0*/  IMAD.MOV.U32 R135, RZ, RZ, 0x4 ;  /* 0x00000004ff877424 */ /* 0x000fe200078e00ff */
[----:B------:R-:W-:-:S02]  /*14d0*/  LOP3.LUT R136, R136, 0x10, RZ, 0xc0, !PT ;  /* 0x0000001088887812 */ /* 0x000fc400078ec0ff */
[----:B------:R-:W-:Y:S02]  /*14e0*/  LOP3.LUT R134, R134, 0x4, RZ, 0xc0, !PT ;  /* 0x0000000486867812 */ /* 0x000fe400078ec0ff */
[----:B------:R-:W-:-:S03]  /*14f0*/  IADD3 R136, PT, PT, R136, UR5, RZ ;  /* 0x0000000588887c10 */ /* 0x000fc6000fffe0ff */
[----:B---3--:R-:W-:Y:S02]  /*1500*/  IMAD R134, R139, UR7, R134 ;  /* 0x000000078b867c24 */ /* 0x008fe4000f8e0286 */
[----:B------:R-:W-:Y:S02]  /*1510*/  IMAD R136, R137, 0x1000, R136 ;  /* 0x0000100089887824 */ /* 0x000fe400078e0288 */
[----:B------:R-:W-:-:S04]  /*1520*/  IMAD.WIDE R134, R134, R135, UR8 ;  /* 0x0000000886867e25 */ /* 0x000fc8000f8e0287 */
        /* <DEDUP_REMOVED lines=8> */
[----:B------:R-:W-:Y:S02]  /*15b0*/  IMAD.U32 R136, RZ, RZ, UR10 ;  /* 0x0000000aff887e24 */ /* 0x000fe4000f8e00ff */
[----:B------:R-:W-:Y:S01]  /*15c0*/  IMAD.MOV.U32 R143, RZ, RZ, 0x4 ;  /* 0x00000004ff8f7424 */ /* 0x000fe200078e00ff */
[----:B------:R-:W-:Y:S01]  /*15d0*/  UISETP.NE.AND UP0, UPT, UR12, 0x2, UPT ;  /* 0x000000020c00788c */ /* 0x000fe2000bf05270 */
[----:B-1----:R-:W-:-:S05]  /*15e0*/  IMAD R134, R0, UR6, R133 ;  /* 0x0000000600867c24 */ /* 0x002fca000f8e0285 */
[C---:B------:R-:W-:Y:S01]  /*15f0*/  SHF.L.U32 R135, R134.reuse, 0x4, RZ ;  /* 0x0000000486877819 */ /* 0x040fe200000006ff */
[----:B------:R-:W-:Y:S02]  /*1600*/  IMAD.SHL.U32 R134, R134, 0x4, RZ ;  /* 0x0000000486867824 */ /* 0x000fe400078e00ff */
[----:B--2---:R-:W-:Y:S01]  /*1610*/  IMAD R132, R132, UR6, RZ ;  /* 0x0000000684847c24 */ /* 0x004fe2000f8e02ff */
[----:B------:R-:W-:Y:S02]  /*1620*/  LOP3.LUT R135, R135, 0x10, RZ, 0xc0, !PT ;  /* 0x0000001087877812 */ /* 0x000fe400078ec0ff */
[----:B------:R-:W-:Y:S02]  /*1630*/  LOP3.LUT R134, R134, 0x4, RZ, 0xc0, !PT ;  /* 0x0000000486867812 */ /* 0x000fe400078ec0ff */
[----:B------:R-:W-:Y:S01]  /*1640*/  SHF.R.U32.HI R132, RZ, 0x1, R132 ;  /* 0x00000001ff847819 */ /* 0x000fe20000011684 */
[----:B------:R-:W-:-:S03]  /*1650*/  VIADD R135, R135, UR5 ;  /* 0x0000000587877c36 */ /* 0x000fc60008000000 */
[----:B------:R-:W-:Y:S01]  /*1660*/  IADD3 R141, PT, PT, R139, R132, RZ ;  /* 0x000000848b8d7210 */ /* 0x000fe20007ffe0ff */
[----:B------:R-:W-:-:S04]  /*1670*/  IMAD R135, R136, 0x1000, R135 ;  /* 0x0000100088877824 */ /* 0x000fc800078e0287 */
[----:B------:R-:W-:Y:S02]  /*1680*/  IMAD R137, R139, 0x20, R135 ;  /* 0x000000208b897824 */ /* 0x000fe400078e0287 */
[----:B------:R-:W-:-:S03]  /*1690*/  IMAD R134, R141, UR7, R134 ;  /* 0x000000078d867c24 */ /* 0x000fc6000f8e0286 */
[----:B------:R-:W-:Y:S01]  /*16a0*/  LEA R137, R132, R137, 0x5 ;  /* 0x0000008984897211 */ /* 0x000fe200078e28ff */
[----:B------:R-:W-:-:S05]  /*16b0*/  IMAD.WIDE R134, R134, R143, UR8 ;  /* 0x0000000886867e25 */ /* 0x000fca000f8e028f */
[----:B------:R-:W-:Y:S01]  /*16c0*/  @!PT LDS RZ, [RZ] ;  /* 0x00000000fffff984 */ /* 0x000fe20000000800 */
[----:B------:R-:W-:Y:S01]  /*16d0*/  @!PT LDS RZ, [RZ] ;  /* 0x00000000fffff984 */ /* 0x000fe20000000800 */
[----:B------:R-:W-:Y:S01]  /*16e0*/  @!PT LDS RZ, [RZ] ;  /* 0x00000000fffff984 */ /* 0x000fe20000000800 */
[----:B------:R2:W-:Y:S01]  /*16f0*/  LDGSTS.E.BYPASS.128 [R137], desc[UR14][R134.64+0x20] ;  /* 0x0000002086897fae */ /* 0x0005e2000b98180e */
[----:B------:R-:W-:Y:S05]  /*1700*/  BRA.U !UP0, `(.L_x_22) ;  /* 0x0000000108407547 */ /* 0x000fea000b800000 */
[----:B------:R-:W1:Y:S01]  /*1710*/  LDCU UR5, c[0x0][0x360] ;  /* 0x00006c00ff0577ac */ /* 0x000e620008000800 */
[----:B------:R-:W3:Y:S01]  /*1720*/  LDC R132, c[0x0][0x364] ;  /* 0x0000d900ff847b82 */ /* 0x000ee20000000800 */
[----:B------:R-:W-:Y:S02]  /*1730*/  IMAD.MOV.U32 R139, RZ, RZ, 0x4 ;  /* 0x00000004ff8b7424 */ /* 0x000fe400078e00ff */
[----:B-1----:R-:W-:-:S04]  /*1740*/  IMAD R133, R0, UR5, R133 ;  /* 0x0000000500857c24 */ /* 0x002fc8000f8e0285 */
[----:B------:R-:W-:Y:S02]  /*1750*/  IMAD.SHL.U32 R133, R133, 0x4, RZ ;  /* 0x0000000485857824 */ /* 0x000fe400078e00ff */
[----:B---3--:R-:W-:-:S03]  /*1760*/  IMAD R0, R132, UR5, RZ ;  /* 0x0000000584007c24 */ /* 0x008fc6000f8e02ff */
[----:B------:R-:W-:Y:S02]  /*1770*/  LOP3.LUT R133, R133, 0x4, RZ, 0xc0, !PT ;  /* 0x0000000485857812 */ /* 0x000fe400078ec0ff */
[----:B------:R-:W-:-:S04]  /*1780*/  SHF.R.U32.HI R0, RZ, 0x1, R0 ;  /* 0x00000001ff007819 */ /* 0x000fc80000011600 */
[----:B--2---:R-:W-:Y:S01]  /*1790*/  LEA R135, R0, R137, 0x5 ;  /* 0x0000008900877211 */ /* 0x004fe200078e28ff */
[----:B------:R-:W-:-:S04]  /*17a0*/  IMAD.IADD R132, R141, 0x1, R0 ;  /* 0x000000018d847824 */ /* 0x000fc800078e0200 */
[----:B------:R-:W-:-:S04]  /*17b0*/  IMAD R132, R132, UR7, R133 ;  /* 0x0000000784847c24 */ /* 0x000fc8000f8e0285 */
[----:B------:R-:W-:-:S05]  /*17c0*/  IMAD.WIDE R132, R132, R139, UR8 ;  /* 0x0000000884847e25 */ /* 0x000fca000f8e028b */
[----:B------:R-:W-:Y:S01]  /*17d0*/  @!PT LDS RZ, [RZ] ;  /* 0x00000000fffff984 */ /* 0x000fe20000000800 */
[----:B------:R-:W-:Y:S01]  /*17e0*/  @!PT LDS RZ, [RZ] ;  /* 0x00000000fffff984 */ /* 0x000fe20000000800 */
[----:B------:R-:W-:Y:S01]  /*17f0*/  @!PT LDS RZ, [RZ] ;  /* 0x00000000fffff984 */ /* 0x000fe20000000800 */
[----:B------:R3:W-:Y:S02]  /*1800*/  LDGSTS.E.BYPASS.128 [R135], desc[UR14][R132.64+0x20] ;  /* 0x0000002084877fae */ /* 0x0007e4000b98180e */
.L_x_22:
        /* <DEDUP_REMOVED lines=8> */
[----:B----4-:R-:W3:Y:S02]  /*1890*/  MUFU.RCP R0, R0 ;  /* 0x0000000000007308 */ /* 0x010ee40000001000 */
[----:B---3--:R-:W-:-:S02]  /*18a0*/  VIADD R132, R0, 0xffffffe ;  /* 0x0ffffffe00847836 */ /* 0x008fc40000000000 */
[----:B------:R-:W-:-:S04]  /*18b0*/  IMAD.MOV.U32 R0, RZ, RZ, RZ ;  /* 0x000000ffff007224 */ /* 0x000fc800078e00ff */
[----:B------:R-:W3:Y:S02]  /*18c0*/  F2I.FTZ.U32.TRUNC.NTZ R132, R132 ;  /* 0x0000008400847305 */ /* 0x000ee4000021f000 */
[----:B---3--:R-:W-:-:S13]  /*18d0*/  R2UR UR7, R132 ;  /* 0x00000000840772ca */ /* 0x008fda00000e0000 */
        /* <DEDUP_REMOVED lines=16> */
[----:B------:R-:W3:Y:S01]  /*19e0*/  S2UR UR7, SR_CgaCtaId ;  /* 0x00000000000779c3 */ /* 0x000ee20000008800 */
[----:B------:R-:W4:Y:S01]  /*19f0*/  S2R R144, SR_TID.Y ;  /* 0x0000000000907919 */ /* 0x000f220000002200 */
[----:B------:R-:W-:Y:S01]  /*1a00*/  ULOP3.LUT UR6, UR5, 0xfffffffc, URZ, 0xc0, !UPT ;  /* 0xfffffffc05067892 */ /* 0x000fe2000f8ec0ff */
[----:B------:R-:W-:Y:S01]  /*1a10*/  IMAD.MOV.U32 R0, RZ, RZ, RZ ;  /* 0x000000ffff007224 */ /* 0x000fe200078e00ff */
[----:B------:R-:W5:Y:S01]  /*1a20*/  S2R R146, SR_TID.X ;  /* 0x0000000000927919 */ /* 0x000f620000002100 */
[----:B------:R-:W-:Y:S02]  /*1a30*/  UMOV UR5, 0x400 ;  /* 0x0000040000057882 */ /* 0x000fe40000000000 */
[----:B---3--:R-:W-:-:S03]  /*1a40*/  ULEA UR7, UR7, UR5, 0x18 ;  /* 0x0000000507077291 */ /* 0x008fc6000f8ec0ff */
[----:B------:R-:W-:-:S09]  /*1a50*/  UMOV UR5, URZ ;  /* 0x000000ff00057c82 */ /* 0x000fd20008000000 */
.L_x_24:
[----:B-123--:R-:W4:Y:S01]  /*1a60*/  LDC R135, c[0x0][0x360] ;  /* 0x0000d800ff877b82 */ /* 0x00ef220000000800 */
[----:B------:R-:W-:-:S04]  /*1a70*/  UIADD3 UR5, UPT, UPT, UR5, 0x4, URZ ;  /* 0x0000000405057890 */ /* 0x000fc8000fffe0ff */
[----:B------:R-:W-:-:S03]  /*1a80*/  UISETP.NE.AND UP0, UPT, UR5, UR6, UPT ;  /* 0x000000060500728c */ /* 0x000fc6000bf05270 */
[----:B------:R-:W1:Y:S01]  /*1a90*/  LDC R132, c[0x0][0x364] ;  /* 0x0000d900ff847b82 */ /* 0x000e620000000800 */
[----:B----45:R-:W-:-:S05]  /*1aa0*/  IMAD R133, R144, R135, R146 ;  /* 0x0000008790857224 */ /* 0x030fca00078e0292 */
[----:B------:R-:W-:Y:S01]  /*1ab0*/  SHF.L.U32 R134, R133, 0x4, RZ ;  /* 0x0000000485867819 */ /* 0x000fe200000006ff */
[----:B-1----:R-:W-:-:S03]  /*1ac0*/  IMAD R135, R135, R132, RZ ;  /* 0x0000008487877224 */ /* 0x002fc600078e02ff */
[----:B------:R-:W-:Y:S02]  /*1ad0*/  LOP3.LUT R134, R134, 0x1f0, RZ, 0xc0, !PT ;  /* 0x000001f086867812 */ /* 0x000fe400078ec0ff */
[CC--:B------:R-:W-:Y:S01]  /*1ae0*/  LEA.HI R132, R133.reuse, R0.reuse, RZ, 0x1b ;  /* 0x0000000085847211 */ /* 0x0c0fe200078fd8ff */
[----:B------:R-:W-:Y:S01]  /*1af0*/  IMAD.SHL.U32 R133, R133, 0x4, RZ ;  /* 0x0000000485857824 */ /* 0x000fe200078e00ff */
[----:B------:R-:W-:Y:S01]  /*1b00*/  SHF.R.U32.HI R143, RZ, 0x5, R135 ;  /* 0x00000005ff8f7819 */ /* 0x000fe20000011687 */
[----:B------:R-:W-:Y:S02]  /*1b10*/  IMAD.U32 R135, RZ, RZ, UR10 ;  /* 0x0000000aff877e24 */ /* 0x000fe4000f8e00ff */
[----:B------:R-:W-:Y:S01]  /*1b20*/  VIADD R134, R134, UR7 ;  /* 0x0000000786867c36 */ /* 0x000fe20008000000 */
[----:B------:R-:W-:Y:S02]  /*1b30*/  IADD3 R136, PT, PT, R132, R143, RZ ;  /* 0x0000008f84887210 */ /* 0x000fe40007ffe0ff */
[----:B------:R-:W-:Y:S01]  /*1b40*/  LOP3.LUT R133, R133, 0x7c, RZ, 0xc0, !PT ;  /* 0x0000007c85857812 */ /* 0x000fe200078ec0ff */
[----:B------:R-:W-:Y:S01]  /*1b50*/  IMAD R135, R135, 0x1000, R134 ;  /* 0x0000100087877824 */ /* 0x000fe200078e0286 */
[C---:B------:R-:W-:Y:S01]  /*1b60*/  LEA R0, R143.reuse, R0, 0x2 ;  /* 0x000000008f007211 */ /* 0x040fe200078e10ff */
[----:B------:R-:W-:-:S02]  /*1b70*/  IMAD.IADD R134, R143, 0x1, R136 ;  /* 0x000000018f867824 */ /* 0x000fc400078e0288 */
[C---:B------:R-:W-:Y:S02]  /*1b80*/  IMAD R141, R132.reuse, 0x200, R135 ;  /* 0x00000200848d7824 */ /* 0x040fe400078e0287 */
[----:B------:R-:W-:Y:S01]  /*1b90*/  IMAD R135, R132, UR16, R133 ;  /* 0x0000001084877c24 */ /* 0x000fe2000f8e0285 */
[C---:B------:R-:W-:Y:S01]  /*1ba0*/  IADD3 R138, PT, PT, R143.reuse, R134, RZ ;  /* 0x000000868f8a7210 */ /* 0x040fe20007ffe0ff */
[----:B------:R-:W-:Y:S02]  /*1bb0*/  IMAD R140, R143, 0x200, R141 ;  /* 0x000002008f8c7824 */ /* 0x000fe400078e028d */
[--C-:B------:R-:W-:Y:S02]  /*1bc0*/  IMAD R137, R136, UR16, R133.reuse ;  /* 0x0000001088897c24 */ /* 0x100fe4000f8e0285 */
[--C-:B------:R-:W-:Y:S02]  /*1bd0*/  IMAD R139, R134, UR16, R133.reuse ;  /* 0x00000010868b7c24 */ /* 0x100fe4000f8e0285 */
[----:B------:R-:W-:-:S02]  /*1be0*/  IMAD R145, R138, UR16, R133 ;  /* 0x000000108a917c24 */ /* 0x000fc4000f8e0285 */
[----:B------:R-:W-:-:S04]  /*1bf0*/  IMAD.WIDE R132, R135, 0x4, R2 ;  /* 0x0000000487847825 */ /* 0x000fc800078e0202 */
[----:B------:R-:W-:Y:S01]  /*1c00*/  IMAD R142, R143, 0x200, R140 ;  /* 0x000002008f8e7824 */ /* 0x000fe200078e028c */
[----:B------:R-:W-:Y:S01]  /*1c10*/  @!PT LDS RZ, [RZ] ;  /* 0x00000000fffff984 */ /* 0x000fe20000000800 */
[----:B------:R-:W-:Y:S01]  /*1c20*/  @!PT LDS RZ, [RZ] ;  /* 0x00000000fffff984 */ /* 0x000fe20000000800 */
[----:B------:R-:W-:Y:S01]  /*1c30*/  @!PT LDS RZ, [RZ] ;  /* 0x00000000fffff984 */ /* 0x000fe20000000800 */
[----:B------:R3:W-:Y:S01]  /*1c40*/  LDGSTS.E.BYPASS.128 [R141+0x2000], desc[UR14][R132.64] ;  /* 0x02000000848d7fae */ /* 0x0007e2000b98180e */
[----:B------:R-:W-:-:S04]  /*1c50*/  IMAD.WIDE R134, R137, 0x4, R2 ;  /* 0x0000000489867825 */ /* 0x000fc800078e0202 */
[--C-:B------:R-:W-:Y:S01]  /*1c60*/  IMAD.WIDE R136, R139, 0x4, R2.reuse ;  /* 0x000000048b887825 */ /* 0x100fe200078e0202 */
[----:B------:R3:W-:Y:S03]  /*1c70*/  LDGSTS.E.BYPASS.128 [R140+0x2000], desc[UR14][R134.64] ;  /* 0x02000000868c7fae */ /* 0x0007e6000b98180e */
[----:B------:R-:W-:Y:S01]  /*1c80*/  IMAD.WIDE R138, R145, 0x4, R2 ;  /* 0x00000004918a7825 */ /* 0x000fe200078e0202 */
[----:B------:R3:W-:Y:S03]  /*1c90*/  LDGSTS.E.BYPASS.128 [R142+0x2000], desc[UR14][R136.64] ;  /* 0x02000000888e7fae */ /* 0x0007e6000b98180e */
[----:B------:R-:W-:-:S05]  /*1ca0*/  IMAD R145, R143, 0x200, R142 ;  /* 0x000002008f917824 */ /* 0x000fca00078e028e */
[----:B------:R3:W-:Y:S01]  /*1cb0*/  LDGSTS.E.BYPASS.128 [R145+0x2000], desc[UR14][R138.64] ;  /* 0x020000008a917fae */ /* 0x0007e2000b98180e */
[----:B------:R-:W-:Y:S05]  /*1cc0*/  BRA.U UP0, `(.L_x_24) ;  /* 0xfffffffd00647547 */ /* 0x000fea000b83ffff */
.L_x_23:
[----:B------:R-:W-:Y:S05]  /*1cd0*/  BRA.U !UP1, `(.L_x_19) ;  /* 0x0000000109f87547 */ /* 0x000fea000b800000 */
[----:B---3--:R-:W3:Y:S01]  /*1ce0*/  S2R R136, SR_TID.Y ;  /* 0x0000000000887919 */ /* 0x008ee20000002200 */
[----:B------:R-:W3:Y:S01]  /*1cf0*/  LDCU UR5, c[0x0][0x360] ;  /* 0x00006c00ff0577ac */ /* 0x000ee20008000800 */
[----:B------:R-:W4:Y:S01]  /*1d00*/  S2UR UR6, SR_CgaCtaId ;  /* 0x00000000000679c3 */ /* 0x000f220000008800 */
[----:B-12---:R-:W-:Y:S01]  /*1d10*/  IMAD.U32 R135, RZ, RZ, UR10 ;  /* 0x0000000aff877e24 */ /* 0x006fe2000f8e00ff */
[----:B------:R-:W3:Y:S01]  /*1d20*/  S2R R141, SR_TID.X ;  /* 0x00000000008d7919 */ /* 0x000ee20000002100 */
[----:B------:R-:W-:Y:S01]  /*1d30*/  UISETP.NE.AND UP0, UPT, UR12, 0x1, UPT ;  /* 0x000000010c00788c */ /* 0x000fe2000bf05270 */
[----:B---3--:R-:W-:Y:S01]  /*1d40*/  IMAD R133, R136, UR5, R141 ;  /* 0x0000000588857c24 */ /* 0x008fe2000f8e028d */
[----:B------:R-:W-:Y:S02]  /*1d50*/  UMOV UR5, 0x400 ;  /* 0x0000040000057882 */ /* 0x000fe40000000000 */
[----:B----4-:R-:W-:Y:S01]  /*1d60*/  ULEA UR5, UR6, UR5, 0x18 ;  /* 0x0000000506057291 */ /* 0x010fe2000f8ec0ff */
[C---:B------:R-:W-:Y:S01]  /*1d70*/  IMAD.SHL.U32 R134, R133.reuse, 0x10, RZ ;  /* 0x0000001085867824 */ /* 0x040fe200078e00ff */
[C---:B------:R-:W-:Y:S01]  /*1d80*/  LEA.HI R137, R133.reuse, R0, RZ, 0x1b ;  /* 0x0000000085897211 */ /* 0x040fe200078fd8ff */
[----:B------:R-:W-:-:S03]  /*1d90*/  IMAD.SHL.U32 R132, R133, 0x4, RZ ;  /* 0x0000000485847824 */ /* 0x000fc600078e00ff */
[----:B------:R-:W-:Y:S02]  /*1da0*/  LOP3.LUT R134, R134, 0x1f0, RZ, 0xc0, !PT ;  /* 0x000001f086867812 */ /* 0x000fe400078ec0ff */
[----:B------:R-:W-:Y:S02]  /*1db0*/  LOP3.LUT R132, R132, 0x7c, RZ, 0xc0, !PT ;  /* 0x0000007c84847812 */ /* 0x000fe400078ec0ff */
[----:B------:R-:W-:-:S03]  /*1dc0*/  IADD3 R134, PT, PT, R134, UR5, RZ ;  /* 0x0000000586867c10 */ /* 0x000fc6000fffe0ff */
[----:B------:R-:W-:Y:S02]  /*1dd0*/  IMAD R133, R137, UR16, R132 ;  /* 0x0000001089857c24 */ /* 0x000fe4000f8e0284 */
[----:B------:R-:W-:Y:S02]  /*1de0*/  IMAD R134, R135, 0x1000, R134 ;  /* 0x0000100087867824 */ /* 0x000fe400078e0286 */
[----:B------:R-:W-:-:S04]  /*1df0*/  IMAD.WIDE R132, R133, 0x4, R2 ;  /* 0x0000000485847825 */ /* 0x000fc800078e0202 */
[----:B------:R-:W-:-:S05]  /*1e00*/  IMAD R135, R137, 0x200, R134 ;  /* 0x0000020089877824 */ /* 0x000fca00078e0286 */
[----:B------:R-:W-:Y:S01]  /*1e10*/  @!PT LDS RZ, [RZ] ;  /* 0x00000000fffff984 */ /* 0x000fe20000000800 */
[----:B------:R-:W-:Y:S01]  /*1e20*/  @!PT LDS RZ, [RZ] ;  /* 0x00000000fffff984 */ /* 0x000fe20000000800 */
[----:B------:R-:W-:Y:S01]  /*1e30*/  @!PT LDS RZ, [RZ] ;  /* 0x00000000fffff984 */ /* 0x000fe20000000800 */
[----:B------:R4:W-:Y:S01]  /*1e40*/  LDGSTS.E.BYPASS.128 [R135+0x2000], desc[UR14][R132.64] ;  /* 0x0200000084877fae */ /* 0x0009e2000b98180e */
[----:B------:R-:W-:Y:S05]  /*1e50*/  BRA.U !UP0, `(.L_x_19) ;  /* 0x0000000108987547 */ /* 0x000fea000b800000 */
[----:B------:R-:W4:Y:S01]  /*1e60*/  LDCU UR6, c[0x0][0x360] ;  /* 0x00006c00ff0677ac */ /* 0x000f220008000800 */
[----:B------:R-:W1:Y:S01]  /*1e70*/  LDC R0, c[0x0][0x364] ;  /* 0x0000d900ff007b82 */ /* 0x000e620000000800 */
[----:B------:R-:W-:Y:S01]  /*1e80*/  IMAD.U32 R134, RZ, RZ, UR10 ;  /* 0x0000000aff867e24 */ /* 0x000fe2000f8e00ff */
[----:B------:R-:W-:Y:S01]  /*1e90*/  UISETP.NE.AND UP0, UPT, UR12, 0x2, UPT ;  /* 0x000000020c00788c */ /* 0x000fe2000bf05270 */
[----:B----4-:R-:W-:-:S04]  /*1ea0*/  IMAD R132, R136, UR6, R141 ;  /* 0x0000000688847c24 */ /* 0x010fc8000f8e028d */
[C---:B------:R-:W-:Y:S01]  /*1eb0*/  IMAD.SHL.U32 R133, R132.reuse, 0x10, RZ ;  /* 0x0000001084857824 */ /* 0x040fe200078e00ff */
[----:B------:R-:W-:Y:S01]  /*1ec0*/  SHF.L.U32 R132, R132, 0x2, RZ ;  /* 0x0000000284847819 */ /* 0x000fe200000006ff */
[----:B-1----:R-:W-:-:S03]  /*1ed0*/  IMAD R0, R0, UR6, RZ ;  /* 0x0000000600007c24 */ /* 0x002fc6000f8e02ff */
        /* <DEDUP_REMOVED lines=15> */
[----:B------:R-:W5:Y:S01]  /*1fd0*/  LDCU UR5, c[0x0][0x360] ;  /* 0x00006c00ff0577ac */ /* 0x000f620008000800 */
[----:B------:R-:W1:Y:S01]  /*1fe0*/  LDC R0, c[0x0][0x364] ;  /* 0x0000d900ff007b82 */ /* 0x000e620000000800 */
[----:B-----5:R-:W-:-:S04]  /*1ff0*/  IMAD R132, R136, UR5, R141 ;  /* 0x0000000588847c24 */ /* 0x020fc8000f8e028d */
[----:B------:R-:W-:Y:S02]  /*2000*/  IMAD.SHL.U32 R132, R132, 0x4, RZ ;  /* 0x0000000484847824 */ /* 0x000fe400078e00ff */
[----:B-1----:R-:W-:-:S03]  /*2010*/  IMAD R0, R0, UR5, RZ ;  /* 0x0000000500007c24 */ /* 0x002fc6000f8e02ff */
[----:B------:R-:W-:Y:S02]  /*2020*/  LOP3.LUT R133, R132, 0x7c, RZ, 0xc0, !PT ;  /* 0x0000007c84857812 */ /* 0x000fe400078ec0ff */
[----:B------:R-:W-:-:S04]  /*2030*/  SHF.R.U32.HI R0, RZ, 0x5, R0 ;  /* 0x00000005ff007819 */ /* 0x000fc80000011600 */
[----:B------:R-:W-:Y:S01]  /*2040*/  IADD3 R132, PT, PT, R139, R0, RZ ;  /* 0x000000008b847210 */ /* 0x000fe20007ffe0ff */
[----:B------:R-:W-:-:S04]  /*2050*/  IMAD R135, R0, 0x200, R135 ;  /* 0x0000020000877824 */ /* 0x000fc800078e0287 */
[----:B------:R-:W-:-:S04]  /*2060*/  IMAD R133, R132, UR16, R133 ;  /* 0x0000001084857c24 */ /* 0x000fc8000f8e0285 */
[----:B------:R-:W-:-:S05]  /*2070*/  IMAD.WIDE R132, R133, 0x4, R2 ;  /* 0x0000000485847825 */ /* 0x000fca00078e0202 */
[----:B------:R-:W-:Y:S01]  /*2080*/  @!PT LDS RZ, [RZ] ;  /* 0x00000000fffff984 */ /* 0x000fe20000000800 */
[----:B------:R-:W-:Y:S01]  /*2090*/  @!PT LDS RZ, [RZ] ;  /* 0x00000000fffff984 */ /* 0x000fe20000000800 */
[----:B------:R-:W-:Y:S01]  /*20a0*/  @!PT LDS RZ, [RZ] ;  /* 0x00000000fffff984 */ /* 0x000fe20000000800 */
[----:B------:R1:W-:Y:S02]  /*20b0*/  LDGSTS.E.BYPASS.128 [R135+0x2000], desc[UR14][R132.64] ;  /* 0x0200000084877fae */ /* 0x0003e4000b98180e */
.L_x_19:
[----:B-123--:R-:W1:Y:S01]  /*20c0*/  S2R R137, SR_TID.X ;  /* 0x0000000000897919 */ /* 0x00ee620000002100 */
[----:B------:R-:W2:Y:S01]  /*20d0*/  S2UR UR7, SR_CgaCtaId ;  /* 0x00000000000779c3 */ /* 0x000ea20000008800 */
[----:B------:R-:W-:Y:S01]  /*20e0*/  USHF.L.U32 UR5, UR10, 0xc, URZ ;  /* 0x0000000c0a057899 */ /* 0x000fe200080006ff */
[----:B------:R-:W0:Y:S01]  /*20f0*/  LDGDEPBAR ;  /* 0x00000000000079af */ /* 0x000e220000000000 */
[----:B------:R-:W-:Y:S02]  /*2100*/  UMOV UR6, 0x400 ;  /* 0x0000040000067882 */ /* 0x000fe40000000000 */
[----:B------:R-:W-:Y:S02]  /*2110*/  ULOP3.LUT UR5, UR5, 0x1000, URZ, 0x3c, !UPT ;  /* 0x0000100005057892 */ /* 0x000fe4000f8e3cff */
[----:B------:R-:W-:Y:S02]  /*2120*/  UIADD3 UR8, UP0, UPT, UR8, 0x20, URZ ;  /* 0x0000002008087890 */ /* 0x000fe4000ff1e0ff */
[----:B------:R-:W-:-:S02]  /*2130*/  UIADD3 UR4, UPT, UPT, UR4, 0x1, URZ ;  /* 0x0000000104047890 */ /* 0x000fc4000fffe0ff */
[----:B------:R-:W-:Y:S02]  /*2140*/  UIADD3.X UR9, UPT, UPT, URZ, UR9, URZ, UP0, !UPT ;  /* 0x00000009ff097290 */ /* 0x000fe400087fe4ff */
[----:B------:R-:W-:Y:S02]  /*2150*/  UISETP.NE.AND UP0, UPT, UR4, 0x40, UPT ;  /* 0x000000400400788c */ /* 0x000fe4000bf05270 */
[----:B------:R-:W-:Y:S02]  /*2160*/  ULOP3.LUT UR10, UR10, 0x1, URZ, 0x3c, !UPT ;  /* 0x000000010a0a7892 */ /* 0x000fe4000f8e3cff */
[----:B--2---:R-:W-:Y:S01]  /*2170*/  ULEA UR6, UR7, UR6, 0x18 ;  /* 0x0000000607067291 */ /* 0x004fe2000f8ec0ff */
[----:B------:R-:W-:-:S04]  /*2180*/  DEPBAR.LE SB0, 0x0 ;  /* 0x000080000000791a */ /* 0x000fc80000000000 */
[--C-:B-1----:R-:W-:Y:S01]  /*2190*/  SHF.R.U32.HI R0, RZ, 0x2, R137.reuse ;  /* 0x00000002ff007819 */ /* 0x102fe20000011689 */
[C---:B----45:R-:W-:Y:S01]  /*21a0*/  IMAD.SHL.U32 R132, R137.reuse, 0x200, RZ ;  /* 0x0000020089847824 */ /* 0x070fe200078e00ff */
[----:B------:R-:W-:Y:S01]  /*21b0*/  UIADD3 UR5, UPT, UPT, UR6, UR5, URZ ;  /* 0x0000000506057290 */ /* 0x000fe2000fffe0ff */
[C---:B------:R-:W-:Y:S01]  /*21c0*/  IMAD.SHL.U32 R135, R137.reuse, 0x2, RZ ;  /* 0x0000000289877824 */ /* 0x040fe200078e00ff */
[----:B------:R-:W-:Y:S02]  /*21d0*/  LOP3.LUT R0, R0, 0x7, RZ, 0xc0, !PT ;  /* 0x0000000700007812 */ /* 0x000fe400078ec0ff */
[----:B------:R-:W-:Y:S02]  /*21e0*/  LOP3.LUT R134, R132, 0x600, RZ, 0xc0, !PT ;  /* 0x0000060084867812 */ /* 0x000fe400078ec0ff */
[----:B------:R-:W-:Y:S02]  /*21f0*/  SHF.L.U32 R133, R137, 0x2, RZ ;  /* 0x0000000289857819 */ /* 0x000fe400000006ff */
[----:B------:R-:W-:Y:S01]  /*2200*/  LOP3.LUT R132, R0, 0x3c0, R137, 0xf8, !PT ;  /* 0x000003c000847812 */ /* 0x000fe200078ef889 */
[----:B------:R-:W-:Y:S01]  /*2210*/  VIADD R134, R134, UR5 ;  /* 0x0000000586867c36 */ /* 0x000fe20008000000 */
[----:B------:R-:W-:-:S02]  /*2220*/  LOP3.LUT R135, R0, 0x40, R135, 0xf8, !PT ;  /* 0x0000004000877812 */ /* 0x000fc400078ef887 */
[----:B------:R-:W-:Y:S02]  /*2230*/  LOP3.LUT R133, R133, 0xc, RZ, 0xc0, !PT ;  /* 0x0000000c85857812 */ /* 0x000fe400078ec0ff */
[----:B------:R-:W-:Y:S01]  /*2240*/  LEA R132, R132, UR5, 0x5 ;  /* 0x0000000584847c11 */ /* 0x000fe2000f8e28ff */
[----:B------:R-:W-:Y:S01]  /*2250*/  IMAD R148, R135, 0x4, R134 ;  /* 0x0000000487947824 */ /* 0x000fe200078e0286 */
[----:B------:R-:W-:Y:S03]  /*2260*/  BAR.SYNC.DEFER_BLOCKING 0x0 ;  /* 0x0000000000007b1d */ /* 0x000fe60000010000 */
[----:B------:R-:W-:-:S03]  /*2270*/  IMAD.IADD R0, R132, 0x1, R133 ;  /* 0x0000000184007824 */ /* 0x000fc600078e0285 */
        /* <DEDUP_REMOVED lines=66> */
[----:B------:R-:W1:Y:S01]  /*26a0*/  S2R R135, SR_TID.X ;  /* 0x0000000000877919 */ /* 0x000e620000002100 */
[----:B------:R-:W-:Y:S01]  /*26b0*/  S2UR UR5, SR_CTAID.Y ;  /* 0x00000000000579c3 */ /* 0x000fe20000002600 */
[----:B------:R-:W2:Y:S01]  /*26c0*/  LDCU UR6, c[0x0][0x380] ;  /* 0x00007000ff0677ac */ /* 0x000ea20008000800 */
[----:B------:R-:W-:Y:S01]  /*26d0*/  BSSY.RECONVERGENT B0, `(.L_x_26) ;  /* 0x0000045000007945 */ /* 0x000fe20003800200 */
[----:B------:R-:W0:Y:S01]  /*26e0*/  LDGDEPBAR ;  /* 0x00000000000079af */ /* 0x000e220000000000 */
[----:B------:R-:W3:Y:S04]  /*26f0*/  LDCU.64 UR8, c[0x0][0x3a0] ;  /* 0x00007400ff0877ac */ /* 0x000ee80008000a00 */
[----:B------:R-:W4:Y:S08]  /*2700*/  S2UR UR7, SR_CTAID.X ;  /* 0x00000000000779c3 */ /* 0x000f300000002500 */
[----:B------:R-:W2:Y:S01]  /*2710*/  S2UR UR4, SR_CTAID.Z ;  /* 0x00000000000479c3 */ /* 0x000ea20000002700 */
[----:B------:R-:W-:-:S04]  /*2720*/  DEPBAR.LE SB0, 0x0 ;  /* 0x000080000000791a */ /* 0x000fc80000000000 */
[----:B-1----:R-:W-:Y:S01]  /*2730*/  SHF.R.U32.HI R0, RZ, 0x2, R135 ;  /* 0x00000002ff007819 */ /* 0x002fe20000011687 */
[----:B----4-:R-:W-:-:S03]  /*2740*/  UIMAD UR5, UR5, UR16, UR7 ;  /* 0x00000010050572a4 */ /* 0x010fc6000f8e0207 */
[----:B------:R-:W-:Y:S01]  /*2750*/  LOP3.LUT R2, R0, 0x7, RZ, 0xc0, !PT ;  /* 0x0000000700027812 */ /* 0x000fe200078ec0ff */
[----:B------:R-:W-:Y:S01]  /*2760*/  USHF.L.U32 UR5, UR5, 0x7, URZ ;  /* 0x0000000705057899 */ /* 0x000fe200080006ff */
[----:B------:R-:W-:Y:S02]  /*2770*/  SHF.L.U32 R0, R135, 0x1, RZ ;  /* 0x0000000187007819 */ /* 0x000fe400000006ff */
[----:B------:R-:W-:Y:S01]  /*2780*/  LOP3.LUT R135, R2, 0x3c0, R135, 0xf8, !PT ;  /* 0x000003c002877812 */ /* 0x000fe200078ef887 */
[----:B--2---:R-:W-:Y:S01]  /*2790*/  UIMAD UR4, UR4, UR6, URZ ;  /* 0x00000006040472a4 */ /* 0x004fe2000f8e02ff */
[----:B------:R-:W-:Y:S01]  /*27a0*/  LOP3.LUT R0, R0, 0x46, RZ, 0xc0, !PT ;  /* 0x0000004600007812 */ /* 0x000fe200078ec0ff */
[----:B------:R-:W-:Y:S02]  /*27b0*/  UIMAD UR6, UR16, UR6, URZ ;  /* 0x00000006100672a4 */ /* 0x000fe4000f8e02ff */
[----:B------:R-:W-:Y:S02]  /*27c0*/  UIMAD UR4, UR4, UR16, URZ ;  /* 0x00000010040472a4 */ /* 0x000fe4000f8e02ff */
[C---:B------:R-:W-:Y:S01]  /*27d0*/  IMAD R3, R135.reuse, UR16, RZ ;  /* 0x0000001087037c24 */ /* 0x040fe2000f8e02ff */
[----:B------:R-:W-:Y:S01]  /*27e0*/  USHF.R.S32.HI UR7, URZ, 0x1f, UR5 ;  /* 0x0000001fff077899 */ /* 0x000fe20008011405 */
[----:B------:R-:W-:Y:S01]  /*27f0*/  IMAD R133, R135, UR16, R0 ;  /* 0x0000001087857c24 */ /* 0x000fe2000f8e0200 */
[----:B------:R-:W-:-:S03]  /*2800*/  UIADD3 UR5, UP0, UPT, UR4, UR5, URZ ;  /* 0x0000000504057290 */ /* 0x000fc6000ff1e0ff */
[C---:B------:R-:W-:Y:S01]  /*2810*/  VIADD R2, R133.reuse, 0x8 ;  /* 0x0000000885027836 */ /* 0x040fe20000000000 */
[----:B------:R-:W-:Y:S01]  /*2820*/  ULEA.HI.X.SX32 UR7, UR4, UR7, 0x1, UP0 ;  /* 0x0000000704077291 */ /* 0x000fe200080f0eff */
[----:B------:R-:W-:Y:S01]  /*2830*/  BAR.SYNC.DEFER_BLOCKING 0x0 ;  /* 0x0000000000007b1d */ /* 0x000fe20000010000 */
[----:B---3--:R-:W-:Y:S01]  /*2840*/  ULEA UR4, UP0, UR5, UR8, 0x2 ;  /* 0x0000000805047291 */ /* 0x008fe2000f8010ff */
[C---:B------:R-:W-:Y:S01]  /*2850*/  ISETP.GE.AND P3, PT, R133.reuse, UR6, PT ;  /* 0x0000000685007c0c */ /* 0x040fe2000bf66270 */
[C---:B------:R-:W-:Y:S01]  /*2860*/  VIADD R134, R133.reuse, 0x20 ;  /* 0x0000002085867836 */ /* 0x040fe20000000000 */
[----:B------:R-:W-:Y:S01]  /*2870*/  ISETP.GE.AND P5, PT, R2, UR6, PT ;  /* 0x0000000602007c0c */ /* 0x000fe2000bfa6270 */
[C---:B------:R-:W-:Y:S01]  /*2880*/  VIADD R2, R133.reuse, 0x10 ;  /* 0x0000001085027836 */ /* 0x040fe20000000000 */
[----:B------:R-:W-:Y:S01]  /*2890*/  ULEA.HI.X UR5, UR5, UR9, UR7, 0x2, UP0 ;  /* 0x0000000905057291 */ /* 0x000fe200080f1407 */
[----:B------:R-:W-:Y:S01]  /*28a0*/  IMAD.U32 R136, RZ, RZ, UR4 ;  /* 0x00000004ff887e24 */ /* 0x000fe2000f8e00ff */
[----:B------:R-:W-:Y:S01]  /*28b0*/  ISETP.GE.AND P4, PT, R134, UR6, PT ;  /* 0x0000000686007c0c */ /* 0x000fe2000bf86270 */
[----:B------:R-:W-:Y:S01]  /*28c0*/  VIADD R132, R133, 0x18 ;  /* 0x0000001885847836 */ /* 0x000fe20000000000 */
[----:B------:R-:W-:Y:S01]  /*28d0*/  ISETP.GE.AND P6, PT, R2, UR6, PT ;  /* 0x0000000602007c0c */ /* 0x000fe2000bfc6270 */
[----:B------:R-:W-:Y:S01]  /*28e0*/  IMAD.U32 R134, RZ, RZ, UR16 ;  /* 0x00000010ff867e24 */ /* 0x000fe2000f8e00ff */
[----:B------:R-:W-:Y:S01]  /*28f0*/  IADD3 R2, PT, PT, R0, R3, RZ ;  /* 0x0000000300027210 */ /* 0x000fe20007ffe0ff */
[----:B------:R-:W-:Y:S01]  /*2900*/  IMAD.U32 R137, RZ, RZ, UR5 ;  /* 0x00000005ff897e24 */ /* 0x000fe2000f8e00ff */
[----:B------:R-:W-:-:S02]  /*2910*/  ISETP.GE.AND P0, PT, R132, UR6, PT ;  /* 0x0000000684007c0c */ /* 0x000fc4000bf06270 */
[C---:B------:R-:W-:Y:S01]  /*2920*/  IADD3 R138, PT, PT, R2.reuse, 0x28, RZ ;  /* 0x00000028028a7810 */ /* 0x040fe20007ffe0ff */
[C---:B------:R-:W-:Y:S01]  /*2930*/  VIADD R139, R2.reuse, 0x30 ;  /* 0x00000030028b7836 */ /* 0x040fe20000000000 */
[----:B------:R-:W-:Y:S01]  /*2940*/  IADD3 R132, PT, PT, R2, 0x38, RZ ;  /* 0x0000003802847810 */ /* 0x000fe20007ffe0ff */
[----:B------:R-:W-:Y:S01]  /*2950*/  @!P3 IMAD.WIDE R136, R133, 0x4, R136 ;  /* 0x000000048588b825 */ /* 0x000fe200078e0288 */
[----:B------:R-:W-:Y:S02]  /*2960*/  ISETP.GE.AND P1, PT, R138, UR6, PT ;  /* 0x000000068a007c0c */ /* 0x000fe4000bf26270 */
[----:B------:R-:W-:Y:S01]  /*2970*/  ISETP.GE.AND P2, PT, R139, UR6, PT ;  /* 0x000000068b007c0c */ /* 0x000fe2000bf46270 */
[----:B------:R-:W-:Y:S01]  /*2980*/  IMAD.U32 R139, RZ, RZ, UR17 ;  /* 0x00000011ff8b7e24 */ /* 0x000fe2000f8e00ff */
[----:B------:R1:W-:Y:S01]  /*2990*/  @!P3 STG.E desc[UR14][R136.64], R128 ;  /* 0x000000808800b986 */ /* 0x0003e2000c10190e */
[----:B------:R-:W-:Y:S02]  /*29a0*/  IMAD R133, R134, 0x10, R3 ;  /* 0x0000001086857824 */ /* 0x000fe400078e0203 */
[----:B------:R-:W-:Y:S01]  /*29b0*/  @!P3 IMAD.WIDE R138, R139, 0x4, R136 ;  /* 0x000000048b8ab825 */ /* 0x000fe200078e0288 */
[----:B------:R1:W-:Y:S04]  /*29c0*/  @!P3 STG.E desc[UR14][R136.64+0x4], R129 ;  /* 0x000004818800b986 */ /* 0x0003e8000c10190e */
[----:B------:R1:W-:Y:S04]  /*29d0*/  @!P3 STG.E desc[UR14][R138.64], R130 ;  /* 0x000000828a00b986 */ /* 0x0003e8000c10190e */
[----:B------:R1:W-:Y:S01]  /*29e0*/  @!P3 STG.E desc[UR14][R138.64+0x4], R131 ;  /* 0x000004838a00b986 */ /* 0x0003e2000c10190e */
[----:B------:R-:W-:Y:S01]  /*29f0*/  ISETP.GE.AND P3, PT, R132, UR6, PT ;  /* 0x0000000684007c0c */ /* 0x000fe2000bf66270 */
[----:B------:R-:W-:-:S04]  /*2a00*/  IMAD.IADD R132, R0, 0x1, R133 ;  /* 0x0000000100847824 */ /* 0x000fc800078e0285 */
[----:B------:R-:W-:Y:S01]  /*2a10*/  VIADD R134, R132, 0x8 ;  /* 0x0000000884867836 */ /* 0x000fe20000000000 */
[----:B------:R-:W-:Y:S07]  /*2a20*/  @P5 BRA `(.L_x_27) ;  /* 0x00000000003c5947 */ /* 0x000fee0003800000 */
[----:B-1----:R-:W-:Y:S01]  /*2a30*/  MOV R128, UR16 ;  /* 0x0000001000807c02 */ /* 0x002fe20008000f00 */
[----:B------:R-:W-:Y:S02]  /*2a40*/  IMAD R131, R135, UR16, RZ ;  /* 0x0000001087837c24 */ /* 0x000fe4000f8e02ff */
[----:B------:R-:W-:Y:S02]  /*2a50*/  IMAD.U32 R129, RZ, RZ, UR5 ;  /* 0x00000005ff817e24 */ /* 0x000fe4000f8e00ff */
[----:B------:R-:W-:Y:S01]  /*2a60*/  IMAD R137, R128, 0x8, R131 ;  /* 0x0000000880897824 */ /* 0x000fe200078e0283 */
[----:B------:R-:W-:Y:S01]  /*2a70*/  IADD3 R131, PT, PT, R0, R131, RZ ;  /* 0x0000008300837210 */ /* 0x000fe20007ffe0ff */
[----:B------:R-:W-:-:S03]  /*2a80*/  IMAD.U32 R128, RZ, RZ, UR4 ;  /* 0x00000004ff807e24 */ /* 0x000fc6000f8e00ff */
[----:B------:R-:W-:Y:S01]  /*2a90*/  IADD3 R136, P5, PT, R0, R137, RZ ;  /* 0x0000008900887210 */ /* 0x000fe20007fbe0ff */
[----:B------:R-:W-:-:S03]  /*2aa0*/  IMAD.WIDE R128, R131, 0x4, R128 ;  /* 0x0000000483807825 */ /* 0x000fc600078e0280 */
[----:B------:R-:W-:Y:S02]  /*2ab0*/  LEA.HI.X.SX32 R137, R137, RZ, 0x1, P5 ;  /* 0x000000ff89897211 */ /* 0x000fe400028f0eff */
[C---:B------:R-:W-:Y:S01]  /*2ac0*/  LEA R130, P5, R136.reuse, UR4, 0x2 ;  /* 0x0000000488827c11 */ /* 0x040fe2000f8a10ff */
[----:B------:R2:W-:Y:S03]  /*2ad0*/  STG.E desc[UR14][R128.64+0x20], R100 ;  /* 0x0000206480007986 */ /* 0x0005e6000c10190e */
[----:B------:R-:W-:Y:S01]  /*2ae0*/  LEA.HI.X R131, R136, UR5, R137, 0x2, P5 ;  /* 0x0000000588837c11 */ /* 0x000fe2000a8f1489 */
[----:B------:R2:W-:Y:S04]  /*2af0*/  STG.E desc[UR14][R128.64+0x24], R101 ;  /* 0x0000246580007986 */ /* 0x0005e8000c10190e */
[----:B------:R2:W-:Y:S04]  /*2b00*/  STG.E desc[UR14][R130.64+0x20], R102 ;  /* 0x0000206682007986 */ /* 0x0005e8000c10190e */
[----:B------:R2:W-:Y:S02]  /*2b10*/  STG.E desc[UR14][R130.64+0x24], R103 ;  /* 0x0000246782007986 */ /* 0x0005e4000c10190e */
.L_x_27:
[----:B------:R-:W-:Y:S05]  /*2b20*/  BSYNC.RECONVERGENT B0 ;  /* 0x0000000000007941 */ /* 0x000fea0003800200 */
.L_x_26:
[----:B------:R-:W-:Y:S01]  /*2b30*/  BSSY.RECONVERGENT B0, `(.L_x_28) ;  /* 0x0000013000007945 */ /* 0x000fe20003800200 */
[----:B------:R-:W-:Y:S01]  /*2b40*/  ISETP.GE.AND P5, PT, R134, UR6, PT ;  /* 0x0000000686007c0c */ /* 0x000fe2000bfa6270 */
[----:B-12---:R-:W-:Y:S02]  /*2b50*/  VIADD R130, R132, 0x10 ;  /* 0x0000001084827836 */ /* 0x006fe40000000000 */
[----:B------:R-:W-:Y:S10]  /*2b60*/  @P6 BRA `(.L_x_29) ;  /* 0x00000000003c6947 */ /* 0x000ff40003800000 */
[----:B------:R-:W-:Y:S02]  /*2b70*/  IMAD R103, R135, UR16, RZ ;  /* 0x0000001087677c24 */ /* 0x000fe4000f8e02ff */
[----:B------:R-:W-:Y:S02]  /*2b80*/  IMAD.U32 R100, RZ, RZ, UR16 ;  /* 0x00000010ff647e24 */ /* 0x000fe4000f8e00ff */
[----:B------:R-:W-:Y:S02]  /*2b90*/  IMAD.U32 R101, RZ, RZ, UR5 ;  /* 0x00000005ff657e24 */ /* 0x000fe4000f8e00ff */
[--C-:B------:R-:W-:Y:S01]  /*2ba0*/  IMAD R129, R100, 0x8, R103.reuse ;  /* 0x0000000864817824 */ /* 0x100fe200078e0267 */
[----:B------:R-:W-:Y:S01]  /*2bb0*/  MOV R100, UR4 ;  /* 0x0000000400647c02 */ /* 0x000fe20008000f00 */
[----:B------:R-:W-:-:S03]  /*2bc0*/  IMAD.IADD R103, R0, 0x1, R103 ;  /* 0x0000000100677824 */ /* 0x000fc600078e0267 */
        /* <DEDUP_REMOVED lines=9> */
.L_x_29:
[----:B------:R-:W-:Y:S05]  /*2c60*/  BSYNC.RECONVERGENT B0 ;  /* 0x0000000000007941 */ /* 0x000fea0003800200 */
.L_x_28:
[----:B------:R-:W-:Y:S01]  /*2c70*/  BSSY.RECONVERGENT B0, `(.L_x_30) ;  /* 0x0000013000007945 */ /* 0x000fe20003800200 */
[----:B------:R-:W-:Y:S01]  /*2c80*/  ISETP.GE.AND P6, PT, R130, UR6, PT ;  /* 0x0000000682007c0c */ /* 0x000fe2000bfc6270 */
[----:B-1----:R-:W-:Y:S02]  /*2c90*/  VIADD R102, R132, 0x18 ;  /* 0x0000001884667836 */ /* 0x002fe40000000000 */
[----:B------:R-:W-:Y:S10]  /*2ca0*/  @P0 BRA `(.L_x_31) ;  /* 0x00000000003c0947 */ /* 0x000ff40003800000 */
[----:B------:R-:W-:Y:S01]  /*2cb0*/  MOV R84, UR16 ;  /* 0x0000001000547c02 */ /* 0x000fe20008000f00 */
        /* <DEDUP_REMOVED lines=14> */
.L_x_31:
[----:B------:R-:W-:Y:S05]  /*2da0*/  BSYNC.RECONVERGENT B0 ;  /* 0x0000000000007941 */ /* 0x000fea0003800200 */
.L_x_30:
[----:B------:R-:W-:Y:S01]  /*2db0*/  BSSY.RECONVERGENT B0, `(.L_x_32) ;  /* 0x0000011000007945 */ /* 0x000fe20003800200 */
[----:B------:R-:W-:-:S03]  /*2dc0*/  ISETP.GE.AND P0, PT, R102, UR6, PT ;  /* 0x0000000666007c0c */ /* 0x000fc6000bf06270 */
[----:B------:R-:W-:Y:S10]  /*2dd0*/  @P4 BRA `(.L_x_33) ;  /* 0x0000000000384947 */ /* 0x000ff40003800000 */
[----:B------:R-:W-:Y:S02]  /*2de0*/  IMAD R135, R135, UR16, RZ ;  /* 0x0000001087877c24 */ /* 0x000fe4000f8e02ff */
[----:B-1----:R-:W-:Y:S02]  /*2df0*/  IMAD.U32 R68, RZ, RZ, UR16 ;  /* 0x00000010ff447e24 */ /* 0x002fe4000f8e00ff */
[----:B------:R-:W-:Y:S02]  /*2e00*/  IMAD.MOV.U32 R85, RZ, RZ, 0x4 ;  /* 0x00000004ff557424 */ /* 0x000fe400078e00ff */
[----:B------:R-:W-:Y:S01]  /*2e10*/  IMAD R69, R68, 0x8, R135 ;  /* 0x0000000844457824 */ /* 0x000fe200078e0287 */
[----:B------:R-:W-:-:S04]  /*2e20*/  IADD3 R68, PT, PT, R0, R135, RZ ;  /* 0x0000008700447210 */ /* 0x000fc80007ffe0ff */
[----:B------:R-:W-:-:S04]  /*2e30*/  IADD3 R71, P4, PT, R0, R69, RZ ;  /* 0x0000004500477210 */ /* 0x000fc80007f9e0ff */
[----:B------:R-:W-:Y:S01]  /*2e40*/  LEA.HI.X.SX32 R84, R69, RZ, 0x1, P4 ;  /* 0x000000ff45547211 */ /* 0x000fe200020f0eff */
[----:B------:R-:W-:Y:S01]  /*2e50*/  IMAD.WIDE R68, R68, R85, UR4 ;  /* 0x0000000444447e25 */ /* 0x000fe2000f8e0255 */
[----:B------:R-:W-:-:S04]  /*2e60*/  LEA R70, P4, R71, UR4, 0x2 ;  /* 0x0000000447467c11 */ /* 0x000fc8000f8810ff */
[----:B------:R-:W-:Y:S01]  /*2e70*/  LEA.HI.X R71, R71, UR5, R84, 0x2, P4 ;  /* 0x0000000547477c11 */ /* 0x000fe2000a0f1454 */
[----:B------:R2:W-:Y:S04]  /*2e80*/  STG.E desc[UR14][R68.64+0x80], R52 ;  /* 0x0000803444007986 */ /* 0x0005e8000c10190e */
[----:B------:R2:W-:Y:S04]  /*2e90*/  STG.E desc[UR14][R68.64+0x84], R53 ;  /* 0x0000843544007986 */ /* 0x0005e8000c10190e */
[----:B------:R2:W-:Y:S04]  /*2ea0*/  STG.E desc[UR14][R70.64+0x80], R54 ;  /* 0x0000803646007986 */ /* 0x0005e8000c10190e */
[----:B------:R2:W-:Y:S02]  /*2eb0*/  STG.E desc[UR14][R70.64+0x84], R55 ;  /* 0x0000843746007986 */ /* 0x0005e4000c10190e */
.L_x_33:
[----:B------:R-:W-:Y:S05]  /*2ec0*/  BSYNC.RECONVERGENT B0 ;  /* 0x0000000000007941 */ /* 0x000fea0003800200 */
.L_x_32:
[----:B------:R-:W-:Y:S01]  /*2ed0*/  BSSY.RECONVERGENT B0, `(.L_x_34) ;  /* 0x0000013000007945 */ /* 0x000fe20003800200 */
[C---:B------:R-:W-:Y:S01]  /*2ee0*/  ISETP.GE.AND P4, PT, R132.reuse, UR6, PT ;  /* 0x0000000684007c0c */ /* 0x040fe2000bf86270 */
[----:B--2---:R-:W-:Y:S02]  /*2ef0*/  IMAD.U32 R52, RZ, RZ, UR4 ;  /* 0x00000004ff347e24 */ /* 0x004fe4000f8e00ff */
[----:B------:R-:W-:Y:S02]  /*2f00*/  IMAD.U32 R53, RZ, RZ, UR5 ;  /* 0x00000005ff357e24 */ /* 0x000fe4000f8e00ff */
[----:B-1----:R-:W-:Y:S01]  /*2f10*/  VIADD R71, R132, 0x20 ;  /* 0x0000002084477836 */ /* 0x002fe20000000000 */
[----:B------:R-:W-:Y:S07]  /*2f20*/  @P1 BRA `(.L_x_35) ;  /* 0x0000000000341947 */ /* 0x000fee0003800000 */
[----:B------:R-:W-:Y:S01]  /*2f30*/  MOV R54, UR16 ;  /* 0x0000001000367c02 */ /* 0x000fe20008000f00 */
[----:B------:R-:W-:-:S04]  /*2f40*/  IMAD.U32 R55, RZ, RZ, UR5 ;  /* 0x00000005ff377e24 */ /* 0x000fc8000f8e00ff */
[----:B------:R-:W-:Y:S02]  /*2f50*/  IMAD R69, R54, 0x8, R3 ;  /* 0x0000000836457824 */ /* 0x000fe400078e0203 */
        /* <DEDUP_REMOVED lines=10> */
.L_x_35:
[----:B------:R-:W-:Y:S05]  /*3000*/  BSYNC.RECONVERGENT B0 ;  /* 0x0000000000007941 */ /* 0x000fea0003800200 */
.L_x_34:
[----:B-1----:R-:W-:Y:S01]  /*3010*/  IMAD.WIDE R36, R132, 0x4, R52 ;  /* 0x0000000484247825 */ /* 0x002fe200078e0234 */
[----:B------:R-:W-:Y:S01]  /*3020*/  MOV R55, UR17 ;  /* 0x0000001100377c02 */ /* 0x000fe20008000f00 */
[----:B------:R-:W-:Y:S01]  /*3030*/  BSSY.RECONVERGENT B0, `(.L_x_36) ;  /* 0x0000012000007945 */ /* 0x000fe20003800200 */
[----:B------:R-:W-:Y:S01]  /*3040*/  ISETP.GE.AND P1, PT, R71, UR6, PT ;  /* 0x0000000647007c0c */ /* 0x000fe2000bf26270 */
[----:B------:R-:W-:Y:S02]  /*3050*/  IMAD.U32 R38, RZ, RZ, UR16 ;  /* 0x00000010ff267e24 */ /* 0x000fe4000f8e00ff */
[----:B------:R-:W-:-:S04]  /*3060*/  @!P4 IMAD.WIDE R54, R55, 0x4, R36 ;  /* 0x000000043736c825 */ /* 0x000fc800078e0224 */
[----:B------:R-:W-:Y:S01]  /*3070*/  IMAD R71, R38, 0x20, R3 ;  /* 0x0000002026477824 */ /* 0x000fe200078e0203 */
[----:B------:R-:W-:Y:S06]  /*3080*/  @P2 BRA `(.L_x_37) ;  /* 0x0000000000302947 */ /* 0x000fec0003800000 */
[----:B------:R-:W-:Y:S01]  /*3090*/  VIADD R39, R3, UR17 ;  /* 0x0000001103277c36 */ /* 0x000fe20008000000 */
[----:B------:R-:W-:Y:S01]  /*30a0*/  MOV R68, UR4 ;  /* 0x0000000400447c02 */ /* 0x000fe20008000f00 */
        /* <DEDUP_REMOVED lines=10> */
.L_x_37:
[----:B------:R-:W-:Y:S05]  /*3150*/  BSYNC.RECONVERGENT B0 ;  /* 0x0000000000007941 */ /* 0x000fea0003800200 */
.L_x_36:
[----:B------:R-:W-:Y:S04]  /*3160*/  BSSY.RECONVERGENT B0, `(.L_x_38) ;  /* 0x000000e000007945 */ /* 0x000fe80003800200 */
[----:B------:R-:W-:Y:S05]  /*3170*/  @P3 BRA `(.L_x_39) ;  /* 0x0000000000303947 */ /* 0x000fea0003800000 */
[----:B------:R-:W-:Y:S01]  /*3180*/  VIADD R3, R3, UR17 ;  /* 0x0000001103037c36 */ /* 0x000fe20008000000 */
[----:B-1----:R-:W-:Y:S01]  /*3190*/  MOV R21, UR5 ;  /* 0x0000000500157c02 */ /* 0x002fe20008000f00 */
        /* <DEDUP_REMOVED lines=10> */
.L_x_39:
[----:B------:R-:W-:Y:S05]  /*3240*/  BSYNC.RECONVERGENT B0 ;  /* 0x0000000000007941 */ /* 0x000fea0003800200 */
.L_x_38:
[----:B------:R-:W-:Y:S01]  /*3250*/  VIADD R133, R133, UR17 ;  /* 0x0000001185857c36 */ /* 0x000fe20008000000 */
[----:B------:R-:W-:Y:S01]  /*3260*/  @!P4 STG.E desc[UR14][R36.64], R112 ;  /* 0x000000702400c986 */ /* 0x000fe2000c10190e */
[C---:B------:R-:W-:Y:S02]  /*3270*/  VIADD R3, R132.reuse, 0x28 ;  /* 0x0000002884037836 */ /* 0x040fe40000000000 */
[----:B--2---:R-:W-:Y:S01]  /*3280*/  VIADD R4, R132, 0x30 ;  /* 0x0000003084047836 */ /* 0x004fe20000000000 */
[C---:B------:R-:W-:Y:S01]  /*3290*/  IADD3 R5, P2, PT, R0.reuse, R133, RZ ;  /* 0x0000008500057210 */ /* 0x040fe20007f5e0ff */
[----:B------:R-:W-:Y:S01]  /*32a0*/  @!P4 STG.E desc[UR14][R36.64+0x4], R113 ;  /* 0x000004712400c986 */ /* 0x000fe2000c10190e */
[----:B-1----:R-:W-:Y:S01]  /*32b0*/  IMAD.IADD R21, R0, 0x1, R71 ;  /* 0x0000000100157824 */ /* 0x002fe200078e0247 */
[----:B------:R-:W-:Y:S01]  /*32c0*/  IADD3 R132, PT, PT, R132, 0x38, RZ ;  /* 0x0000003884847810 */ /* 0x000fe20007ffe0ff */
[----:B------:R-:W-:Y:S01]  /*32d0*/  IMAD.U32 R20, RZ, RZ, UR16 ;  /* 0x00000010ff147e24 */ /* 0x000fe2000f8e00ff */
[----:B------:R-:W-:Y:S01]  /*32e0*/  @!P4 STG.E desc[UR14][R54.64], R114 ;  /* 0x000000723600c986 */ /* 0x000fe2000c10190e */
[----:B------:R-:W-:Y:S01]  /*32f0*/  LEA.HI.X.SX32 R6, R133, RZ, 0x1, P2 ;  /* 0x000000ff85067211 */ /* 0x000fe200010f0eff */
[----:B------:R-:W-:Y:S01]  /*3300*/  IMAD.U32 R7, RZ, RZ, UR17 ;  /* 0x00000011ff077e24 */ /* 0x000fe2000f8e00ff */
[----:B------:R-:W-:Y:S01]  /*3310*/  ISETP.GE.AND P2, PT, R3, UR6, PT ;  /* 0x0000000603007c0c */ /* 0x000fe2000bf46270 */
[----:B------:R-:W-:Y:S01]  /*3320*/  @!P4 STG.E desc[UR14][R54.64+0x4], R115 ;  /* 0x000004733600c986 */ /* 0x000fe2000c10190e */
[----:B------:R-:W-:-:S02]  /*3330*/  LEA R2, P4, R5, UR4, 0x2 ;  /* 0x0000000405027c11 */ /* 0x000fc4000f8810ff */
[----:B------:R-:W-:Y:S01]  /*3340*/  ISETP.GE.AND P3, PT, R4, UR6, PT ;  /* 0x0000000604007c0c */ /* 0x000fe2000bf66270 */
[----:B------:R-:W-:Y:S01]  /*3350*/  VIADD R4, R21, 0x8 ;  /* 0x0000000815047836 */ /* 0x000fe20000000000 */
[----:B------:R-:W-:Y:S01]  /*3360*/  LEA.HI.X R3, R5, UR5, R6, 0x2, P4 ;  /* 0x0000000505037c11 */ /* 0x000fe2000a0f1406 */
[----:B------:R-:W-:Y:S01]  /*3370*/  @!P5 STG.E desc[UR14][R36.64+0x20], R96 ;  /* 0x000020602400d986 */ /* 0x000fe2000c10190e */
[----:B------:R-:W-:Y:S02]  /*3380*/  ISETP.GE.AND P4, PT, R132, UR6, PT ;  /* 0x0000000684007c0c */ /* 0x000fe4000bf86270 */
[----:B------:R-:W-:Y:S01]  /*3390*/  LEA R23, R20, R71, 0x4 ;  /* 0x0000004714177211 */ /* 0x000fe200078e20ff */
[----:B------:R-:W-:Y:S01]  /*33a0*/  @!P5 STG.E desc[UR14][R36.64+0x24], R97 ;  /* 0x000024612400d986 */ /* 0x000fe2000c10190e */
[----:B------:R-:W-:-:S03]  /*33b0*/  VIADD R71, R71, UR17 ;  /* 0x0000001147477c36 */ /* 0x000fc60008000000 */
[----:B------:R-:W-:Y:S04]  /*33c0*/  @!P5 STG.E desc[UR14][R2.64+0x20], R98 ;  /* 0x000020620200d986 */ /* 0x000fe8000c10190e */
[----:B------:R-:W-:Y:S01]  /*33d0*/  @!P5 STG.E desc[UR14][R2.64+0x24], R99 ;  /* 0x000024630200d986 */ /* 0x000fe2000c10190e */
[----:B------:R-:W-:Y:S01]  /*33e0*/  ISETP.GE.AND P5, PT, R4, UR6, PT ;  /* 0x0000000604007c0c */ /* 0x000fe2000bfa6270 */
[----:B------:R-:W-:Y:S02]  /*33f0*/  VIADD R4, R21, 0x10 ;  /* 0x0000001015047836 */ /* 0x000fe40000000000 */
[----:B------:R-:W-:Y:S04]  /*3400*/  @!P6 STG.E desc[UR14][R36.64+0x40], R80 ;  /* 0x000040502400e986 */ /* 0x000fe8000c10190e */
[----:B------:R-:W-:Y:S04]  /*3410*/  @!P6 STG.E desc[UR14][R36.64+0x44], R81 ;  /* 0x000044512400e986 */ /* 0x000fe8000c10190e */
[----:B------:R-:W-:Y:S04]  /*3420*/  @!P6 STG.E desc[UR14][R2.64+0x40], R82 ;  /* 0x000040520200e986 */ /* 0x000fe8000c10190e */
[----:B------:R-:W-:Y:S01]  /*3430*/  @!P6 STG.E desc[UR14][R2.64+0x44], R83 ;  /* 0x000044530200e986 */ /* 0x000fe2000c10190e */
[----:B------:R-:W-:-:S02]  /*3440*/  ISETP.GE.AND P6, PT, R4, UR6, PT ;  /* 0x0000000604007c0c */ /* 0x000fc4000bfc6270 */
[C---:B------:R-:W-:Y:S01]  /*3450*/  IADD3 R4, PT, PT, R21.reuse, 0x18, RZ ;  /* 0x0000001815047810 */ /* 0x040fe20007ffe0ff */
[----:B------:R-:W-:Y:S04]  /*3460*/  @!P0 STG.E desc[UR14][R36.64+0x60], R64 ;  /* 0x0000604024008986 */ /* 0x000fe8000c10190e */
[----:B------:R-:W-:Y:S04]  /*3470*/  @!P0 STG.E desc[UR14][R36.64+0x64], R65 ;  /* 0x0000644124008986 */ /* 0x000fe8000c10190e */
[----:B------:R-:W-:Y:S04]  /*3480*/  @!P0 STG.E desc[UR14][R2.64+0x60], R66 ;  /* 0x0000604202008986 */ /* 0x000fe8000c10190e */
[----:B------:R-:W-:Y:S01]  /*3490*/  @!P0 STG.E desc[UR14][R2.64+0x64], R67 ;  /* 0x0000644302008986 */ /* 0x000fe2000c10190e */
[----:B------:R-:W-:Y:S01]  /*34a0*/  ISETP.GE.AND P0, PT, R4, UR6, PT ;  /* 0x0000000604007c0c */ /* 0x000fe2000bf06270 */
[----:B------:R-:W-:-:S02]  /*34b0*/  VIADD R4, R21, 0x20 ;  /* 0x0000002015047836 */ /* 0x000fc40000000000 */
[----:B------:R-:W-:Y:S04]  /*34c0*/  @!P1 STG.E desc[UR14][R36.64+0x80], R48 ;  /* 0x0000803024009986 */ /* 0x000fe8000c10190e */
[----:B------:R-:W-:Y:S04]  /*34d0*/  @!P1 STG.E desc[UR14][R36.64+0x84], R49 ;  /* 0x0000843124009986 */ /* 0x000fe8000c10190e */
[----:B------:R-:W-:Y:S04]  /*34e0*/  @!P1 STG.E desc[UR14][R2.64+0x80], R50 ;  /* 0x0000803202009986 */ /* 0x000fe8000c10190e */
[----:B------:R-:W-:Y:S01]  /*34f0*/  @!P1 STG.E desc[UR14][R2.64+0x84], R51 ;  /* 0x0000843302009986 */ /* 0x000fe2000c10190e */
[----:B------:R-:W-:Y:S01]  /*3500*/  ISETP.GE.AND P1, PT, R4, UR6, PT ;  /* 0x0000000604007c0c */ /* 0x000fe2000bf26270 */
[----:B------:R-:W-:-:S02]  /*3510*/  IMAD.WIDE R4, R21, 0x4, R52 ;  /* 0x0000000415047825 */ /* 0x000fc400078e0234 */
[----:B------:R-:W-:Y:S04]  /*3520*/  @!P2 STG.E desc[UR14][R36.64+0xa0], R32 ;  /* 0x0000a0202400a986 */ /* 0x000fe8000c10190e */
[----:B------:R-:W-:Y:S04]  /*3530*/  @!P2 STG.E desc[UR14][R36.64+0xa4], R33 ;  /* 0x0000a4212400a986 */ /* 0x000fe8000c10190e */
[----:B------:R-:W-:Y:S04]  /*3540*/  @!P2 STG.E desc[UR14][R2.64+0xa0], R34 ;  /* 0x0000a0220200a986 */ /* 0x000fe8000c10190e */
[----:B------:R-:W-:Y:S01]  /*3550*/  @!P2 STG.E desc[UR14][R2.64+0xa4], R35 ;  /* 0x0000a4230200a986 */ /* 0x000fe2000c10190e */
[----:B------:R-:W-:-:S03]  /*3560*/  ISETP.GE.AND P2, PT, R21, UR6, PT ;  /* 0x0000000615007c0c */ /* 0x000fc6000bf46270 */
[----:B------:R1:W-:Y:S04]  /*3570*/  @!P3 STG.E desc[UR14][R36.64+0xc0], R16 ;  /* 0x0000c0102400b986 */ /* 0x0003e8000c10190e */
[----:B------:R2:W-:Y:S04]  /*3580*/  @!P3 STG.E desc[UR14][R36.64+0xc4], R17 ;  /* 0x0000c4112400b986 */ /* 0x0005e8000c10190e */
[----:B------:R3:W-:Y:S02]  /*3590*/  @!P3 STG.E desc[UR14][R2.64+0xc0], R18 ;  /* 0x0000c0120200b986 */ /* 0x0007e4000c10190e */
[----:B------:R-:W-:-:S02]  /*35a0*/  @!P2 IMAD.WIDE R6, R7, 0x4, R4 ;  /* 0x000000040706a825 */ /* 0x000fc400078e0204 */
[----:B------:R4:W-:Y:S02]  /*35b0*/  @!P3 STG.E desc[UR14][R2.64+0xc4], R19 ;  /* 0x0000c4130200b986 */ /* 0x0009e4000c10190e */
[C---:B-1----:R-:W-:Y:S02]  /*35c0*/  VIADD R16, R21.reuse, 0x28 ;  /* 0x0000002815107836 */ /* 0x042fe40000000000 */
[----:B------:R-:W-:Y:S01]  /*35d0*/  @!P4 STG.E desc[UR14][R36.64+0xe0], R124 ;  /* 0x0000e07c2400c986 */ /* 0x000fe2000c10190e */
[C---:B--2---:R-:W-:Y:S01]  /*35e0*/  VIADD R17, R21.reuse, 0x30 ;  /* 0x0000003015117836 */ /* 0x044fe20000000000 */
[----:B------:R-:W-:Y:S02]  /*35f0*/  IADD3 R21, PT, PT, R21, 0x38, RZ ;  /* 0x0000003815157810 */ /* 0x000fe40007ffe0ff */
[----:B------:R-:W-:Y:S01]  /*3600*/  @!P4 STG.E desc[UR14][R36.64+0xe4], R125 ;  /* 0x0000e47d2400c986 */ /* 0x000fe2000c10190e */
[----:B---3--:R-:W-:-:S03]  /*3610*/  IADD3 R18, P3, PT, R0, R71, RZ ;  /* 0x0000004700127210 */ /* 0x008fc60007f7e0ff */
[----:B------:R-:W-:Y:S01]  /*3620*/  @!P4 STG.E desc[UR14][R2.64+0xe0], R126 ;  /* 0x0000e07e0200c986 */ /* 0x000fe2000c10190e */
[----:B------:R-:W-:Y:S01]  /*3630*/  LEA.HI.X.SX32 R71, R71, RZ, 0x1, P3 ;  /* 0x000000ff47477211 */ /* 0x000fe200018f0eff */
[----:B----4-:R-:W-:Y:S01]  /*3640*/  IMAD.U32 R19, RZ, RZ, UR17 ;  /* 0x00000011ff137e24 */ /* 0x010fe2000f8e00ff */
[----:B------:R-:W-:Y:S01]  /*3650*/  ISETP.GE.AND P3, PT, R17, UR6, PT ;  /* 0x0000000611007c0c */ /* 0x000fe2000bf66270 */
[----:B------:R1:W-:Y:S01]  /*3660*/  @!P4 STG.E desc[UR14][R2.64+0xe4], R127 ;  /* 0x0000e47f0200c986 */ /* 0x0003e2000c10190e */
[----:B------:R-:W-:Y:S01]  /*3670*/  ISETP.GE.AND P4, PT, R16, UR6, PT ;  /* 0x0000000610007c0c */ /* 0x000fe2000bf86270 */
[----:B------:R-:W-:Y:S02]  /*3680*/  IMAD.IADD R17, R0, 0x1, R23 ;  /* 0x0000000100117824 */ /* 0x000fe400078e0217 */
[----:B------:R-:W-:Y:S01]  /*3690*/  @!P2 STG.E desc[UR14][R4.64], R108 ;  /* 0x0000006c0400a986 */ /* 0x000fe2000c10190e */
[----:B------:R-:W-:Y:S02]  /*36a0*/  VIADD R23, R23, UR17 ;  /* 0x0000001117177c36 */ /* 0x000fe40008000000 */
[----:B------:R-:W-:Y:S01]  /*36b0*/  IMAD.WIDE R52, R17, 0x4, R52 ;  /* 0x0000000411347825 */ /* 0x000fe200078e0234 */
[----:B------:R-:W-:Y:S04]  /*36c0*/  @!P2 STG.E desc[UR14][R4.64+0x4], R109 ;  /* 0x0000046d0400a986 */ /* 0x000fe8000c10190e */
[----:B------:R-:W-:Y:S04]  /*36d0*/  @!P2 STG.E desc[UR14][R6.64], R110 ;  /* 0x0000006e0600a986 */ /* 0x000fe8000c10190e */
[----:B------:R2:W-:Y:S01]  /*36e0*/  @!P2 STG.E desc[UR14][R6.64+0x4], R111 ;  /* 0x0000046f0600a986 */ /* 0x0005e2000c10190e */
[----:B-1----:R-:W-:-:S03]  /*36f0*/  LEA R2, P2, R18, UR4, 0x2 ;  /* 0x0000000412027c11 */ /* 0x002fc6000f8410ff */
[----:B------:R-:W-:Y:S01]  /*3700*/  @!P5 STG.E desc[UR14][R4.64+0x20], R92 ;  /* 0x0000205c0400d986 */ /* 0x000fe2000c10190e */
[----:B------:R-:W-:Y:S02]  /*3710*/  LEA.HI.X R3, R18, UR5, R71, 0x2, P2 ;  /* 0x0000000512037c11 */ /* 0x000fe400090f1447 */
[----:B------:R-:W-:Y:S01]  /*3720*/  ISETP.GE.AND P2, PT, R21, UR6, PT ;  /* 0x0000000615007c0c */ /* 0x000fe2000bf46270 */
[----:B------:R-:W-:Y:S04]  /*3730*/  @!P5 STG.E desc[UR14][R4.64+0x24], R93 ;  /* 0x0000245d0400d986 */ /* 0x000fe8000c10190e */
[----:B------:R-:W-:Y:S01]  /*3740*/  @!P5 STG.E desc[UR14][R2.64+0x20], R94 ;  /* 0x0000205e0200d986 */ /* 0x000fe2000c10190e */
[C---:B--2---:R-:W-:Y:S01]  /*3750*/  VIADD R6, R17.reuse, 0x8 ;  /* 0x0000000811067836 */ /* 0x044fe20000000000 */
[----:B------:R-:W-:-:S02]  /*3760*/  IADD3 R7, PT, PT, R17, 0x28, RZ ;  /* 0x0000002811077810 */ /* 0x000fc40007ffe0ff */
[----:B------:R-:W-:Y:S02]  /*3770*/  @!P5 STG.E desc[UR14][R2.64+0x24], R95 ;  /* 0x0000245f0200d986 */ /* 0x000fe4000c10190e */
[----:B------:R-:W-:Y:S01]  /*3780*/  ISETP.GE.AND P5, PT, R6, UR6, PT ;  /* 0x0000000606007c0c */ /* 0x000fe2000bfa6270 */
[----:B------:R-:W-:Y:S01]  /*3790*/  VIADD R6, R17, 0x10 ;  /* 0x0000001011067836 */ /* 0x000fe20000000000 */
[----:B------:R-:W-:Y:S04]  /*37a0*/  @!P6 STG.E desc[UR14][R4.64+0x40], R76 ;  /* 0x0000404c0400e986 */ /* 0x000fe8000c10190e */
[----:B------:R-:W-:Y:S04]  /*37b0*/  @!P6 STG.E desc[UR14][R4.64+0x44], R77 ;  /* 0x0000444d0400e986 */ /* 0x000fe8000c10190e */
[----:B------:R-:W-:Y:S04]  /*37c0*/  @!P6 STG.E desc[UR14][R2.64+0x40], R78 ;  /* 0x0000404e0200e986 */ /* 0x000fe8000c10190e */
[----:B------:R-:W-:Y:S01]  /*37d0*/  @!P6 STG.E desc[UR14][R2.64+0x44], R79 ;  /* 0x0000444f0200e986 */ /* 0x000fe2000c10190e */
[----:B------:R-:W-:-:S02]  /*37e0*/  ISETP.GE.AND P6, PT, R6, UR6, PT ;  /* 0x0000000606007c0c */ /* 0x000fc4000bfc6270 */
[----:B------:R-:W-:Y:S01]  /*37f0*/  IADD3 R6, PT, PT, R17, 0x18, RZ ;  /* 0x0000001811067810 */ /* 0x000fe20007ffe0ff */
[----:B------:R-:W-:Y:S04]  /*3800*/  @!P0 STG.E desc[UR14][R4.64+0x60], R60 ;  /* 0x0000603c04008986 */ /* 0x000fe8000c10190e */
[----:B------:R-:W-:Y:S04]  /*3810*/  @!P0 STG.E desc[UR14][R4.64+0x64], R61 ;  /* 0x0000643d04008986 */ /* 0x000fe8000c10190e */
[----:B------:R-:W-:Y:S04]  /*3820*/  @!P0 STG.E desc[UR14][R2.64+0x60], R62 ;  /* 0x0000603e02008986 */ /* 0x000fe8000c10190e */
[----:B------:R-:W-:Y:S01]  /*3830*/  @!P0 STG.E desc[UR14][R2.64+0x64], R63 ;  /* 0x0000643f02008986 */ /* 0x000fe2000c10190e */
[----:B------:R-:W-:-:S03]  /*3840*/  ISETP.GE.AND P0, PT, R6, UR6, PT ;  /* 0x0000000606007c0c */ /* 0x000fc6000bf06270 */
[----:B------:R-:W-:Y:S04]  /*3850*/  @!P1 STG.E desc[UR14][R4.64+0x80], R44 ;  /* 0x0000802c04009986 */ /* 0x000fe8000c10190e */
[----:B------:R-:W-:Y:S04]  /*3860*/  @!P1 STG.E desc[UR14][R4.64+0x84], R45 ;  /* 0x0000842d04009986 */ /* 0x000fe8000c10190e */
[----:B------:R-:W-:Y:S04]  /*3870*/  @!P1 STG.E desc[UR14][R2.64+0x80], R46 ;  /* 0x0000802e02009986 */ /* 0x000fe8000c10190e */
[----:B------:R-:W-:Y:S01]  /*3880*/  @!P1 STG.E desc[UR14][R2.64+0x84], R47 ;  /* 0x0000842f02009986 */ /* 0x000fe2000c10190e */
[----:B------:R-:W-:Y:S01]  /*3890*/  IADD3 R16, P1, PT, R0, R23, RZ ;  /* 0x0000001700107210 */ /* 0x000fe20007f3e0ff */
[----:B------:R-:W-:-:S02]  /*38a0*/  VIADD R0, R17, 0x20 ;  /* 0x0000002011007836 */ /* 0x000fc40000000000 */
[----:B------:R-:W-:Y:S01]  /*38b0*/  @!P4 STG.E desc[UR14][R4.64+0xa0], R28 ;  /* 0x0000a01c0400c986 */ /* 0x000fe2000c10190e */
[----:B------:R-:W-:Y:S02]  /*38c0*/  LEA.HI.X.SX32 R23, R23, RZ, 0x1, P1 ;  /* 0x000000ff17177211 */ /* 0x000fe400008f0eff */
[----:B------:R-:W-:Y:S01]  /*38d0*/  LEA R6, P1, R16, UR4, 0x2 ;  /* 0x0000000410067c11 */ /* 0x000fe2000f8210ff */
        /* <DEDUP_REMOVED lines=9> */
[C---:B------:R-:W-:Y:S01]  /*3970*/  ISETP.GE.AND P3, PT, R17.reuse, UR6, PT ;  /* 0x0000000611007c0c */ /* 0x040fe2000bf66270 */
[----:B------:R-:W-:-:S02]  /*3980*/  VIADD R17, R17, 0x38 ;  /* 0x0000003811117836 */ /* 0x000fc40000000000 */
[----:B------:R-:W-:Y:S04]  /*3990*/  @!P2 STG.E desc[UR14][R4.64+0xe0], R120 ;  /* 0x0000e0780400a986 */ /* 0x000fe8000c10190e */
[----:B------:R1:W-:Y:S04]  /*39a0*/  @!P2 STG.E desc[UR14][R4.64+0xe4], R121 ;  /* 0x0000e4790400a986 */ /* 0x0003e8000c10190e */
[----:B------:R2:W-:Y:S04]  /*39b0*/  @!P2 STG.E desc[UR14][R2.64+0xe0], R122 ;  /* 0x0000e07a0200a986 */ /* 0x0005e8000c10190e */
[----:B------:R2:W-:Y:S01]  /*39c0*/  @!P2 STG.E desc[UR14][R2.64+0xe4], R123 ;  /* 0x0000e47b0200a986 */ /* 0x0005e2000c10190e */
[----:B------:R-:W-:-:S02]  /*39d0*/  ISETP.GE.AND P2, PT, R7, UR6, PT ;  /* 0x0000000607007c0c */ /* 0x000fc4000bf46270 */
[----:B------:R-:W-:Y:S01]  /*39e0*/  LEA.HI.X R7, R16, UR5, R23, 0x2, P1 ;  /* 0x0000000510077c11 */ /* 0x000fe200088f1417 */
[----:B-1----:R-:W-:Y:S01]  /*39f0*/  @!P3 IMAD.WIDE R4, R19, 0x4, R52 ;  /* 0x000000041304b825 */ /* 0x002fe200078e0234 */
[----:B------:R2:W-:Y:S01]  /*3a00*/  @!P3 STG.E desc[UR14][R52.64], R104 ;  /* 0x000000683400b986 */ /* 0x0005e2000c10190e */
[----:B------:R-:W-:-:S03]  /*3a10*/  ISETP.GE.AND P1, PT, R0, UR6, PT ;  /* 0x0000000600007c0c */ /* 0x000fc6000bf26270 */
[----:B------:R2:W-:Y:S04]  /*3a20*/  @!P3 STG.E desc[UR14][R52.64+0x4], R105 ;  /* 0x000004693400b986 */ /* 0x0005e8000c10190e */
[----:B------:R2:W-:Y:S04]  /*3a30*/  @!P3 STG.E desc[UR14][R4.64], R106 ;  /* 0x0000006a0400b986 */ /* 0x0005e8000c10190e */
[----:B------:R2:W-:Y:S01]  /*3a40*/  @!P3 STG.E desc[UR14][R4.64+0x4], R107 ;  /* 0x0000046b0400b986 */ /* 0x0005e2000c10190e */
[----:B------:R-:W-:-:S03]  /*3a50*/  ISETP.GE.AND P3, PT, R17, UR6, PT ;  /* 0x0000000611007c0c */ /* 0x000fc6000bf66270 */
[----:B------:R2:W-:Y:S04]  /*3a60*/  @!P5 STG.E desc[UR14][R52.64+0x20], R88 ;  /* 0x000020583400d986 */ /* 0x0005e8000c10190e */
        /* <DEDUP_REMOVED lines=22> */
[----:B------:R2:W-:Y:S01]  /*3bd0*/  @!P1 STG.E desc[UR14][R6.64+0xc4], R11 ;  /* 0x0000c40b06009986 */ /* 0x0005e2000c10190e */
[----:B------:R-:W-:Y:S05]  /*3be0*/  @P3 EXIT ;  /* 0x000000000000394d */ /* 0x000fea0003800000 */
[----:B------:R-:W-:Y:S04]  /*3bf0*/  STG.E desc[UR14][R52.64+0xe0], R116 ;  /* 0x0000e07434007986 */ /* 0x000fe8000c10190e */
[----:B------:R-:W-:Y:S04]  /*3c00*/  STG.E desc[UR14][R52.64+0xe4], R117 ;  /* 0x0000e47534007986 */ /* 0x000fe8000c10190e */
[----:B------:R-:W-:Y:S04]  /*3c10*/  STG.E desc[UR14][R6.64+0xe0], R118 ;  /* 0x0000e07606007986 */ /* 0x000fe8000c10190e */
[----:B------:R-:W-:Y:S01]  /*3c20*/  STG.E desc[UR14][R6.64+0xe4], R119 ;  /* 0x0000e47706007986 */ /* 0x000fe2000c10190e */
[----:B------:R-:W-:Y:S05]  /*3c30*/  EXIT ;  /* 0x000000000000794d */ /* 0x000fea0003800000 */
.L_x_40:
        /* <DEDUP_REMOVED lines=12> */
.L_x_86:


//--------------------- .text._ZN13matmul_tensor6reduceEiiiiPfS0_ --------------------------
	.section	.text._ZN13matmul_tensor6reduceEiiiiPfS0_,"ax",@progbits
	.align	128
        .global         _ZN13matmul_tensor6reduceEiiiiPfS0_
        .type           _ZN13matmul_tensor6reduceEiiiiPfS0_,@function
        .size           _ZN13matmul_tensor6reduceEiiiiPfS0_,(.L_x_87 - _ZN13matmul_tensor6reduceEiiiiPfS0_)
        .other          _ZN13matmul_tensor6reduceEiiiiPfS0_,@"STO_CUDA_ENTRY STV_DEFAULT"
_ZN13matmul_tensor6reduceEiiiiPfS0_:
.text._ZN13matmul_tensor6reduceEiiiiPfS0_:
[----:B------:R-:W-:Y:S01]  /*0000*/  LDC R1, c[0x0][0x37c] ;  /* 0x0000df00ff017b82 */ /* 0x000fe20000000800 */
[----:B------:R-:W0:Y:S07]  /*0010*/  S2R R3, SR_TID.X ;  /* 0x0000000000037919 */ /* 0x000e2e0000002100 */
[----:B------:R-:W0:Y:S01]  /*0020*/  S2UR UR4, SR_CTAID.X ;  /* 0x00000000000479c3 */ /* 0x000e220000002500 */
[----:B------:R-:W1:Y:S01]  /*0030*/  LDCU UR5, c[0x0][0x38c] ;  /* 0x00007180ff0577ac */ /* 0x000e620008000800 */
[----:B------:R-:W-:-:S02]  /*0040*/  CS2R R22, SRZ ;  /* 0x0000000000167805 */ /* 0x000fc4000001ff00 */
[----:B------:R-:W-:Y:S01]  /*0050*/  CS2R R24, SRZ ;  /* 0x0000000000187805 */ /* 0x000fe2000001ff00 */
[----:B------:R-:W2:Y:S03]  /*0060*/  LDCU.64 UR8, c[0x0][0x358] ;  /* 0x00006b00ff0877ac */ /* 0x000ea60008000a00 */
[----:B------:R-:W0:Y:S08]  /*0070*/  LDC R20, c[0x0][0x360] ;  /* 0x0000d800ff147b82 */ /* 0x000e300000000800 */
[----:B------:R-:W3:Y:S01]  /*0080*/  S2UR UR10, SR_CTAID.Y ;  /* 0x00000000000a79c3 */ /* 0x000ee20000002600 */
[----:B-1----:R-:W-:Y:S01]  /*0090*/  UISETP.GE.AND UP0, UPT, UR5, 0x1, UPT ;  /* 0x000000010500788c */ /* 0x002fe2000bf06270 */
[----:B0-----:R-:W-:-:S05]  /*00a0*/  IMAD R20, R20, UR4, R3 ;  /* 0x0000000414147c24 */ /* 0x001fca000f8e0203 */
[----:B------:R-:W-:-:S03]  /*00b0*/  SHF.L.U32 R20, R20, 0x2, RZ ;  /* 0x0000000214147819 */ /* 0x000fc600000006ff */
[----:B--23--:R-:W-:Y:S05]  /*00c0*/  BRA.U !UP0, `(.L_x_41) ;  /* 0x0000000d08cc7547 */ /* 0x00cfea000b800000 */
[----:B------:R-:W0:Y:S01]  /*00d0*/  LDC.64 R6, c[0x0][0x380] ;  /* 0x0000e000ff067b82 */ /* 0x000e220000000a00 */
[----:B------:R-:W-:Y:S01]  /*00e0*/  UISETP.GE.U32.AND UP1, UPT, UR5, 0x10, UPT ;  /* 0x000000100500788c */ /* 0x000fe2000bf26070 */
[----:B------:R-:W-:Y:S01]  /*00f0*/  SHF.R.S32.HI R4, RZ, 0x1f, R20 ;  /* 0x0000001fff047819 */ /* 0x000fe20000011414 */
[----:B------:R-:W-:Y:S01]  /*0100*/  ULOP3.LUT UR6, UR5, 0xf, URZ, 0xc0, !UPT ;  /* 0x0000000f05067892 */ /* 0x000fe2000f8ec0ff */
[----:B------:R-:W-:Y:S02]  /*0110*/  CS2R R24, SRZ ;  /* 0x0000000000187805 */ /* 0x000fe4000001ff00 */
[----:B------:R-:W-:Y:S01]  /*0120*/  CS2R R22, SRZ ;  /* 0x0000000000167805 */ /* 0x000fe2000001ff00 */
[----:B------:R-:W-:Y:S01]  /*0130*/  UISETP.NE.AND UP0, UPT, UR6, URZ, UPT ;  /* 0x000000ff0600728c */ /* 0x000fe2000bf05270 */
[----:B------:R-:W1:Y:S01]  /*0140*/  LDC.64 R26, c[0x0][0x398] ;  /* 0x0000e600ff1a7b82 */ /* 0x000e620000000a00 */
[C---:B0-----:R-:W-:Y:S02]  /*0150*/  IMAD R3, R7.reuse, UR10, RZ ;  /* 0x0000000a07037c24 */ /* 0x041fe4000f8e02ff */
[----:B------:R-:W-:-:S03]  /*0160*/  IMAD R2, R7, R6, RZ ;  /* 0x0000000607027224 */ /* 0x000fc600078e02ff */
[----:B------:R-:W-:-:S04]  /*0170*/  IADD3 R0, P0, PT, R20, R3, RZ ;  /* 0x0000000314007210 */ /* 0x000fc80007f1e0ff */
[----:B------:R-:W-:Y:S01]  /*0180*/  LEA.HI.X.SX32 R3, R3, R4, 0x1, P0 ;  /* 0x0000000403037211 */ /* 0x000fe200000f0eff */
[----:B-1----:R-:W-:Y:S08]  /*0190*/  BRA.U !UP1, `(.L_x_42) ;  /* 0x0000000509a47547 */ /* 0x002ff0000b800000 */
[----:B------:R-:W-:Y:S01]  /*01a0*/  HFMA2 R24, -RZ, RZ, 0, 0 ;  /* 0x00000000ff187431 */ /* 0x000fe200000001ff */
[----:B------:R-:W-:Y:S01]  /*01b0*/  ULOP3.LUT UR4, UR5, 0x7ffffff0, URZ, 0xc0, !UPT ;  /* 0x7ffffff005047892 */ /* 0x000fe2000f8ec0ff */
[----:B------:R-:W-:-:S03]  /*01c0*/  SHF.L.U64.HI R21, R0, 0x2, R3 ;  /* 0x0000000200157819 */ /* 0x000fc60000010203 */
[----:B------:R-:W-:-:S12]  /*01d0*/  UIADD3 UR4, UPT, UPT, -UR4, URZ, URZ ;  /* 0x000000ff04047290 */ /* 0x000fd8000fffe1ff */
.L_x_43:
[----:B------:R-:W-:-:S04]  /*01e0*/  LEA R34, P0, R0, R26, 0x2 ;  /* 0x0000001a00227211 */ /* 0x000fc800078010ff */
[----:B------:R-:W-:-:S05]  /*01f0*/  IADD3.X R35, PT, PT, R27, R21, RZ, P0, !PT ;  /* 0x000000151b237210 */ /* 0x000fca00007fe4ff */
[----:B------:R-:W2:Y:S01]  /*0200*/  LDG.E.128 R8, desc[UR8][R34.64] ;  /* 0x0000000822087981 */ /* 0x000ea2000c1e1d00 */
[----:B------:R-:W-:-:S05]  /*0210*/  IMAD.WIDE R30, R2, 0x4, R34 ;  /* 0x00000004021e7825 */ /* 0x000fca00078e0222 */
[----:B------:R-:W3:Y:S01]  /*0220*/  LDG.E.128 R16, desc[UR8][R30.64] ;  /* 0x000000081e107981 */ /* 0x000ee2000c1e1d00 */
[----:B------:R-:W-:-:S05]  /*0230*/  IMAD.WIDE R32, R2, 0x4, R30 ;  /* 0x0000000402207825 */ /* 0x000fca00078e021e */
[----:B------:R-:W4:Y:S01]  /*0240*/  LDG.E.128 R12, desc[UR8][R32.64] ;  /* 0x00000008200c7981 */ /* 0x000f22000c1e1d00 */
[----:B------:R-:W-:-:S05]  /*0250*/  IMAD.WIDE R28, R2, 0x4, R32 ;  /* 0x00000004021c7825 */ /* 0x000fca00078e0220 */
[----:B------:R0:W5:Y:S01]  /*0260*/  LDG.E.128 R4, desc[UR8][R28.64] ;  /* 0x000000081c047981 */ /* 0x000162000c1e1d00 */
[----:B--2---:R-:W-:Y:S01]  /*0270*/  FADD R23, R8, R23 ;  /* 0x0000001708177221 */ /* 0x004fe20000000000 */
[----:B------:R-:W-:Y:S01]  /*0280*/  FADD R22, R9, R22 ;  /* 0x0000001609167221 */ /* 0x000fe20000000000 */
[----:B------:R-:W-:-:S04]  /*0290*/  IMAD.WIDE R8, R2, 0x4, R28 ;  /* 0x0000000402087825 */ /* 0x000fc800078e021c */
[----:B------:R-:W-:Y:S01]  /*02a0*/  FADD R25, R10, R25 ;  /* 0x000000190a197221 */ /* 0x000fe20000000000 */
[----:B------:R-:W-:Y:S01]  /*02b0*/  FADD R24, R11, R24 ;  /* 0x000000180b187221 */ /* 0x000fe20000000000 */
[----:B---3--:R-:W-:Y:S01]  /*02c0*/  FADD R23, R23, R16 ;  /* 0x0000001017177221 */ /* 0x008fe20000000000 */
[----:B------:R-:W-:Y:S01]  /*02d0*/  FADD R22, R22, R17 ;  /* 0x0000001116167221 */ /* 0x000fe20000000000 */
[----:B------:R-:W-:-:S04]  /*02e0*/  IMAD.WIDE R16, R2, 0x4, R8 ;  /* 0x0000000402107825 */ /* 0x000fc800078e0208 */
[----:B------:R-:W-:Y:S01]  /*02f0*/  FADD R31, R25, R18 ;  /* 0x00000012191f7221 */ /* 0x000fe20000000000 */
[----:B------:R-:W2:Y:S01]  /*0300*/  LDG.E.128 R8, desc[UR8][R8.64] ;  /* 0x0000000808087981 */ /* 0x000ea2000c1e1d00 */
[----:B------:R-:W-:Y:S01]  /*0310*/  FADD R18, R24, R19 ;  /* 0x0000001318127221 */ /* 0x000fe20000000000 */
[----:B----4-:R-:W-:Y:S01]  /*0320*/  FADD R25, R23, R12 ;  /* 0x0000000c17197221 */ /* 0x010fe20000000000 */
[----:B------:R-:W-:Y:S01]  /*0330*/  FADD R24, R22, R13 ;  /* 0x0000000d16187221 */ /* 0x000fe20000000000 */
[----:B------:R-:W-:-:S04]  /*0340*/  IMAD.WIDE R12, R2, 0x4, R16 ;  /* 0x00000004020c7825 */ /* 0x000fc800078e0210 */
[----:B0-----:R-:W-:Y:S02]  /*0350*/  FADD R28, R18, R15 ;  /* 0x0000000f121c7221 */ /* 0x001fe40000000000 */
[----:B------:R-:W3:Y:S01]  /*0360*/  LDG.E.128 R16, desc[UR8][R16.64] ;  /* 0x0000000810107981 */ /* 0x000ee2000c1e1d00 */
[----:B------:R-:W-:Y:S01]  /*0370*/  FADD R29, R31, R14 ;  /* 0x0000000e1f1d7221 */ /* 0x000fe20000000000 */
[----:B------:R-:W-:Y:S02]  /*0380*/  IMAD.WIDE R22, R2, 0x4, R12 ;  /* 0x0000000402167825 */ /* 0x000fe400078e020c */
[----:B------:R-:W4:Y:S02]  /*0390*/  LDG.E.128 R12, desc[UR8][R12.64] ;  /* 0x000000080c0c7981 */ /* 0x000f24000c1e1d00 */
[----:B-----5:R-:W-:Y:S01]  /*03a0*/  FADD R25, R25, R4 ;  /* 0x0000000419197221 */ /* 0x020fe20000000000 */
[----:B------:R-:W-:Y:S01]  /*03b0*/  FADD R24, R24, R5 ;  /* 0x0000000518187221 */ /* 0x000fe20000000000 */
[----:B------:R-:W-:Y:S01]  /*03c0*/  FADD R29, R29, R6 ;  /* 0x000000061d1d7221 */ /* 0x000fe20000000000 */
[----:B------:R-:W-:-:S02]  /*03d0*/  FADD R28, R28, R7 ;  /* 0x000000071c1c7221 */ /* 0x000fc40000000000 */
[----:B------:R4:W5:Y:S01]  /*03e0*/  LDG.E.128 R4, desc[UR8][R22.64] ;  /* 0x0000000816047981 */ /* 0x000962000c1e1d00 */
[----:B--2---:R-:W-:Y:S01]  /*03f0*/  FADD R25, R25, R8 ;  /* 0x0000000819197221 */ /* 0x004fe20000000000 */
[----:B------:R-:W-:Y:S01]  /*0400*/  FADD R29, R29, R10 ;  /* 0x0000000a1d1d7221 */ /* 0x000fe20000000000 */
[----:B------:R-:W-:Y:S01]  /*0410*/  FADD R8, R28, R11 ;  /* 0x0000000b1c087221 */ /* 0x000fe20000000000 */
[----:B------:R-:W-:-:S04]  /*0420*/  IMAD.WIDE R10, R2, 0x4, R22 ;  /* 0x00000004020a7825 */ /* 0x000fc800078e0216 */
[----:B------:R-:W-:Y:S01]  /*0430*/  FADD R24, R24, R9 ;  /* 0x0000000918187221 */ /* 0x000fe20000000000 */
[----:B---3--:R-:W-:-:S03]  /*0440*/  FADD R25, R25, R16 ;  /* 0x0000001019197221 */ /* 0x008fc60000000000 */
[----:B------:R-:W-:Y:S01]  /*0450*/  FADD R28, R24, R17 ;  /* 0x00000011181c7221 */ /* 0x000fe20000000000 */
[----:B------:R-:W-:Y:S01]  /*0460*/  FADD R24, R8, R19 ;  /* 0x0000001308187221 */ /* 0x000fe20000000000 */
[----:B------:R-:W-:Y:S02]  /*0470*/  IMAD.WIDE R16, R2, 0x4, R10 ;  /* 0x0000000402107825 */ /* 0x000fe400078e020a */
[----:B------:R-:W2:Y:S02]  /*0480*/  LDG.E.128 R8, desc[UR8][R10.64] ;  /* 0x000000080a087981 */ /* 0x000ea4000c1e1d00 */
[----:B----4-:R-:W-:Y:S01]  /*0490*/  FADD R23, R25, R12 ;  /* 0x0000000c19177221 */ /* 0x010fe20000000000 */
[----:B------:R-:W-:Y:S01]  /*04a0*/  FADD R22, R28, R13 ;  /* 0x0000000d1c167221 */ /* 0x000fe20000000000 */
[----:B------:R-:W-:Y:S01]  /*04b0*/  FADD R29, R29, R18 ;  /* 0x000000121d1d7221 */ /* 0x000fe20000000000 */
[----:B------:R-:W-:Y:S02]  /*04c0*/  IMAD.WIDE R12, R2, 0x4, R16 ;  /* 0x00000004020c7825 */ /* 0x000fe400078e0210 */
[----:B------:R-:W3:Y:S02]  /*04d0*/  LDG.E.128 R16, desc[UR8][R16.64] ;  /* 0x0000000810107981 */ /* 0x000ee4000c1e1d00 */
[----:B------:R-:W-:Y:S01]  /*04e0*/  FADD R25, R29, R14 ;  /* 0x0000000e1d197221 */ /* 0x000fe20000000000 */
[----:B------:R-:W-:Y:S01]  /*04f0*/  FADD R24, R24, R15 ;  /* 0x0000000f18187221 */ /* 0x000fe20000000000 */
[----:B------:R-:W-:-:S02]  /*0500*/  IMAD.WIDE R28, R2, 0x4, R12 ;  /* 0x00000004021c7825 */ /* 0x000fc400078e020c */
[----:B------:R-:W4:Y:S02]  /*0510*/  LDG.E.128 R12, desc[UR8][R12.64] ;  /* 0x000000080c0c7981 */ /* 0x000f24000c1e1d00 */
[----:B-----5:R-:W-:Y:S01]  /*0520*/  FADD R23, R23, R4 ;  /* 0x0000000417177221 */ /* 0x020fe20000000000 */
[----:B------:R-:W-:Y:S01]  /*0530*/  FADD R22, R22, R5 ;  /* 0x0000000516167221 */ /* 0x000fe20000000000 */
[----:B------:R-:W-:Y:S01]  /*0540*/  FADD R25, R25, R6 ;  /* 0x0000000619197221 */ /* 0x000fe20000000000 */
[----:B------:R-:W-:Y:S02]  /*0550*/  FADD R24, R24, R7 ;  /* 0x0000000718187221 */ /* 0x000fe40000000000 */
[----:B------:R-:W5:Y:S01]  /*0560*/  LDG.E.128 R4, desc[UR8][R28.64] ;  /* 0x000000081c047981 */ /* 0x000f62000c1e1d00 */
[----:B--2---:R-:W-:Y:S01]  /*0570*/  FADD R23, R23, R8 ;  /* 0x0000000817177221 */ /* 0x004fe20000000000 */
[----:B------:R-:W-:Y:S01]  /*0580*/  FADD R22, R22, R9 ;  /* 0x0000000916167221 */ /* 0x000fe20000000000 */
[----:B------:R-:W-:-:S04]  /*0590*/  IMAD.WIDE R8, R2, 0x4, R28 ;  /* 0x0000000402087825 */ /* 0x000fc800078e021c */
[----:B---3--:R-:W-:Y:S01]  /*05a0*/  FADD R23, R23, R16 ;  /* 0x0000001017177221 */ /* 0x008fe20000000000 */
[----:B------:R-:W-:Y:S01]  /*05b0*/  FADD R22, R22, R17 ;  /* 0x0000001116167221 */ /* 0x000fe20000000000 */
[----:B------:R-:W-:-:S04]  /*05c0*/  IMAD.WIDE R16, R2, 0x4, R8 ;  /* 0x0000000402107825 */ /* 0x000fc800078e0208 */
[----:B------:R-:W-:Y:S01]  /*05d0*/  FADD R25, R25, R10 ;  /* 0x0000000a19197221 */ /* 0x000fe20000000000 */
[----:B------:R-:W-:Y:S01]  /*05e0*/  FADD R24, R24, R11 ;  /* 0x0000000b18187221 */ /* 0x000fe20000000000 */
[----:B----4-:R-:W-:Y:S01]  /*05f0*/  FADD R23, R23, R12 ;  /* 0x0000000c17177221 */ /* 0x010fe20000000000 */
[----:B------:R-:W-:Y:S01]  /*0600*/  FADD R22, R22, R13 ;  /* 0x0000000d16167221 */ /* 0x000fe20000000000 */
[----:B------:R-:W2:Y:S01]  /*0610*/  LDG.E.128 R8, desc[UR8][R8.64] ;  /* 0x0000000808087981 */ /* 0x000ea2000c1e1d00 */
[----:B------:R-:W-:-:S04]  /*0620*/  IMAD.WIDE R12, R2, 0x4, R16 ;  /* 0x00000004020c7825 */ /* 0x000fc800078e0210 */
[----:B------:R-:W-:Y:S01]  /*0630*/  FADD R25, R25, R18 ;  /* 0x0000001219197221 */ /* 0x000fe20000000000 */
[----:B------:R-:W-:Y:S01]  /*0640*/  FADD R24, R24, R19 ;  /* 0x0000001318187221 */ /* 0x000fe20000000000 */
[----:B-----5:R-:W-:Y:S01]  /*0650*/  FADD R23, R23, R4 ;  /* 0x0000000417177221 */ /* 0x020fe20000000000 */
[----:B------:R-:W3:Y:S01]  /*0660*/  LDG.E.128 R16, desc[UR8][R16.64] ;  /* 0x0000000810107981 */ /* 0x000ee2000c1e1d00 */
[----:B------:R-:W-:Y:S01]  /*0670*/  FADD R22, R22, R5 ;  /* 0x0000000516167221 */ /* 0x000fe20000000000 */
[----:B------:R-:W-:-:S04]  /*0680*/  IMAD.WIDE R4, R2, 0x4, R12 ;  /* 0x0000000402047825 */ /* 0x000fc800078e020c */
[----:B------:R-:W-:Y:S01]  /*0690*/  FADD R25, R25, R14 ;  /* 0x0000000e19197221 */ /* 0x000fe20000000000 */
[----:B------:R-:W-:Y:S02]  /*06a0*/  FADD R24, R24, R15 ;  /* 0x0000000f18187221 */ /* 0x000fe40000000000 */
[----:B------:R-:W4:Y:S01]  /*06b0*/  LDG.E.128 R12, desc[UR8][R12.64] ;  /* 0x000000080c0c7981 */ /* 0x000f22000c1e1d00 */
[----:B------:R-:W-:Y:S01]  /*06c0*/  FADD R25, R25, R6 ;  /* 0x0000000619197221 */ /* 0x000fe20000000000 */
[----:B------:R-:W-:Y:S02]  /*06d0*/  FADD R24, R24, R7 ;  /* 0x0000000718187221 */ /* 0x000fe40000000000 */
[----:B------:R-:W5:Y:S01]  /*06e0*/  LDG.E.128 R4, desc[UR8][R4.64] ;  /* 0x0000000804047981 */ /* 0x000f62000c1e1d00 */
[----:B------:R-:W-:-:S04]  /*06f0*/  UIADD3 UR4, UPT, UPT, UR4, 0x10, URZ ;  /* 0x0000001004047890 */ /* 0x000fc8000fffe0ff */
[----:B------:R-:W-:Y:S01]  /*0700*/  UISETP.NE.AND UP1, UPT, UR4, URZ, UPT ;  /* 0x000000ff0400728c */ /* 0x000fe2000bf25270 */
[----:B------:R-:W-:-:S04]  /*0710*/  IMAD.WIDE R26, R2, 0x40, R26 ;  /* 0x00000040021a7825 */ /* 0x000fc800078e021a */
[----:B--2---:R-:W-:Y:S01]  /*0720*/  FADD R23, R23, R8 ;  /* 0x0000000817177221 */ /* 0x004fe20000000000 */
[----:B------:R-:W-:Y:S01]  /*0730*/  FADD R22, R22, R9 ;  /* 0x0000000916167221 */ /* 0x000fe20000000000 */
[----:B------:R-:W-:Y:S01]  /*0740*/  FADD R25, R25, R10 ;  /* 0x0000000a19197221 */ /* 0x000fe20000000000 */
[----:B------:R-:W-:Y:S01]  /*0750*/  FADD R24, R24, R11 ;  /* 0x0000000b18187221 */ /* 0x000fe20000000000 */
[----:B---3--:R-:W-:Y:S01]  /*0760*/  FADD R23, R23, R16 ;  /* 0x0000001017177221 */ /* 0x008fe20000000000 */
[----:B------:R-:W-:Y:S01]  /*0770*/  FADD R22, R22, R17 ;  /* 0x0000001116167221 */ /* 0x000fe20000000000 */
[----:B------:R-:W-:Y:S01]  /*0780*/  FADD R25, R25, R18 ;  /* 0x0000001219197221 */ /* 0x000fe20000000000 */
[----:B------:R-:W-:Y:S01]  /*0790*/  FADD R24, R24, R19 ;  /* 0x0000001318187221 */ /* 0x000fe20000000000 */
[----:B----4-:R-:W-:Y:S01]  /*07a0*/  FADD R23, R23, R12 ;  /* 0x0000000c17177221 */ /* 0x010fe20000000000 */
[----:B------:R-:W-:Y:S01]  /*07b0*/  FADD R22, R22, R13 ;  /* 0x0000000d16167221 */ /* 0x000fe20000000000 */
[----:B------:R-:W-:Y:S01]  /*07c0*/  FADD R25, R25, R14 ;  /* 0x0000000e19197221 */ /* 0x000fe20000000000 */
[----:B------:R-:W-:Y:S01]  /*07d0*/  FADD R24, R24, R15 ;  /* 0x0000000f18187221 */ /* 0x000fe20000000000 */
[----:B-----5:R-:W-:Y:S01]  /*07e0*/  FADD R23, R23, R4 ;  /* 0x0000000417177221 */ /* 0x020fe20000000000 */
[----:B------:R-:W-:Y:S01]  /*07f0*/  FADD R22, R22, R5 ;  /* 0x0000000516167221 */ /* 0x000fe20000000000 */
[----:B------:R-:W-:Y:S01]  /*0800*/  FADD R25, R25, R6 ;  /* 0x0000000619197221 */ /* 0x000fe20000000000 */
[----:B------:R-:W-:Y:S01]  /*0810*/  FADD R24, R24, R7 ;  /* 0x0000000718187221 */ /* 0x000fe20000000000 */
[----:B------:R-:W-:Y:S06]  /*0820*/  BRA.U UP1, `(.L_x_43) ;  /* 0xfffffff9016c7547 */ /* 0x000fec000b83ffff */
.L_x_42:
[----:B------:R-:W-:Y:S05]  /*0830*/  BRA.U !UP0, `(.L_x_41) ;  /* 0x0000000508f07547 */ /* 0x000fea000b800000 */
[----:B------:R-:W-:Y:S02]  /*0840*/  UISETP.GE.U32.AND UP0, UPT, UR6, 0x8, UPT ;  /* 0x000000080600788c */ /* 0x000fe4000bf06070 */
[----:B------:R-:W-:-:S04]  /*0850*/  ULOP3.LUT UR7, UR5, 0x7, URZ, 0xc0, !UPT ;  /* 0x0000000705077892 */ /* 0x000fc8000f8ec0ff */
[----:B------:R-:W-:-:S03]  /*0860*/  UISETP.NE.AND UP1, UPT, UR7, URZ, UPT ;  /* 0x000000ff0700728c */ /* 0x000fc6000bf25270 */
[----:B------:R-:W-:Y:S08]  /*0870*/  BRA.U !UP0, `(.L_x_44) ;  /* 0x0000000508087547 */ /* 0x000ff0000b800000 */
[----:B------:R-:W-:Y:S01]  /*0880*/  SHF.L.U32 R29, R0, 0x2, RZ ;  /* 0x00000002001d7819 */ /* 0x000fe200000006ff */
[----:B------:R-:W-:Y:S01]  /*0890*/  IMAD.WIDE R4, R2, 0x4, R26 ;  /* 0x0000000402047825 */ /* 0x000fe200078e021a */
[----:B------:R-:W-:Y:S02]  /*08a0*/  SHF.L.U64.HI R21, R0, 0x2, R3 ;  /* 0x0000000200157819 */ /* 0x000fe40000010203 */
[----:B------:R-:W-:-:S04]  /*08b0*/  IADD3 R8, P0, PT, R26, R29, RZ ;  /* 0x0000001d1a087210 */ /* 0x000fc80007f1e0ff */
[----:B------:R-:W-:Y:S02]  /*08c0*/  IADD3.X R9, PT, PT, R27, R21, RZ, P0, !PT ;  /* 0x000000151b097210 */ /* 0x000fe400007fe4ff */
[----:B------:R-:W-:-:S04]  /*08d0*/  IADD3 R12, P0, PT, R4, R29, RZ ;  /* 0x0000001d040c7210 */ /* 0x000fc80007f1e0ff */
[----:B------:R-:W2:Y:S01]  /*08e0*/  LDG.E.128 R8, desc[UR8][R8.64] ;  /* 0x0000000808087981 */ /* 0x000ea2000c1e1d00 */
[----:B------:R-:W-:Y:S01]  /*08f0*/  IADD3.X R13, PT, PT, R5, R21, RZ, P0, !PT ;  /* 0x00000015050d7210 */ /* 0x000fe200007fe4ff */
[----:B------:R-:W-:-:S05]  /*0900*/  IMAD.WIDE R4, R2, 0x4, R4 ;  /* 0x0000000402047825 */ /* 0x000fca00078e0204 */
[----:B------:R-:W3:Y:S01]  /*0910*/  LDG.E.128 R12, desc[UR8][R12.64] ;  /* 0x000000080c0c7981 */ /* 0x000ee2000c1e1d00 */
[----:B------:R-:W-:Y:S01]  /*0920*/  IADD3 R16, P0, PT, R4, R29, RZ ;  /* 0x0000001d04107210 */ /* 0x000fe20007f1e0ff */
[----:B------:R-:W-:-:S03]  /*0930*/  IMAD.WIDE R26, R2, 0x4, R4 ;  /* 0x00000004021a7825 */ /* 0x000fc600078e0204 */
[----:B------:R-:W-:Y:S02]  /*0940*/  IADD3.X R17, PT, PT, R5, R21, RZ, P0, !PT ;  /* 0x0000001505117210 */ /* 0x000fe400007fe4ff */
[----:B------:R-:W-:-:S04]  /*0950*/  IADD3 R4, P0, PT, R26, R29, RZ ;  /* 0x0000001d1a047210 */ /* 0x000fc80007f1e0ff */
[----:B------:R-:W-:Y:S01]  /*0960*/  IADD3.X R5, PT, PT, R27, R21, RZ, P0, !PT ;  /* 0x000000151b057210 */ /* 0x000fe200007fe4ff */
[----:B------:R-:W4:Y:S05]  /*0970*/  LDG.E.128 R16, desc[UR8][R16.64] ;  /* 0x0000000810107981 */ /* 0x000f2a000c1e1d00 */
[----:B------:R-:W5:Y:S01]  /*0980*/  LDG.E.128 R4, desc[UR8][R4.64] ;  /* 0x0000000804047981 */ /* 0x000f62000c1e1d00 */
[----:B--2---:R-:W-:Y:S01]  /*0990*/  FADD R23, R23, R8 ;  /* 0x0000000817177221 */ /* 0x004fe20000000000 */
[----:B------:R-:W-:Y:S01]  /*09a0*/  FADD R22, R22, R9 ;  /* 0x0000000916167221 */ /* 0x000fe20000000000 */
[----:B------:R-:W-:-:S04]  /*09b0*/  IMAD.WIDE R8, R2, 0x4, R26 ;  /* 0x0000000402087825 */ /* 0x000fc800078e021a */
[----:B------:R-:W-:Y:S01]  /*09c0*/  FADD R25, R25, R10 ;  /* 0x0000000a19197221 */ /* 0x000fe20000000000 */
[----:B------:R-:W-:Y:S01]  /*09d0*/  FADD R24, R24, R11 ;  /* 0x0000000b18187221 */ /* 0x000fe20000000000 */
[----:B------:R-:W-:Y:S01]  /*09e0*/  IADD3 R10, P0, PT, R8, R29, RZ ;  /* 0x0000001d080a7210 */ /* 0x000fe20007f1e0ff */
[----:B------:R-:W-:-:S04]  /*09f0*/  IMAD.WIDE R30, R2, 0x4, R8 ;  /* 0x00000004021e7825 */ /* 0x000fc800078e0208 */
[----:B---3--:R-:W-:Y:S01]  /*0a00*/  FADD R23, R23, R12 ;  /* 0x0000000c17177221 */ /* 0x008fe20000000000 */
[----:B------:R-:W-:Y:S01]  /*0a10*/  FADD R22, R22, R13 ;  /* 0x0000000d16167221 */ /* 0x000fe20000000000 */
[----:B------:R-:W-:Y:S01]  /*0a20*/  IADD3.X R11, PT, PT, R9, R21, RZ, P0, !PT ;  /* 0x00000015090b7210 */ /* 0x000fe200007fe4ff */
[----:B------:R-:W-:Y:S01]  /*0a30*/  FADD R25, R25, R14 ;  /* 0x0000000e19197221 */ /* 0x000fe20000000000 */
[----:B------:R-:W-:Y:S01]  /*0a40*/  IADD3 R12, P0, PT, R30, R29, RZ ;  /* 0x0000001d1e0c7210 */ /* 0x000fe20007f1e0ff */
[----:B------:R-:W-:-:S04]  /*0a50*/  IMAD.WIDE R26, R2, 0x4, R30 ;  /* 0x00000004021a7825 */ /* 0x000fc800078e021e */
[----:B------:R-:W-:Y:S01]  /*0a60*/  FADD R24, R24, R15 ;  /* 0x0000000f18187221 */ /* 0x000fe20000000000 */
[----:B------:R-:W-:Y:S02]  /*0a70*/  IADD3.X R13, PT, PT, R31, R21, RZ, P0, !PT ;  /* 0x000000151f0d7210 */ /* 0x000fe400007fe4ff */
[----:B------:R-:W-:Y:S01]  /*0a80*/  IADD3 R8, P0, PT, R26, R29, RZ ;  /* 0x0000001d1a087210 */ /* 0x000fe20007f1e0ff */
[----:B----4-:R-:W-:Y:S01]  /*0a90*/  FADD R23, R23, R16 ;  /* 0x0000001017177221 */ /* 0x010fe20000000000 */
[----:B------:R-:W-:Y:S01]  /*0aa0*/  FADD R22, R22, R17 ;  /* 0x0000001116167221 */ /* 0x000fe20000000000 */
[----:B------:R-:W-:Y:S01]  /*0ab0*/  FADD R25, R25, R18 ;  /* 0x0000001219197221 */ /* 0x000fe20000000000 */
[----:B------:R-:W-:Y:S01]  /*0ac0*/  IADD3.X R9, PT, PT, R27, R21, RZ, P0, !PT ;  /* 0x000000151b097210 */ /* 0x000fe200007fe4ff */
[----:B------:R-:W-:-:S04]  /*0ad0*/  IMAD.WIDE R26, R2, 0x4, R26 ;  /* 0x00000004021a7825 */ /* 0x000fc800078e021a */
[----:B------:R-:W-:Y:S01]  /*0ae0*/  FADD R24, R24, R19 ;  /* 0x0000001318187221 */ /* 0x000fe20000000000 */
[----:B-----5:R-:W-:Y:S01]  /*0af0*/  FADD R23, R23, R4 ;  /* 0x0000000417177221 */ /* 0x020fe20000000000 */
[----:B------:R-:W2:Y:S01]  /*0b00*/  LDG.E.128 R16, desc[UR8][R10.64] ;  /* 0x000000080a107981 */ /* 0x000ea2000c1e1d00 */
[----:B------:R-:W-:Y:S01]  /*0b10*/  FADD R22, R22, R5 ;  /* 0x0000000516167221 */ /* 0x000fe20000000000 */
[----:B------:R-:W-:Y:S02]  /*0b20*/  IADD3 R4, P0, PT, R26, R29, RZ ;  /* 0x0000001d1a047210 */ /* 0x000fe40007f1e0ff */
[----:B------:R-:W3:Y:S01]  /*0b30*/  LDG.E.128 R12, desc[UR8][R12.64] ;  /* 0x000000080c0c7981 */ /* 0x000ee2000c1e1d00 */
[----:B------:R-:W-:Y:S01]  /*0b40*/  FADD R25, R25, R6 ;  /* 0x0000000619197221 */ /* 0x000fe20000000000 */
[----:B------:R-:W-:Y:S01]  /*0b50*/  IADD3.X R5, PT, PT, R27, R21, RZ, P0, !PT ;  /* 0x000000151b057210 */ /* 0x000fe200007fe4ff */
[----:B------:R-:W-:Y:S01]  /*0b60*/  FADD R24, R24, R7 ;  /* 0x0000000718187221 */ /* 0x000fe20000000000 */
[----:B------:R-:W4:Y:S04]  /*0b70*/  LDG.E.128 R8, desc[UR8][R8.64] ;  /* 0x0000000808087981 */ /* 0x000f28000c1e1d00 */
[----:B------:R-:W5:Y:S01]  /*0b80*/  LDG.E.128 R4, desc[UR8][R4.64] ;  /* 0x0000000804047981 */ /* 0x000f62000c1e1d00 */
        /* <DEDUP_REMOVED lines=16> */
[----:B------:R-:W-:-:S07]  /*0c90*/  FADD R24, R24, R7 ;  /* 0x0000000718187221 */ /* 0x000fce0000000000 */
.L_x_44:
[----:B------:R-:W-:Y:S05]  /*0ca0*/  BRA.U !UP1, `(.L_x_41) ;  /* 0x0000000109d47547 */ /* 0x000fea000b800000 */
[----:B------:R-:W-:Y:S02]  /*0cb0*/  UISETP.GE.U32.AND UP0, UPT, UR7, 0x4, UPT ;  /* 0x000000040700788c */ /* 0x000fe4000bf06070 */
[----:B------:R-:W-:-:S04]  /*0cc0*/  ULOP3.LUT UR4, UR5, 0x3, URZ, 0xc0, !UPT ;  /* 0x0000000305047892 */ /* 0x000fc8000f8ec0ff */
[----:B------:R-:W-:-:S03]  /*0cd0*/  UISETP.NE.AND UP1, UPT, UR4, URZ, UPT ;  /* 0x000000ff0400728c */ /* 0x000fc6000bf25270 */
[----:B------:R-:W-:Y:S08]  /*0ce0*/  BRA.U !UP0, `(.L_x_45) ;  /* 0x0000000108887547 */ /* 0x000ff0000b800000 */
[----:B------:R-:W-:Y:S01]  /*0cf0*/  IMAD.WIDE R6, R2, 0x4, R26 ;  /* 0x0000000402067825 */ /* 0x000fe200078e021a */
[C---:B------:R-:W-:Y:S02]  /*0d00*/  SHF.L.U32 R17, R0.reuse, 0x2, RZ ;  /* 0x0000000200117819 */ /* 0x040fe400000006ff */
[----:B------:R-:W-:Y:S02]  /*0d10*/  SHF.L.U64.HI R15, R0, 0x2, R3 ;  /* 0x00000002000f7819 */ /* 0x000fe40000010203 */
[-C--:B------:R-:W-:Y:S01]  /*0d20*/  IADD3 R4, P1, PT, R26, R17.reuse, RZ ;  /* 0x000000111a047210 */ /* 0x080fe20007f3e0ff */
[----:B------:R-:W-:Y:S01]  /*0d30*/  IMAD.WIDE R8, R2, 0x4, R6 ;  /* 0x0000000402087825 */ /* 0x000fe200078e0206 */
[----:B------:R-:W-:Y:S02]  /*0d40*/  IADD3 R10, P0, PT, R6, R17, RZ ;  /* 0x00000011060a7210 */ /* 0x000fe40007f1e0ff */
[----:B------:R-:W-:Y:S02]  /*0d50*/  IADD3.X R5, PT, PT, R27, R15, RZ, P1, !PT ;  /* 0x0000000f1b057210 */ /* 0x000fe40000ffe4ff */
[----:B------:R-:W-:Y:S01]  /*0d60*/  IADD3 R12, P1, PT, R8, R17, RZ ;  /* 0x00000011080c7210 */ /* 0x000fe20007f3e0ff */
[----:B------:R-:W-:Y:S01]  /*0d70*/  IMAD.WIDE R26, R2, 0x4, R8 ;  /* 0x00000004021a7825 */ /* 0x000fe200078e0208 */
[----:B------:R-:W-:-:S02]  /*0d80*/  IADD3.X R11, PT, PT, R7, R15, RZ, P0, !PT ;  /* 0x0000000f070b7210 */ /* 0x000fc400007fe4ff */
[----:B------:R-:W2:Y:S01]  /*0d90*/  LDG.E.128 R4, desc[UR8][R4.64] ;  /* 0x0000000804047981 */ /* 0x000ea2000c1e1d00 */
[----:B------:R-:W-:Y:S02]  /*0da0*/  IADD3.X R13, PT, PT, R9, R15, RZ, P1, !PT ;  /* 0x0000000f090d7210 */ /* 0x000fe40000ffe4ff */
[----:B------:R-:W-:Y:S01]  /*0db0*/  IADD3 R16, P0, PT, R26, R17, RZ ;  /* 0x000000111a107210 */ /* 0x000fe20007f1e0ff */
[----:B------:R-:W3:Y:S03]  /*0dc0*/  LDG.E.128 R8, desc[UR8][R10.64] ;  /* 0x000000080a087981 */ /* 0x000ee6000c1e1d00 */
[----:B------:R-:W-:Y:S02]  /*0dd0*/  IADD3.X R17, PT, PT, R27, R15, RZ, P0, !PT ;  /* 0x0000000f1b117210 */ /* 0x000fe400007fe4ff */
        /* <DEDUP_REMOVED lines=19> */
.L_x_45:
[----:B------:R-:W-:Y:S05]  /*0f10*/  BRA.U !UP1, `(.L_x_41) ;  /* 0x0000000109387547 */ /* 0x000fea000b800000 */
[----:B------:R-:W-:Y:S01]  /*0f20*/  LEA R8, P0, R0, R26, 0x2 ;  /* 0x0000001a00087211 */ /* 0x000fe200078010ff */
[----:B------:R-:W-:-:S03]  /*0f30*/  UIADD3 UR4, UPT, UPT, -UR4, URZ, URZ ;  /* 0x000000ff04047290 */ /* 0x000fc6000fffe1ff */
[----:B------:R-:W-:-:S09]  /*0f40*/  LEA.HI.X R9, R0, R27, R3, 0x2, P0 ;  /* 0x0000001b00097211 */ /* 0x000fd200000f1403 */
.L_x_46:
[----:B------:R-:W-:Y:S02]  /*0f50*/  MOV R10, R8 ;  /* 0x00000008000a7202 */ /* 0x000fe40000000f00 */
[----:B------:R-:W-:-:S05]  /*0f60*/  MOV R11, R9 ;  /* 0x00000009000b7202 */ /* 0x000fca0000000f00 */
[----:B------:R-:W2:Y:S01]  /*0f70*/  LDG.E.128 R4, desc[UR8][R10.64] ;  /* 0x000000080a047981 */ /* 0x000ea2000c1e1d00 */
[----:B------:R-:W-:Y:S01]  /*0f80*/  UIADD3 UR4, UPT, UPT, UR4, 0x1, URZ ;  /* 0x0000000104047890 */ /* 0x000fe2000fffe0ff */
[----:B------:R-:W-:-:S03]  /*0f90*/  IMAD.WIDE R8, R2, 0x4, R10 ;  /* 0x0000000402087825 */ /* 0x000fc600078e020a */
[----:B------:R-:W-:Y:S01]  /*0fa0*/  UISETP.NE.AND UP0, UPT, UR4, URZ, UPT ;  /* 0x000000ff0400728c */ /* 0x000fe2000bf05270 */
[----:B--2---:R-:W-:Y:S01]  /*0fb0*/  FADD R23, R4, R23 ;  /* 0x0000001704177221 */ /* 0x004fe20000000000 */
[----:B------:R-:W-:Y:S01]  /*0fc0*/  FADD R22, R5, R22 ;  /* 0x0000001605167221 */ /* 0x000fe20000000000 */
[----:B------:R-:W-:Y:S01]  /*0fd0*/  FADD R25, R6, R25 ;  /* 0x0000001906197221 */ /* 0x000fe20000000000 */
[----:B------:R-:W-:-:S05]  /*0fe0*/  FADD R24, R7, R24 ;  /* 0x0000001807187221 */ /* 0x000fca0000000000 */
[----:B------:R-:W-:Y:S05]  /*0ff0*/  BRA.U UP0, `(.L_x_46) ;  /* 0xfffffffd00d47547 */ /* 0x000fea000b83ffff */
.L_x_41:
[----:B------:R-:W0:Y:S08]  /*1000*/  LDC R5, c[0x0][0x384] ;  /* 0x0000e100ff057b82 */ /* 0x000e300000000800 */
[----:B------:R-:W1:Y:S01]  /*1010*/  LDC.64 R2, c[0x0][0x390] ;  /* 0x0000e400ff027b82 */ /* 0x000e620000000a00 */
[----:B0-----:R-:W-:-:S04]  /*1020*/  IMAD R5, R5, UR10, R20 ;  /* 0x0000000a05057c24 */ /* 0x001fc8000f8e0214 */
[----:B-1----:R-:W-:-:S05]  /*1030*/  IMAD.WIDE R2, R5, 0x4, R2 ;  /* 0x0000000405027825 */ /* 0x002fca00078e0202 */
[----:B------:R-:W-:Y:S04]  /*1040*/  STG.E desc[UR8][R2.64], R23 ;  /* 0x0000001702007986 */ /* 0x000fe8000c101908 */
[----:B------:R-:W-:Y:S04]  /*1050*/  STG.E desc[UR8][R2.64+0x4], R22 ;  /* 0x0000041602007986 */ /* 0x000fe8000c101908 */
[----:B------:R-:W-:Y:S04]  /*1060*/  STG.E desc[UR8][R2.64+0x8], R25 ;  /* 0x0000081902007986 */ /* 0x000fe8000c101908 */
[----:B------:R-:W-:Y:S01]  /*1070*/  STG.E desc[UR8][R2.64+0xc], R24 ;  /* 0x00000c1802007986 */ /* 0x000fe2000c101908 */
[----:B------:R-:W-:Y:S05]  /*1080*/  EXIT ;  /* 0x000000000000794d */ /* 0x000fea0003800000 */
.L_x_47:
        /* <DEDUP_REMOVED lines=15> */
.L_x_87:


//--------------------- .text._ZN22matmul_improved_reduce6reduceEiiiPfS0_ --------------------------
	.section	.text._ZN22matmul_improved_reduce6reduceEiiiPfS0_,"ax",@progbits
	.align	128
        .global         _ZN22matmul_improved_reduce6reduceEiiiPfS0_
        .type           _ZN22matmul_improved_reduce6reduceEiiiPfS0_,@function
        .size           _ZN22matmul_improved_reduce6reduceEiiiPfS0_,(.L_x_88 - _ZN22matmul_improved_reduce6reduceEiiiPfS0_)
        .other          _ZN22matmul_improved_reduce6reduceEiiiPfS0_,@"STO_CUDA_ENTRY STV_DEFAULT"
_ZN22matmul_improved_reduce6reduceEiiiPfS0_:
.text._ZN22matmul_improved_reduce6reduceEiiiPfS0_:
[----:B------:R-:W-:Y:S01]  /*0000*/  LDC R1, c[0x0][0x37c] ;  /* 0x0000df00ff017b82 */ /* 0x000fe20000000800 */
[----:B------:R-:W0:Y:S01]  /*0010*/  S2R R3, SR_TID.X ;  /* 0x0000000000037919 */ /* 0x000e220000002100 */
[----:B------:R-:W1:Y:S06]  /*0020*/  LDCU UR5, c[0x0][0x388] ;  /* 0x00007100ff0577ac */ /* 0x000e6c0008000800 */
[----:B------:R-:W0:Y:S01]  /*0030*/  S2UR UR4, SR_CTAID.X ;  /* 0x00000000000479c3 */ /* 0x000e220000002500 */
[----:B------:R-:W2:Y:S07]  /*0040*/  LDCU.64 UR8, c[0x0][0x358] ;  /* 0x00006b00ff0877ac */ /* 0x000eae0008000a00 */
[----:B------:R-:W0:Y:S08]  /*0050*/  LDC R0, c[0x0][0x360] ;  /* 0x0000d800ff007b82 */ /* 0x000e300000000800 */
[----:B------:R-:W3:Y:S01]  /*0060*/  S2UR UR7, SR_CTAID.Y ;  /* 0x00000000000779c3 */ /* 0x000ee20000002600 */
[----:B-1----:R-:W-:Y:S01]  /*0070*/  UISETP.GE.AND UP0, UPT, UR5, 0x1, UPT ;  /* 0x000000010500788c */ /* 0x002fe2000bf06270 */
[----:B0-----:R-:W-:-:S02]  /*0080*/  IMAD R0, R0, UR4, R3 ;  /* 0x0000000400007c24 */ /* 0x001fc4000f8e0203 */
[----:B------:R-:W-:-:S06]  /*0090*/  HFMA2 R3, -RZ, RZ, 0, 0 ;  /* 0x00000000ff037431 */ /* 0x000fcc00000001ff */
[----:B--23--:R-:W-:Y:S05]  /*00a0*/  BRA.U !UP0, `(.L_x_48) ;  /* 0x0000000908147547 */ /* 0x00cfea000b800000 */
[----:B------:R-:W0:Y:S01]  /*00b0*/  LDC.64 R4, c[0x0][0x380] ;  /* 0x0000e000ff047b82 */ /* 0x000e220000000a00 */
[----:B------:R-:W-:Y:S01]  /*00c0*/  UISETP.GE.U32.AND UP1, UPT, UR5, 0x781, UPT ;  /* 0x000007810500788c */ /* 0x000fe2000bf26070 */
[----:B------:R-:W-:Y:S01]  /*00d0*/  MOV R3, RZ ;  /* 0x000000ff00037202 */ /* 0x000fe20000000f00 */
[----:B------:R-:W-:-:S04]  /*00e0*/  UIADD3 UR4, UPT, UPT, UR5, 0x7f, URZ ;  /* 0x0000007f05047890 */ /* 0x000fc8000fffe0ff */
[----:B------:R-:W-:Y:S01]  /*00f0*/  USHF.R.U32.HI UR4, URZ, 0x7, UR4 ;  /* 0x00000007ff047899 */ /* 0x000fe20008011604 */
[----:B------:R-:W1:Y:S03]  /*0100*/  LDC.64 R10, c[0x0][0x398] ;  /* 0x0000e600ff0a7b82 */ /* 0x000e660000000a00 */
[----:B------:R-:W-:-:S04]  /*0110*/  ULOP3.LUT UR6, UR4, 0xf, URZ, 0xc0, !UPT ;  /* 0x0000000f04067892 */ /* 0x000fc8000f8ec0ff */
[----:B------:R-:W-:Y:S01]  /*0120*/  UISETP.NE.AND UP0, UPT, UR6, URZ, UPT ;  /* 0x000000ff0600728c */ /* 0x000fe2000bf05270 */
[C---:B0-----:R-:W-:Y:S02]  /*0130*/  IMAD R4, R5.reuse, R4, RZ ;  /* 0x0000000405047224 */ /* 0x041fe400078e02ff */
[----:B------:R-:W-:Y:S01]  /*0140*/  IMAD R2, R5, UR7, R0 ;  /* 0x0000000705027c24 */ /* 0x000fe2000f8e0200 */
[----:B------:R-:W-:Y:S07]  /*0150*/  BRA.U !UP1, `(.L_x_49) ;  /* 0x0000000109dc7547 */ /* 0x000fee000b800000 */
[----:B------:R-:W-:Y:S01]  /*0160*/  ULOP3.LUT UR5, UR4, 0xfffff0, URZ, 0xc0, !UPT ;  /* 0x00fffff004057892 */ /* 0x000fe2000f8ec0ff */
[----:B------:R-:W-:-:S03]  /*0170*/  MOV R3, RZ ;  /* 0x000000ff00037202 */ /* 0x000fc60000000f00 */
[----:B------:R-:W-:-:S12]  /*0180*/  UIADD3 UR5, UPT, UPT, -UR5, URZ, URZ ;  /* 0x000000ff05057290 */ /* 0x000fd8000fffe1ff */
.L_x_50:
[----:B-1----:R-:W-:-:S05]  /*0190*/  IMAD.WIDE R20, R2, 0x4, R10 ;  /* 0x0000000402147825 */ /* 0x002fca00078e020a */
[----:B------:R-:W2:Y:S01]  /*01a0*/  LDG.E R6, desc[UR8][R20.64] ;  /* 0x0000000814067981 */ /* 0x000ea2000c1e1900 */
[----:B------:R-:W-:-:S05]  /*01b0*/  IMAD.WIDE R16, R4, 0x4, R20 ;  /* 0x0000000404107825 */ /* 0x000fca00078e0214 */
[----:B------:R0:W3:Y:S01]  /*01c0*/  LDG.E R5, desc[UR8][R16.64] ;  /* 0x0000000810057981 */ /* 0x0000e2000c1e1900 */
[----:B------:R-:W-:-:S05]  /*01d0*/  IMAD.WIDE R14, R4, 0x4, R16 ;  /* 0x00000004040e7825 */ /* 0x000fca00078e0210 */
[----:B------:R1:W4:Y:S01]  /*01e0*/  LDG.E R7, desc[UR8][R14.64] ;  /* 0x000000080e077981 */ /* 0x000322000c1e1900 */
[----:B------:R-:W-:-:S05]  /*01f0*/  IMAD.WIDE R24, R4, 0x4, R14 ;  /* 0x0000000404187825 */ /* 0x000fca00078e020e */
[----:B------:R-:W5:Y:S01]  /*0200*/  LDG.E R8, desc[UR8][R24.64] ;  /* 0x0000000818087981 */ /* 0x000f62000c1e1900 */
[----:B------:R-:W-:-:S05]  /*0210*/  IMAD.WIDE R26, R4, 0x4, R24 ;  /* 0x00000004041a7825 */ /* 0x000fca00078e0218 */
[----:B------:R-:W5:Y:S01]  /*0220*/  LDG.E R23, desc[UR8][R26.64] ;  /* 0x000000081a177981 */ /* 0x000f62000c1e1900 */
[----:B------:R-:W-:-:S05]  /*0230*/  IMAD.WIDE R12, R4, 0x4, R26 ;  /* 0x00000004040c7825 */ /* 0x000fca00078e021a */
[----:B------:R1:W5:Y:S01]  /*0240*/  LDG.E R22, desc[UR8][R12.64] ;  /* 0x000000080c167981 */ /* 0x000362000c1e1900 */
[----:B------:R-:W-:-:S05]  /*0250*/  IMAD.WIDE R28, R4, 0x4, R12 ;  /* 0x00000004041c7825 */ /* 0x000fca00078e020c */
[----:B------:R1:W5:Y:S01]  /*0260*/  LDG.E R9, desc[UR8][R28.64] ;  /* 0x000000081c097981 */ /* 0x000362000c1e1900 */
[----:B------:R-:W-:-:S04]  /*0270*/  IMAD.WIDE R18, R4, 0x4, R28 ;  /* 0x0000000404127825 */ /* 0x000fc800078e021c */
[C---:B0-----:R-:W-:Y:S02]  /*0280*/  IMAD.WIDE R16, R4.reuse, 0x4, R18 ;  /* 0x0000000404107825 */ /* 0x041fe400078e0212 */
[----:B------:R-:W5:Y:S02]  /*0290*/  LDG.E R18, desc[UR8][R18.64] ;  /* 0x0000000812127981 */ /* 0x000f64000c1e1900 */
[C---:B-1----:R-:W-:Y:S02]  /*02a0*/  IMAD.WIDE R14, R4.reuse, 0x4, R16 ;  /* 0x00000004040e7825 */ /* 0x042fe400078e0210 */
[----:B------:R-:W5:Y:S02]  /*02b0*/  LDG.E R16, desc[UR8][R16.64] ;  /* 0x0000000810107981 */ /* 0x000f64000c1e1900 */
[C---:B------:R-:W-:Y:S02]  /*02c0*/  IMAD.WIDE R12, R4.reuse, 0x4, R14 ;  /* 0x00000004040c7825 */ /* 0x040fe400078e020e */
[----:B------:R-:W5:Y:S02]  /*02d0*/  LDG.E R14, desc[UR8][R14.64] ;  /* 0x000000080e0e7981 */ /* 0x000f64000c1e1900 */
[----:B------:R-:W-:-:S04]  /*02e0*/  IMAD.WIDE R20, R4, 0x4, R12 ;  /* 0x0000000404147825 */ /* 0x000fc800078e020c */
[C---:B------:R-:W-:Y:S01]  /*02f0*/  IMAD.WIDE R24, R4.reuse, 0x4, R20 ;  /* 0x0000000404187825 */ /* 0x040fe200078e0214 */
[----:B------:R0:W5:Y:S04]  /*0300*/  LDG.E R15, desc[UR8][R12.64] ;  /* 0x000000080c0f7981 */ /* 0x000168000c1e1900 */
[----:B------:R-:W5:Y:S01]  /*0310*/  LDG.E R20, desc[UR8][R20.64] ;  /* 0x0000000814147981 */ /* 0x000f62000c1e1900 */
[----:B------:R-:W-:-:S03]  /*0320*/  IMAD.WIDE R26, R4, 0x4, R24 ;  /* 0x00000004041a7825 */ /* 0x000fc600078e0218 */
[----:B------:R-:W5:Y:S01]  /*0330*/  LDG.E R24, desc[UR8][R24.64] ;  /* 0x0000000818187981 */ /* 0x000f62000c1e1900 */
[----:B------:R-:W-:-:S03]  /*0340*/  IMAD.WIDE R28, R4, 0x4, R26 ;  /* 0x00000004041c7825 */ /* 0x000fc600078e021a */
[----:B------:R-:W5:Y:S01]  /*0350*/  LDG.E R26, desc[UR8][R26.64] ;  /* 0x000000081a1a7981 */ /* 0x000f62000c1e1900 */
[----:B0-----:R-:W-:-:S03]  /*0360*/  IMAD.WIDE R12, R4, 0x4, R28 ;  /* 0x00000004040c7825 */ /* 0x001fc600078e021c */
[----:B------:R-:W5:Y:S04]  /*0370*/  LDG.E R28, desc[UR8][R28.64] ;  /* 0x000000081c1c7981 */ /* 0x000f68000c1e1900 */
[----:B------:R-:W5:Y:S01]  /*0380*/  LDG.E R17, desc[UR8][R12.64] ;  /* 0x000000080c117981 */ /* 0x000f62000c1e1900 */
[----:B------:R-:W-:-:S04]  /*0390*/  UIADD3 UR5, UPT, UPT, UR5, 0x10, URZ ;  /* 0x0000001005057890 */ /* 0x000fc8000fffe0ff */
[----:B------:R-:W-:Y:S01]  /*03a0*/  UISETP.NE.AND UP1, UPT, UR5, URZ, UPT ;  /* 0x000000ff0500728c */ /* 0x000fe2000bf25270 */
[----:B------:R-:W-:-:S04]  /*03b0*/  IMAD.WIDE R10, R4, 0x40, R10 ;  /* 0x00000040040a7825 */ /* 0x000fc800078e020a */
[----:B--2---:R-:W-:-:S04]  /*03c0*/  FADD R6, R6, R3 ;  /* 0x0000000306067221 */ /* 0x004fc80000000000 */
[----:B---3--:R-:W-:-:S04]  /*03d0*/  FADD R6, R6, R5 ;  /* 0x0000000506067221 */ /* 0x008fc80000000000 */
[----:B----4-:R-:W-:-:S04]  /*03e0*/  FADD R7, R6, R7 ;  /* 0x0000000706077221 */ /* 0x010fc80000000000 */
[----:B-----5:R-:W-:-:S04]  /*03f0*/  FADD R8, R7, R8 ;  /* 0x0000000807087221 */ /* 0x020fc80000000000 */
[----:B------:R-:W-:-:S04]  /*0400*/  FADD R23, R8, R23 ;  /* 0x0000001708177221 */ /* 0x000fc80000000000 */
        /* <DEDUP_REMOVED lines=10> */
[----:B------:R-:W-:Y:S01]  /*04b0*/  FADD R3, R28, R17 ;  /* 0x000000111c037221 */ /* 0x000fe20000000000 */
[----:B------:R-:W-:Y:S06]  /*04c0*/  BRA.U UP1, `(.L_x_50) ;  /* 0xfffffffd01307547 */ /* 0x000fec000b83ffff */
.L_x_49:
[----:B------:R-:W-:Y:S05]  /*04d0*/  BRA.U !UP0, `(.L_x_48) ;  /* 0x0000000508087547 */ /* 0x000fea000b800000 */
[----:B------:R-:W-:Y:S02]  /*04e0*/  UISETP.GE.U32.AND UP0, UPT, UR6, 0x8, UPT ;  /* 0x000000080600788c */ /* 0x000fe4000bf06070 */
[----:B------:R-:W-:-:S04]  /*04f0*/  ULOP3.LUT UR5, UR4, 0x7, URZ, 0xc0, !UPT ;  /* 0x0000000704057892 */ /* 0x000fc8000f8ec0ff */
[----:B------:R-:W-:-:S03]  /*0500*/  UISETP.NE.AND UP1, UPT, UR5, URZ, UPT ;  /* 0x000000ff0500728c */ /* 0x000fc6000bf25270 */
[----:B------:R-:W-:Y:S08]  /*0510*/  BRA.U !UP0, `(.L_x_51) ;  /* 0x0000000108807547 */ /* 0x000ff0000b800000 */
[----:B-1----:R-:W-:-:S04]  /*0520*/  IMAD.WIDE R8, R4, 0x4, R10 ;  /* 0x0000000404087825 */ /* 0x002fc800078e020a */
[----:B------:R-:W-:-:S04]  /*0530*/  IMAD.WIDE R14, R2, 0x4, R10 ;  /* 0x00000004020e7825 */ /* 0x000fc800078e020a */
[--C-:B------:R-:W-:Y:S01]  /*0540*/  IMAD.WIDE R12, R4, 0x4, R8.reuse ;  /* 0x00000004040c7825 */ /* 0x100fe200078e0208 */
[----:B------:R0:W2:Y:S03]  /*0550*/  LDG.E R10, desc[UR8][R14.64] ;  /* 0x000000080e0a7981 */ /* 0x0000a6000c1e1900 */
[----:B------:R-:W-:-:S04]  /*0560*/  IMAD.WIDE R16, R2, 0x4, R8 ;  /* 0x0000000402107825 */ /* 0x000fc800078e0208 */
[C---:B------:R-:W-:Y:S01]  /*0570*/  IMAD.WIDE R6, R4.reuse, 0x4, R12 ;  /* 0x0000000404067825 */ /* 0x040fe200078e020c */
[----:B------:R-:W3:Y:S03]  /*0580*/  LDG.E R5, desc[UR8][R16.64] ;  /* 0x0000000810057981 */ /* 0x000ee6000c1e1900 */
[----:B------:R-:W-:-:S04]  /*0590*/  IMAD.WIDE R8, R4, 0x4, R6 ;  /* 0x0000000404087825 */ /* 0x000fc800078e0206 */
[----:B------:R-:W-:-:S04]  /*05a0*/  IMAD.WIDE R18, R2, 0x4, R12 ;  /* 0x0000000402127825 */ /* 0x000fc800078e020c */
[----:B------:R-:W-:Y:S01]  /*05b0*/  IMAD.WIDE R12, R4, 0x4, R8 ;  /* 0x00000004040c7825 */ /* 0x000fe200078e0208 */
[----:B------:R-:W4:Y:S03]  /*05c0*/  LDG.E R11, desc[UR8][R18.64] ;  /* 0x00000008120b7981 */ /* 0x000f26000c1e1900 */
[----:B------:R-:W-:-:S04]  /*05d0*/  IMAD.WIDE R20, R2, 0x4, R6 ;  /* 0x0000000402147825 */ /* 0x000fc800078e0206 */
[----:B------:R-:W-:Y:S02]  /*05e0*/  IMAD.WIDE R22, R2, 0x4, R8 ;  /* 0x0000000402167825 */ /* 0x000fe400078e0208 */
[----:B------:R-:W5:Y:S02]  /*05f0*/  LDG.E R21, desc[UR8][R20.64] ;  /* 0x0000000814157981 */ /* 0x000f64000c1e1900 */
[--C-:B------:R-:W-:Y:S02]  /*0600*/  IMAD.WIDE R8, R4, 0x4, R12.reuse ;  /* 0x0000000404087825 */ /* 0x100fe400078e020c */
[----:B------:R-:W5:Y:S02]  /*0610*/  LDG.E R23, desc[UR8][R22.64] ;  /* 0x0000000816177981 */ /* 0x000f64000c1e1900 */
[----:B------:R-:W-:-:S04]  /*0620*/  IMAD.WIDE R12, R2, 0x4, R12 ;  /* 0x00000004020c7825 */ /* 0x000fc800078e020c */
[--C-:B------:R-:W-:Y:S02]  /*0630*/  IMAD.WIDE R6, R4, 0x4, R8.reuse ;  /* 0x0000000404067825 */ /* 0x100fe400078e0208 */
[----:B------:R-:W5:Y:S02]  /*0640*/  LDG.E R13, desc[UR8][R12.64] ;  /* 0x000000080c0d7981 */ /* 0x000f64000c1e1900 */
[----:B------:R-:W-:-:S04]  /*0650*/  IMAD.WIDE R8, R2, 0x4, R8 ;  /* 0x0000000402087825 */ /* 0x000fc800078e0208 */
[----:B0-----:R-:W-:Y:S02]  /*0660*/  IMAD.WIDE R14, R2, 0x4, R6 ;  /* 0x00000004020e7825 */ /* 0x001fe400078e0206 */
[----:B------:R-:W5:Y:S04]  /*0670*/  LDG.E R9, desc[UR8][R8.64] ;  /* 0x0000000808097981 */ /* 0x000f68000c1e1900 */
[----:B------:R-:W5:Y:S01]  /*0680*/  LDG.E R14, desc[UR8][R14.64] ;  /* 0x000000080e0e7981 */ /* 0x000f62000c1e1900 */
[----:B--2---:R-:W-:-:S04]  /*0690*/  FADD R10, R3, R10 ;  /* 0x0000000a030a7221 */ /* 0x004fc80000000000 */
[----:B---3--:R-:W-:-:S04]  /*06a0*/  FADD R10, R10, R5 ;  /* 0x000000050a0a7221 */ /* 0x008fc80000000000 */
[----:B----4-:R-:W-:-:S04]  /*06b0*/  FADD R10, R10, R11 ;  /* 0x0000000b0a0a7221 */ /* 0x010fc80000000000 */
[----:B-----5:R-:W-:-:S04]  /*06c0*/  FADD R10, R10, R21 ;  /* 0x000000150a0a7221 */ /* 0x020fc80000000000 */
[----:B------:R-:W-:-:S04]  /*06d0*/  FADD R10, R10, R23 ;  /* 0x000000170a0a7221 */ /* 0x000fc80000000000 */
[----:B------:R-:W-:-:S04]  /*06e0*/  FADD R10, R10, R13 ;  /* 0x0000000d0a0a7221 */ /* 0x000fc80000000000 */
[----:B------:R-:W-:Y:S01]  /*06f0*/  FADD R3, R10, R9 ;  /* 0x000000090a037221 */ /* 0x000fe20000000000 */
[----:B------:R-:W-:-:S04]  /*0700*/  IMAD.WIDE R10, R4, 0x4, R6 ;  /* 0x00000004040a7825 */ /* 0x000fc800078e0206 */
[----:B------:R-:W-:-:S07]  /*0710*/  FADD R3, R3, R14 ;  /* 0x0000000e03037221 */ /* 0x000fce0000000000 */
.L_x_51:
[----:B------:R-:W-:Y:S05]  /*0720*/  BRA.U !UP1, `(.L_x_48) ;  /* 0x0000000109747547 */ /* 0x000fea000b800000 */
[----:B------:R-:W-:Y:S02]  /*0730*/  UISETP.GE.U32.AND UP0, UPT, UR5, 0x4, UPT ;  /* 0x000000040500788c */ /* 0x000fe4000bf06070 */
[----:B------:R-:W-:-:S04]  /*0740*/  ULOP3.LUT UR4, UR4, 0x3, URZ, 0xc0, !UPT ;  /* 0x0000000304047892 */ /* 0x000fc8000f8ec0ff */
[----:B------:R-:W-:-:S03]  /*0750*/  UISETP.NE.AND UP1, UPT, UR4, URZ, UPT ;  /* 0x000000ff0400728c */ /* 0x000fc6000bf25270 */
[----:B------:R-:W-:Y:S08]  /*0760*/  BRA.U !UP0, `(.L_x_52) ;  /* 0x0000000108407547 */ /* 0x000ff0000b800000 */
[----:B-1----:R-:W-:-:S04]  /*0770*/  IMAD.WIDE R8, R4, 0x4, R10 ;  /* 0x0000000404087825 */ /* 0x002fc800078e020a */
[----:B------:R-:W-:-:S04]  /*0780*/  IMAD.WIDE R6, R2, 0x4, R10 ;  /* 0x0000000402067825 */ /* 0x000fc800078e020a */
[--C-:B------:R-:W-:Y:S02]  /*0790*/  IMAD.WIDE R12, R4, 0x4, R8.reuse ;  /* 0x00000004040c7825 */ /* 0x100fe400078e0208 */
[----:B------:R-:W2:Y:S02]  /*07a0*/  LDG.E R6, desc[UR8][R6.64] ;  /* 0x0000000806067981 */ /* 0x000ea4000c1e1900 */
[----:B------:R-:W-:-:S04]  /*07b0*/  IMAD.WIDE R8, R2, 0x4, R8 ;  /* 0x0000000402087825 */ /* 0x000fc800078e0208 */
[--C-:B------:R-:W-:Y:S02]  /*07c0*/  IMAD.WIDE R10, R4, 0x4, R12.reuse ;  /* 0x00000004040a7825 */ /* 0x100fe400078e020c */
[----:B------:R-:W3:Y:S02]  /*07d0*/  LDG.E R8, desc[UR8][R8.64] ;  /* 0x0000000808087981 */ /* 0x000ee4000c1e1900 */
[----:B------:R-:W-:-:S04]  /*07e0*/  IMAD.WIDE R12, R2, 0x4, R12 ;  /* 0x00000004020c7825 */ /* 0x000fc800078e020c */
[--C-:B------:R-:W-:Y:S02]  /*07f0*/  IMAD.WIDE R14, R2, 0x4, R10.reuse ;  /* 0x00000004020e7825 */ /* 0x100fe400078e020a */
[----:B------:R-:W4:Y:S04]  /*0800*/  LDG.E R12, desc[UR8][R12.64] ;  /* 0x000000080c0c7981 */ /* 0x000f28000c1e1900 */
[----:B------:R-:W5:Y:S01]  /*0810*/  LDG.E R14, desc[UR8][R14.64] ;  /* 0x000000080e0e7981 */ /* 0x000f62000c1e1900 */
[----:B------:R-:W-:-:S04]  /*0820*/  IMAD.WIDE R10, R4, 0x4, R10 ;  /* 0x00000004040a7825 */ /* 0x000fc800078e020a */
[----:B--2---:R-:W-:-:S04]  /*0830*/  FADD R3, R3, R6 ;  /* 0x0000000603037221 */ /* 0x004fc80000000000 */
[----:B---3--:R-:W-:-:S04]  /*0840*/  FADD R3, R3, R8 ;  /* 0x0000000803037221 */ /* 0x008fc80000000000 */
[----:B----4-:R-:W-:-:S04]  /*0850*/  FADD R3, R3, R12 ;  /* 0x0000000c03037221 */ /* 0x010fc80000000000 */
[----:B-----5:R-:W-:-:S07]  /*0860*/  FADD R3, R3, R14 ;  /* 0x0000000e03037221 */ /* 0x020fce0000000000 */
.L_x_52:
[----:B------:R-:W-:Y:S05]  /*0870*/  BRA.U !UP1, `(.L_x_48) ;  /* 0x0000000109207547 */ /* 0x000fea000b800000 */
[----:B-1----:R-:W-:Y:S01]  /*0880*/  IMAD.WIDE R10, R2, 0x4, R10 ;  /* 0x00000004020a7825 */ /* 0x002fe200078e020a */
[----:B------:R-:W-:-:S12]  /*0890*/  UIADD3 UR4, UPT, UPT, -UR4, URZ, URZ ;  /* 0x000000ff04047290 */ /* 0x000fd8000fffe1ff */
.L_x_53:
[----:B------:R0:W2:Y:S01]  /*08a0*/  LDG.E R2, desc[UR8][R10.64] ;  /* 0x000000080a027981 */ /* 0x0000a2000c1e1900 */
[----:B------:R-:W-:-:S04]  /*08b0*/  UIADD3 UR4, UPT, UPT, UR4, 0x1, URZ ;  /* 0x0000000104047890 */ /* 0x000fc8000fffe0ff */
[----:B------:R-:W-:Y:S01]  /*08c0*/  UISETP.NE.AND UP0, UPT, UR4, URZ, UPT ;  /* 0x000000ff0400728c */ /* 0x000fe2000bf05270 */
[----:B0-----:R-:W-:-:S04]  /*08d0*/  IMAD.WIDE R10, R4, 0x4, R10 ;  /* 0x00000004040a7825 */ /* 0x001fc800078e020a */
[----:B--2---:R-:W-:-:S04]  /*08e0*/  FADD R3, R2, R3 ;  /* 0x0000000302037221 */ /* 0x004fc80000000000 */
[----:B------:R-:W-:Y:S05]  /*08f0*/  BRA.U UP0, `(.L_x_53) ;  /* 0xfffffffd00e87547 */ /* 0x000fea000b83ffff */
.L_x_48:
[----:B------:R-:W0:Y:S08]  /*0900*/  LDC R7, c[0x0][0x384] ;  /* 0x0000e100ff077b82 */ /* 0x000e300000000800 */
[----:B------:R-:W2:Y:S01]  /*0910*/  LDC.64 R4, c[0x0][0x390] ;  /* 0x0000e400ff047b82 */ /* 0x000ea20000000a00 */
[----:B0-----:R-:W-:-:S04]  /*0920*/  IMAD R7, R7, UR7, R0 ;  /* 0x0000000707077c24 */ /* 0x001fc8000f8e0200 */
[----:B--2---:R-:W-:-:S05]  /*0930*/  IMAD.WIDE R4, R7, 0x4, R4 ;  /* 0x0000000407047825 */ /* 0x004fca00078e0204 */
[----:B------:R-:W-:Y:S01]  /*0940*/  STG.E desc[UR8][R4.64], R3 ;  /* 0x0000000304007986 */ /* 0x000fe2000c101908 */
[----:B------:R-:W-:Y:S05]  /*0950*/  EXIT ;  /* 0x000000000000794d */ /* 0x000fea0003800000 */
.L_x_54:
        /* <DEDUP_REMOVED lines=10> */
.L_x_88:


//--------------------- .text._ZN22matmul_improved_reduce27matmul_improved_partial_sumEiiiPKfS1_Pf --------------------------
	.section	.text._ZN22matmul_improved_reduce27matmul_improved_partial_sumEiiiPKfS1_Pf,"ax",@progbits
	.align	128
        .global         _ZN22matmul_improved_reduce27matmul_improved_partial_sumEiiiPKfS1_Pf
        .type           _ZN22matmul_improved_reduce27matmul_improved_partial_sumEiiiPKfS1_Pf,@function
        .size           _ZN22matmul_improved_reduce27matmul_improved_partial_sumEiiiPKfS1_Pf,(.L_x_83 - _ZN22matmul_improved_reduce27matmul_improved_partial_sumEiiiPKfS1_Pf)
        .other          _ZN22matmul_improved_reduce27matmul_improved_partial_sumEiiiPKfS1_Pf,@"STO_CUDA_ENTRY STV_DEFAULT"
_ZN22matmul_improved_reduce27matmul_improved_partial_sumEiiiPKfS1_Pf:
.text._ZN22matmul_improved_reduce27matmul_improved_partial_sumEiiiPKfS1_Pf:
[----:B------:R-:W-:Y:S01]  /*0000*/  LDC R1, c[0x0][0x37c] ;  /* 0x0000df00ff017b82 */ /* 0x000fe20000000800 */
[----:B------:R-:W0:Y:S07]  /*0010*/  LDCU UR4, c[0x0][0x360] ;  /* 0x00006c00ff0477ac */ /* 0x000e2e0008000800 */
[----:B------:R-:W0:Y:S01]  /*0020*/  LDC R0, c[0x0][0x364] ;  /* 0x0000d900ff007b82 */ /* 0x000e220000000800 */
[----:B------:R-:W1:Y:S01]  /*0030*/  LDCU UR6, c[0x0][0x388] ;  /* 0x00007100ff0677ac */ /* 0x000e620008000800 */
[----:B------:R-:W2:Y:S06]  /*0040*/  LDCU UR8, c[0x0][0x384] ;  /* 0x00007080ff0877ac */ /* 0x000eac0008000800 */
[----:B------:R-:W3:Y:S01]  /*0050*/  S2UR UR5, SR_CTAID.Z ;  /* 0x00000000000579c3 */ /* 0x000ee20000002700 */
[----:B------:R-:W4:Y:S07]  /*0060*/  LDCU.128 UR12, c[0x0][0x390] ;  /* 0x00007200ff0c77ac */ /* 0x000f2e0008000c00 */
[----:B------:R-:W-:Y:S01]  /*0070*/  S2UR UR7, SR_CTAID.X ;  /* 0x00000000000779c3 */ /* 0x000fe20000002500 */
[----:B0-----:R-:W-:-:S07]  /*0080*/  IMAD R0, R0, UR4, RZ ;  /* 0x0000000400007c24 */ /* 0x001fce000f8e02ff */
[----:B------:R-:W1:Y:S01]  /*0090*/  S2UR UR4, SR_CTAID.Y ;  /* 0x00000000000479c3 */ /* 0x000e620000002600 */
[--C-:B------:R-:W-:Y:S02]  /*00a0*/  SHF.R.U32.HI R4, RZ, 0x4, R0.reuse ;  /* 0x00000004ff047819 */ /* 0x100fe40000011600 */
[----:B------:R-:W-:Y:S01]  /*00b0*/  SHF.R.U32.HI R0, RZ, 0x7, R0 ;  /* 0x00000007ff007819 */ /* 0x000fe20000011600 */
[----:B---3--:R-:W-:Y:S01]  /*00c0*/  USHF.L.U32 UR5, UR5, 0x7, URZ ;  /* 0x0000000705057899 */ /* 0x008fe200080006ff */
[----:B------:R-:W0:Y:S01]  /*00d0*/  I2F.U32.RP R6, R4 ;  /* 0x0000000400067306 */ /* 0x000e220000209000 */
[----:B------:R-:W-:Y:S01]  /*00e0*/  IMAD.MOV R7, RZ, RZ, -R4 ;  /* 0x000000ffff077224 */ /* 0x000fe200078e0a04 */
[C---:B------:R-:W-:Y:S02]  /*00f0*/  VIMNMX.U32 R5, PT, PT, R4.reuse, 0x40, !PT ;  /* 0x0000004004057848 */ /* 0x040fe40007fe0000 */
[----:B------:R-:W-:-:S03]  /*0100*/  ISETP.NE.U32.AND P2, PT, R4, RZ, PT ;  /* 0x000000ff0400720c */ /* 0x000fc60003f45070 */
[----:B------:R-:W-:Y:S01]  /*0110*/  VIADD R5, R5, 0xffffffff ;  /* 0xffffffff05057836 */ /* 0x000fe20000000000 */
[----:B0-----:R-:W0:Y:S01]  /*0120*/  MUFU.RCP R6, R6 ;  /* 0x0000000600067308 */ /* 0x001e220000001000 */
[----:B-1----:R-:W-:Y:S02]  /*0130*/  UIMAD UR4, UR4, UR6, URZ ;  /* 0x00000006040472a4 */ /* 0x002fe4000f8e02ff */
[----:B--2---:R-:W-:Y:S02]  /*0140*/  UIMAD UR6, UR5, UR8, URZ ;  /* 0x00000008050672a4 */ /* 0x004fe4000f8e02ff */
[----:B------:R-:W-:Y:S02]  /*0150*/  USHF.L.U32 UR4, UR4, 0x6, URZ ;  /* 0x0000000604047899 */ /* 0x000fe400080006ff */
[----:B------:R-:W-:Y:S02]  /*0160*/  ULEA UR7, UP2, UR7, UR6, 0x7 ;  /* 0x0000000607077291 */ /* 0x000fe4000f8438ff */
[----:B------:R-:W-:-:S02]  /*0170*/  UIADD3 UR9, UP0, UPT, UR4, UR5, URZ ;  /* 0x0000000504097290 */ /* 0x000fc4000ff1e0ff */
[----:B----4-:R-:W-:Y:S02]  /*0180*/  ULEA UR5, UP3, UR7, UR14, 0x2 ;  /* 0x0000000e07057291 */ /* 0x010fe4000f8610ff */
[----:B------:R-:W-:Y:S02]  /*0190*/  ULEA.HI.X.SX32 UR10, UR4, URZ, 0x1, UP0 ;  /* 0x000000ff040a7291 */ /* 0x000fe400080f0eff */
[----:B------:R-:W-:Y:S01]  /*01a0*/  ULEA UR8, UP1, UR9, UR12, 0x2 ;  /* 0x0000000c09087291 */ /* 0x000fe2000f8210ff */
[----:B0-----:R-:W-:Y:S01]  /*01b0*/  VIADD R2, R6, 0xffffffe ;  /* 0x0ffffffe06027836 */ /* 0x001fe20000000000 */
[----:B------:R-:W-:Y:S01]  /*01c0*/  ULEA.HI.X.SX32 UR4, UR6, URZ, 0x1, UP2 ;  /* 0x000000ff06047291 */ /* 0x000fe200090f0eff */
[----:B------:R-:W-:Y:S01]  /*01d0*/  IMAD.U32 R92, RZ, RZ, UR5 ;  /* 0x00000005ff5c7e24 */ /* 0x000fe2000f8e00ff */
[----:B------:R-:W-:Y:S01]  /*01e0*/  ULEA.HI.X UR6, UR9, UR13, UR10, 0x2, UP1 ;  /* 0x0000000d09067291 */ /* 0x000fe200088f140a */
[----:B------:R0:W1:Y:S01]  /*01f0*/  F2I.FTZ.U32.TRUNC.NTZ R3, R2 ;  /* 0x0000000200037305 */ /* 0x000062000021f000 */
[----:B------:R-:W-:Y:S01]  /*0200*/  ULEA.HI.X UR4, UR7, UR15, UR4, 0x2, UP3 ;  /* 0x0000000f07047291 */ /* 0x000fe200098f1404 */
[----:B------:R-:W-:Y:S01]  /*0210*/  IMAD.U32 R94, RZ, RZ, UR8 ;  /* 0x00000008ff5e7e24 */ /* 0x000fe2000f8e00ff */
[----:B------:R-:W-:-:S02]  /*0220*/  MOV R6, 0x360 ;  /* 0x0000036000067802 */ /* 0x000fc40000000f00 */
[----:B------:R-:W-:Y:S02]  /*0230*/  IMAD.U32 R95, RZ, RZ, UR6 ;  /* 0x00000006ff5f7e24 */ /* 0x000fe4000f8e00ff */
[----:B------:R-:W-:Y:S02]  /*0240*/  IMAD.U32 R93, RZ, RZ, UR4 ;  /* 0x00000004ff5d7e24 */ /* 0x000fe4000f8e00ff */
[----:B0-----:R-:W-:Y:S02]  /*0250*/  IMAD.MOV.U32 R2, RZ, RZ, RZ ;  /* 0x000000ffff027224 */ /* 0x001fe400078e00ff */
[----:B-1----:R-:W-:-:S04]  /*0260*/  IMAD R7, R7, R3, RZ ;  /* 0x0000000307077224 */ /* 0x002fc800078e02ff */
[----:B------:R-:W-:-:S06]  /*0270*/  IMAD.HI.U32 R8, R3, R7, R2 ;  /* 0x0000000703087227 */ /* 0x000fcc00078e0002 */
[----:B------:R-:W-:-:S04]  /*0280*/  IMAD.HI.U32 R65, R8, R5, RZ ;  /* 0x0000000508417227 */ /* 0x000fc800078e00ff */
[----:B------:R-:W-:-:S04]  /*0290*/  IMAD.MOV R2, RZ, RZ, -R65 ;  /* 0x000000ffff027224 */ /* 0x000fc800078e0a41 */
[----:B------:R-:W-:Y:S01]  /*02a0*/  IMAD R5, R4, R2, R5 ;  /* 0x0000000204057224 */ /* 0x000fe200078e0205 */
[C---:B------:R-:W-:Y:S02]  /*02b0*/  VIMNMX.U32 R2, PT, PT, R0.reuse, 0x10, !PT ;  /* 0x0000001000027848 */ /* 0x040fe40007fe0000 */
[----:B------:R-:W-:Y:S02]  /*02c0*/  LOP3.LUT R0, R0, 0xffff, RZ, 0xc0, !PT ;  /* 0x0000ffff00007812 */ /* 0x000fe400078ec0ff */
[----:B------:R-:W-:Y:S01]  /*02d0*/  ISETP.GE.U32.AND P0, PT, R5, R4, PT ;  /* 0x000000040500720c */ /* 0x000fe20003f06070 */
[----:B------:R-:W-:-:S05]  /*02e0*/  VIADD R2, R2, 0xffffffff ;  /* 0xffffffff02027836 */ /* 0x000fca0000000000 */
[----:B------:R-:W-:-:S07]  /*02f0*/  LOP3.LUT R2, R2, 0xffff, RZ, 0xc0, !PT ;  /* 0x0000ffff02027812 */ /* 0x000fce00078ec0ff */
[----:B------:R-:W-:Y:S01]  /*0300*/  @P0 IMAD.IADD R5, R5, 0x1, -R4 ;  /* 0x0000000105050824 */ /* 0x000fe200078e0a04 */
[----:B------:R-:W-:-:S04]  /*0310*/  @P0 IADD3 R65, PT, PT, R65, 0x1, RZ ;  /* 0x0000000141410810 */ /* 0x000fc80007ffe0ff */
[----:B------:R-:W-:-:S13]  /*0320*/  ISETP.GE.U32.AND P1, PT, R5, R4, PT ;  /* 0x000000040500720c */ /* 0x000fda0003f26070 */
[----:B------:R-:W-:Y:S01]  /*0330*/  @P1 VIADD R65, R65, 0x1 ;  /* 0x0000000141411836 */ /* 0x000fe20000000000 */
[----:B------:R-:W-:-:S07]  /*0340*/  @!P2 LOP3.LUT R65, RZ, R4, RZ, 0x33, !PT ;  /* 0x00000004ff41a212 */ /* 0x000fce00078e33ff */
[----:B------:R-:W-:Y:S05]  /*0350*/  CALL.REL.NOINC `($__internal_0_$__cuda_sm20_div_u16) ;  /* 0x0000003000b07944 */ /* 0x000fea0003c00000 */
[----:B------:R-:W-:Y:S01]  /*0360*/  HFMA2 R0, -RZ, RZ, 0, 0 ;  /* 0x00000000ff007431 */ /* 0x000fe200000001ff */
        /* <DEDUP_REMOVED lines=20> */
[----:B------:R-:W-:Y:S01]  /*04b0*/  CS2R R66, SRZ ;  /* 0x0000000000427805 */ /* 0x000fe2000001ff00 */
[----:B------:R-:W-:Y:S01]  /*04c0*/  IMAD.MOV.U32 R70, RZ, RZ, RZ ;  /* 0x000000ffff467224 */ /* 0x000fe200078e00ff */
[----:B------:R-:W-:Y:S02]  /*04d0*/  CS2R R72, SRZ ;  /* 0x0000000000487805 */ /* 0x000fe4000001ff00 */
[----:B------:R-:W-:Y:S01]  /*04e0*/  CS2R R74, SRZ ;  /* 0x00000000004a7805 */ /* 0x000fe2000001ff00 */
[----:B------:R-:W-:Y:S01]  /*04f0*/  IMAD.MOV.U32 R76, RZ, RZ, RZ ;  /* 0x000000ffff4c7224 */ /* 0x000fe200078e00ff */
[----:B------:R-:W-:Y:S01]  /*0500*/  CS2R R52, SRZ ;  /* 0x0000000000347805 */ /* 0x000fe2000001ff00 */
[----:B------:R-:W-:Y:S01]  /*0510*/  IMAD.MOV.U32 R78, RZ, RZ, RZ ;  /* 0x000000ffff4e7224 */ /* 0x000fe200078e00ff */
[----:B------:R-:W-:Y:S01]  /*0520*/  CS2R R54, SRZ ;  /* 0x0000000000367805 */ /* 0x000fe2000001ff00 */
[----:B------:R-:W-:Y:S01]  /*0530*/  IMAD.MOV.U32 R80, RZ, RZ, RZ ;  /* 0x000000ffff507224 */ /* 0x000fe200078e00ff */
[----:B------:R-:W-:Y:S01]  /*0540*/  MOV R84, RZ ;  /* 0x000000ff00547202 */ /* 0x000fe20000000f00 */
[----:B------:R-:W-:Y:S01]  /*0550*/  IMAD.MOV.U32 R82, RZ, RZ, RZ ;  /* 0x000000ffff527224 */ /* 0x000fe200078e00ff */
[----:B------:R-:W-:Y:S01]  /*0560*/  CS2R R62, SRZ ;  /* 0x00000000003e7805 */ /* 0x000fe2000001ff00 */
[----:B------:R-:W-:Y:S01]  /*0570*/  IMAD.MOV.U32 R86, RZ, RZ, RZ ;  /* 0x000000ffff567224 */ /* 0x000fe200078e00ff */
[----:B------:R-:W0:Y:S01]  /*0580*/  LDCU.64 UR8, c[0x0][0x358] ;  /* 0x00006b00ff0877ac */ /* 0x000e220008000a00 */
[----:B------:R-:W-:-:S02]  /*0590*/  IMAD.MOV.U32 R68, RZ, RZ, RZ ;  /* 0x000000ffff447224 */ /* 0x000fc400078e00ff */
[----:B------:R-:W-:Y:S01]  /*05a0*/  IMAD.MOV.U32 R64, RZ, RZ, RZ ;  /* 0x000000ffff407224 */ /* 0x000fe200078e00ff */
[----:B------:R-:W-:Y:S01]  /*05b0*/  UMOV UR4, URZ ;  /* 0x000000ff00047c82 */ /* 0x000fe20008000000 */
[----:B------:R-:W-:Y:S02]  /*05c0*/  IMAD.MOV.U32 R90, RZ, RZ, RZ ;  /* 0x000000ffff5a7224 */ /* 0x000fe400078e00ff */
[----:B------:R-:W-:-:S07]  /*05d0*/  IMAD.MOV.U32 R88, RZ, RZ, RZ ;  /* 0x000000ffff587224 */ /* 0x000fce00078e00ff */
.L_x_65:
[----:B------:R-:W-:Y:S01]  /*05e0*/  ISETP.GE.U32.AND P0, PT, R65, 0x3, PT ;  /* 0x000000034100780c */ /* 0x000fe20003f06070 */
[----:B------:R-:W-:Y:S01]  /*05f0*/  UIADD3 UR4, UPT, UPT, UR4, 0x1, URZ ;  /* 0x0000000104047890 */ /* 0x000fe2000fffe0ff */
[----:B------:R-:W-:-:S03]  /*0600*/  IMAD.MOV.U32 R32, RZ, RZ, RZ ;  /* 0x000000ffff207224 */ /* 0x000fc600078e00ff */
[----:B------:R-:W-:-:S08]  /*0610*/  UISETP.NE.AND UP1, UPT, UR4, 0x8, UPT ;  /* 0x000000080400788c */ /* 0x000fd0000bf25270 */
[----:B------:R-:W-:Y:S05]  /*0620*/  @!P0 BRA `(.L_x_55) ;  /* 0x0000000c00bc8947 */ /* 0x000fea0003800000 */
[----:B------:R-:W1:Y:S01]  /*0630*/  S2R R21, SR_TID.Y ;  /* 0x0000000000157919 */ /* 0x000e620000002200 */
[----:B------:R-:W2:Y:S01]  /*0640*/  LDCU UR7, c[0x0][0x360] ;  /* 0x00006c00ff0777ac */ /* 0x000ea20008000800 */
[----:B------:R-:W2:Y:S01]  /*0650*/  LDC R22, c[0x0][0x364] ;  /* 0x0000d900ff167b82 */ /* 0x000ea20000000800 */
[----:B------:R-:W-:Y:S01]  /*0660*/  VIADD R20, R65, 0x1 ;  /* 0x0000000141147836 */ /* 0x000fe20000000000 */
[----:B------:R-:W1:Y:S01]  /*0670*/  S2R R24, SR_TID.X ;  /* 0x0000000000187919 */ /* 0x000e620000002100 */
[----:B------:R-:W3:Y:S01]  /*0680*/  LDCU UR10, c[0x0][0x388] ;  /* 0x00007100ff0a77ac */ /* 0x000ee20008000800 */
[----:B------:R-:W-:Y:S02]  /*0690*/  IMAD.MOV.U32 R32, RZ, RZ, RZ ;  /* 0x000000ffff207224 */ /* 0x000fe400078e00ff */
[----:B------:R-:W-:Y:S01]  /*06a0*/  LOP3.LUT R30, R20, 0xfffffffc, RZ, 0xc0, !PT ;  /* 0xfffffffc141e7812 */ /* 0x000fe200078ec0ff */
[----:B------:R-:W-:Y:S01]  /*06b0*/  UMOV UR5, 0x400 ;  /* 0x0000040000057882 */ /* 0x000fe20000000000 */
[----:B------:R-:W4:Y:S02]  /*06c0*/  S2UR UR6, SR_CgaCtaId ;  /* 0x00000000000679c3 */ /* 0x000f240000008800 */
[----:B------:R-:W-:-:S04]  /*06d0*/  IADD3 R30, PT, PT, -R30, RZ, RZ ;  /* 0x000000ff1e1e7210 */ /* 0x000fc80007ffe1ff */
[----:B------:R-:W-:Y:S01]  /*06e0*/  ISETP.GE.AND P0, PT, R30, RZ, PT ;  /* 0x000000ff1e00720c */ /* 0x000fe20003f06270 */
[----:B--2---:R-:W-:-:S05]  /*06f0*/  IMAD R20, R22, UR7, RZ ;  /* 0x0000000716147c24 */ /* 0x004fca000f8e02ff */
[----:B------:R-:W-:Y:S01]  /*0700*/  SHF.R.U32.HI R20, RZ, 0x4, R20 ;  /* 0x00000004ff147819 */ /* 0x000fe20000011614 */
[----:B----4-:R-:W-:Y:S01]  /*0710*/  ULEA UR5, UR6, UR5, 0x18 ;  /* 0x0000000506057291 */ /* 0x010fe2000f8ec0ff */
[----:B-1----:R-:W-:-:S04]  /*0720*/  IMAD R21, R21, UR7, R24 ;  /* 0x0000000715157c24 */ /* 0x002fc8000f8e0218 */
[C---:B------:R-:W-:Y:S01]  /*0730*/  IMAD.SHL.U32 R23, R21.reuse, 0x100, RZ ;  /* 0x0000010015177824 */ /* 0x040fe200078e00ff */
[----:B------:R-:W-:Y:S02]  /*0740*/  SHF.R.U32.HI R77, RZ, 0x4, R21 ;  /* 0x00000004ff4d7819 */ /* 0x000fe40000011615 */
[----:B------:R-:W-:Y:S02]  /*0750*/  LOP3.LUT R22, R21, 0xf, RZ, 0xc0, !PT ;  /* 0x0000000f15167812 */ /* 0x000fe400078ec0ff */
[----:B------:R-:W-:Y:S01]  /*0760*/  LOP3.LUT R24, R23, 0xf00, RZ, 0xc0, !PT ;  /* 0x00000f0017187812 */ /* 0x000fe200078ec0ff */
[C-C-:B------:R-:W-:Y:S02]  /*0770*/  IMAD R81, R20.reuse, 0x2, R77.reuse ;  /* 0x0000000214517824 */ /* 0x140fe400078e024d */
[C-C-:B------:R-:W-:Y:S02]  /*0780*/  IMAD R27, R20.reuse, 0x3, R77.reuse ;  /* 0x00000003141b7824 */ /* 0x140fe400078e024d */
[----:B------:R-:W-:-:S02]  /*0790*/  IMAD.IADD R71, R20, 0x1, R77 ;  /* 0x0000000114477824 */ /* 0x000fc400078e024d */
[C---:B------:R-:W-:Y:S02]  /*07a0*/  IMAD R24, R77.reuse, 0x4, R24 ;  /* 0x000000044d187824 */ /* 0x040fe400078e0218 */
[--C-:B---3--:R-:W-:Y:S02]  /*07b0*/  IMAD R77, R77, UR10, R22.reuse ;  /* 0x0000000a4d4d7c24 */ /* 0x108fe4000f8e0216 */
[--C-:B------:R-:W-:Y:S02]  /*07c0*/  IMAD R81, R81, UR10, R22.reuse ;  /* 0x0000000a51517c24 */ /* 0x100fe4000f8e0216 */
[--C-:B------:R-:W-:Y:S02]  /*07d0*/  IMAD R27, R27, UR10, R22.reuse ;  /* 0x0000000a1b1b7c24 */ /* 0x100fe4000f8e0216 */
[----:B------:R-:W-:Y:S02]  /*07e0*/  IMAD R71, R71, UR10, R22 ;  /* 0x0000000a47477c24 */ /* 0x000fe4000f8e0216 */
[----:B------:R-:W-:Y:S01]  /*07f0*/  VIADD R31, R24, UR5 ;  /* 0x00000005181f7c36 */ /* 0x000fe20008000000 */
[----:B------:R-:W-:Y:S06]  /*0800*/  @P0 BRA `(.L_x_56) ;  /* 0x0000000800cc0947 */ /* 0x000fec0003800000 */
[----:B------:R-:W-:Y:S02]  /*0810*/  IADD3 R20, PT, PT, -R30, RZ, RZ ;  /* 0x000000ff1e147210 */ /* 0x000fe40007ffe1ff */
[----:B------:R-:W-:Y:S02]  /*0820*/  PLOP3.LUT P0, PT, PT, PT, PT, 0x80, 0x8 ;  /* 0x000000000008781c */ /* 0x000fe40003f0f070 */
[----:B------:R-:W-:-:S13]  /*0830*/  ISETP.GT.AND P1, PT, R20, 0xc, PT ;  /* 0x0000000c1400780c */ /* 0x000fda0003f24270 */
[----:B------:R-:W-:Y:S05]  /*0840*/  @!P1 BRA `(.L_x_57) ;  /* 0x0000000400c89947 */ /* 0x000fea0003800000 */
[----:B------:R-:W-:-:S13]  /*0850*/  PLOP3.LUT P0, PT, PT, PT, PT, 0x8, 0x80 ;  /* 0x000000000080781c */ /* 0x000fda0003f0e170 */
.L_x_58:
[----:B------:R-:W-:-:S04]  /*0860*/  IMAD.WIDE R22, R77, 0x4, R94 ;  /* 0x000000044d167825 */ /* 0x000fc800078e025e */
[--C-:B------:R-:W-:Y:S01]  /*0870*/  IMAD.WIDE R20, R71, 0x4, R94.reuse ;  /* 0x0000000447147825 */ /* 0x100fe200078e025e */
[----:B0-----:R-:W2:Y:S03]  /*0880*/  LDG.E R96, desc[UR8][R22.64] ;  /* 0x0000000816607981 */ /* 0x001ea6000c1e1900 */
[--C-:B------:R-:W-:Y:S01]  /*0890*/  IMAD.WIDE R28, R81, 0x4, R94.reuse ;  /* 0x00000004511c7825 */ /* 0x100fe200078e025e */
[----:B------:R0:W3:Y:S04]  /*08a0*/  LDG.E R33, desc[UR8][R20.64] ;  /* 0x0000000814217981 */ /* 0x0000e8000c1e1900 */
[----:B------:R-:W4:Y:S01]  /*08b0*/  LDG.E R83, desc[UR8][R28.64] ;  /* 0x000000081c537981 */ /* 0x000f22000c1e1900 */
[----:B------:R-:W1:Y:S01]  /*08c0*/  LDCU UR5, c[0x0][0x360] ;  /* 0x00006c00ff0577ac */ /* 0x000e620008000800 */
[----:B------:R-:W-:Y:S01]  /*08d0*/  IMAD.WIDE R24, R27, 0x4, R94 ;  /* 0x000000041b187825 */ /* 0x000fe200078e025e */
[----:B------:R-:W1:Y:S03]  /*08e0*/  LDCU UR6, c[0x0][0x364] ;  /* 0x00006c80ff0677ac */ /* 0x000e660008000800 */
[----:B------:R-:W-:Y:S01]  /*08f0*/  IMAD.U32 R26, RZ, RZ, UR10 ;  /* 0x0000000aff1a7e24 */ /* 0x000fe2000f8e00ff */
[----:B------:R5:W4:Y:S01]  /*0900*/  LDG.E R85, desc[UR8][R24.64] ;  /* 0x0000000818557981 */ /* 0x000b22000c1e1900 */
[----:B-1----:R-:W-:-:S04]  /*0910*/  UIMAD UR5, UR5, UR6, URZ ;  /* 0x00000006050572a4 */ /* 0x002fc8000f8e02ff */
[----:B------:R-:W-:-:S06]  /*0920*/  USHF.R.U32.HI UR6, URZ, 0x4, UR5 ;  /* 0x00000004ff067899 */ /* 0x000fcc0008011605 */
[----:B------:R-:W-:Y:S02]  /*0930*/  IMAD R26, R26, UR6, RZ ;  /* 0x000000061a1a7c24 */ /* 0x000fe4000f8e02ff */
[----:B------:R-:W-:Y:S02]  /*0940*/  IMAD.U32 R34, RZ, RZ, UR6 ;  /* 0x00000006ff227e24 */ /* 0x000fe4000f8e00ff */
[C---:B------:R-:W-:Y:S02]  /*0950*/  IMAD R79, R26.reuse, 0x4, R71 ;  /* 0x000000041a4f7824 */ /* 0x040fe400078e0247 */
[----:B------:R-:W1:Y:S01]  /*0960*/  LDC R71, c[0x0][0x360] ;  /* 0x0000d800ff477b82 */ /* 0x000e620000000800 */
[----:B------:R-:W-:Y:S02]  /*0970*/  IMAD R35, R26, 0x4, R77 ;  /* 0x000000041a237824 */ /* 0x000fe400078e024d */
[----:B------:R-:W-:Y:S02]  /*0980*/  IMAD R98, R34, 0x4, R31 ;  /* 0x0000000422627824 */ /* 0x000fe400078e021f */
[----:B0-----:R-:W-:-:S03]  /*0990*/  IMAD.WIDE R20, R35, 0x4, R94 ;  /* 0x0000000423147825 */ /* 0x001fc600078e025e */
[----:B------:R-:W1:Y:S01]  /*09a0*/  LDC R102, c[0x0][0x364] ;  /* 0x0000d900ff667b82 */ /* 0x000e620000000800 */
[----:B-----5:R-:W-:Y:S01]  /*09b0*/  IMAD R24, R34, 0x8, R31 ;  /* 0x0000000822187824 */ /* 0x020fe200078e021f */
[C---:B------:R-:W-:Y:S01]  /*09c0*/  LEA R81, R26.reuse, R81, 0x2 ;  /* 0x000000511a517211 */ /* 0x040fe200078e10ff */
[----:B------:R-:W5:Y:S01]  /*09d0*/  LDG.E R28, desc[UR8][R20.64] ;  /* 0x00000008141c7981 */ /* 0x000f62000c1e1900 */
[----:B------:R-:W-:Y:S02]  /*09e0*/  IMAD R29, R26, 0x4, R27 ;  /* 0x000000041a1d7824 */ /* 0x000fe400078e021b */
[----:B------:R-:W-:-:S04]  /*09f0*/  IMAD.WIDE R22, R79, 0x4, R94 ;  /* 0x000000044f167825 */ /* 0x000fc800078e025e */
[----:B------:R-:W-:Y:S01]  /*0a00*/  IMAD.WIDE R26, R81, 0x4, R94 ;  /* 0x00000004511a7825 */ /* 0x000fe200078e025e */
[----:B------:R0:W5:Y:S05]  /*0a10*/  LDG.E R77, desc[UR8][R22.64] ;  /* 0x00000008164d7981 */ /* 0x00016a000c1e1900 */
[----:B------:R-:W5:Y:S01]  /*0a20*/  LDG.E R26, desc[UR8][R26.64] ;  /* 0x000000081a1a7981 */ /* 0x000f62000c1e1900 */
[----:B-1----:R-:W-:-:S03]  /*0a30*/  IMAD R71, R71, R102, RZ ;  /* 0x0000006647477224 */ /* 0x002fc600078e02ff */
[----:B--2---:R-:W-:Y:S04]  /*0a40*/  STS [R31], R96 ;  /* 0x000000601f007388 */ /* 0x004fe80000000800 */
[----:B---3--:R1:W-:Y:S04]  /*0a50*/  STS [R98], R33 ;  /* 0x0000002162007388 */ /* 0x0083e80000000800 */
[----:B----4-:R2:W-:Y:S01]  /*0a60*/  STS [R24], R83 ;  /* 0x0000005318007388 */ /* 0x0105e20000000800 */
[----:B-1----:R-:W-:Y:S01]  /*0a70*/  SHF.R.U32.HI R33, RZ, 0x4, R71 ;  /* 0x00000004ff217819 */ /* 0x002fe20000011647 */
[----:B--2---:R-:W-:-:S04]  /*0a80*/  IMAD.WIDE R24, R29, 0x4, R94 ;  /* 0x000000041d187825 */ /* 0x004fc800078e025e */
[----:B------:R-:W-:Y:S02]  /*0a90*/  IMAD R96, R33, UR10, RZ ;  /* 0x0000000a21607c24 */ /* 0x000fe4000f8e02ff */
[----:B------:R1:W2:Y:S02]  /*0aa0*/  LDG.E R24, desc[UR8][R24.64] ;  /* 0x0000000818187981 */ /* 0x0002a4000c1e1900 */
[----:B------:R-:W-:-:S04]  /*0ab0*/  IMAD R83, R96, 0x4, R35 ;  /* 0x0000000460537824 */ /* 0x000fc800078e0223 */
[----:B0-----:R-:W-:-:S06]  /*0ac0*/  IMAD.WIDE R22, R83, 0x4, R94 ;  /* 0x0000000453167825 */ /* 0x001fcc00078e025e */
[----:B------:R0:W3:Y:S01]  /*0ad0*/  LDG.E R22, desc[UR8][R22.64] ;  /* 0x0000000816167981 */ /* 0x0000e2000c1e1900 */
[----:B------:R-:W-:Y:S02]  /*0ae0*/  IMAD R35, R96, 0x4, R79 ;  /* 0x0000000460237824 */ /* 0x000fe400078e024f */
[----:B------:R-:W4:Y:S08]  /*0af0*/  LDC R79, c[0x0][0x360] ;  /* 0x0000d800ff4f7b82 */ /* 0x000f300000000800 */
[----:B------:R-:W4:Y:S01]  /*0b00*/  LDC R102, c[0x0][0x364] ;  /* 0x0000d900ff667b82 */ /* 0x000f220000000800 */
[----:B------:R-:W-:Y:S01]  /*0b10*/  ULOP3.LUT UR5, UR5, 0xfffffff0, URZ, 0xc0, !UPT ;  /* 0xfffffff005057892 */ /* 0x000fe2000f8ec0ff */
[----:B------:R-:W-:-:S05]  /*0b20*/  IMAD R100, R34, 0xc, R31 ;  /* 0x0000000c22647824 */ /* 0x000fca00078e021f */
[----:B------:R0:W-:Y:S01]  /*0b30*/  STS [R100], R85 ;  /* 0x0000005564007388 */ /* 0x0001e20000000800 */
[----:B------:R-:W-:-:S03]  /*0b40*/  VIADD R98, R31, UR5 ;  /* 0x000000051f627c36 */ /* 0x000fc60008000000 */
[----:B-----5:R4:W-:Y:S01]  /*0b50*/  STS [R31+UR5], R28 ;  /* 0x0000001c1f007988 */ /* 0x0209e20008000805 */
[C-C-:B-1----:R-:W-:Y:S01]  /*0b60*/  IMAD R25, R33.reuse, 0x8, R98.reuse ;  /* 0x0000000821197824 */ /* 0x142fe200078e0262 */
[C---:B------:R-:W-:Y:S01]  /*0b70*/  LEA R81, R96.reuse, R81, 0x2 ;  /* 0x0000005160517211 */ /* 0x040fe200078e10ff */
[C-C-:B------:R-:W-:Y:S02]  /*0b80*/  IMAD R27, R33.reuse, 0xc, R98.reuse ;  /* 0x0000000c211b7824 */ /* 0x140fe400078e0262 */
[----:B0-----:R-:W-:Y:S02]  /*0b90*/  IMAD R100, R33, 0x4, R98 ;  /* 0x0000000421647824 */ /* 0x001fe400078e0262 */
[----:B------:R-:W-:Y:S02]  /*0ba0*/  IMAD R23, R96, 0x4, R29 ;  /* 0x0000000460177824 */ /* 0x000fe400078e021d */
[----:B----4-:R-:W-:Y:S01]  /*0bb0*/  IMAD R31, R79, R102, RZ ;  /* 0x000000664f1f7224 */ /* 0x010fe200078e02ff */
[----:B------:R-:W-:Y:S04]  /*0bc0*/  STS [R100], R77 ;  /* 0x0000004d64007388 */ /* 0x000fe80000000800 */
[----:B------:R-:W-:Y:S01]  /*0bd0*/  SHF.R.U32.HI R96, RZ, 0x4, R31 ;  /* 0x00000004ff607819 */ /* 0x000fe2000001161f */
[----:B------:R-:W-:Y:S01]  /*0be0*/  STS [R25], R26 ;  /* 0x0000001a19007388 */ /* 0x000fe20000000800 */
[----:B------:R-:W-:Y:S01]  /*0bf0*/  IMAD.WIDE R20, R35, 0x4, R94 ;  /* 0x0000000423147825 */ /* 0x000fe200078e025e */
[----:B------:R-:W-:-:S04]  /*0c00*/  LOP3.LUT R71, R71, 0xfffffff0, RZ, 0xc0, !PT ;  /* 0xfffffff047477812 */ /* 0x000fc800078ec0ff */
[----:B------:R0:W4:Y:S01]  /*0c10*/  LDG.E R85, desc[UR8][R20.64] ;  /* 0x0000000814557981 */ /* 0x000122000c1e1900 */
[----:B------:R-:W-:Y:S02]  /*0c20*/  IMAD.IADD R71, R98, 0x1, R71 ;  /* 0x0000000162477824 */ /* 0x000fe400078e0247 */
[----:B------:R-:W-:-:S06]  /*0c30*/  IMAD.WIDE R28, R23, 0x4, R94 ;  /* 0x00000004171c7825 */ /* 0x000fcc00078e025e */
[----:B------:R-:W5:Y:S01]  /*0c40*/  LDG.E R28, desc[UR8][R28.64] ;  /* 0x000000081c1c7981 */ /* 0x000f62000c1e1900 */
[----:B0-----:R-:W-:-:S05]  /*0c50*/  IMAD.WIDE R20, R81, 0x4, R94 ;  /* 0x0000000451147825 */ /* 0x001fca00078e025e */
[----:B------:R0:W5:Y:S04]  /*0c60*/  LDG.E R79, desc[UR8][R20.64] ;  /* 0x00000008144f7981 */ /* 0x000168000c1e1900 */
[----:B--2---:R1:W-:Y:S02]  /*0c70*/  STS [R27], R24 ;  /* 0x000000181b007388 */ /* 0x0043e40000000800 */
[----:B-1----:R-:W-:-:S04]  /*0c80*/  IMAD R24, R96, UR10, RZ ;  /* 0x0000000a60187c24 */ /* 0x002fc8000f8e02ff */
[C---:B------:R-:W-:Y:S01]  /*0c90*/  IMAD R77, R24.reuse, 0x4, R83 ;  /* 0x00000004184d7824 */ /* 0x040fe200078e0253 */
[C---:B------:R-:W-:Y:S01]  /*0ca0*/  LEA R83, R24.reuse, R23, 0x2 ;  /* 0x0000001718537211 */ /* 0x040fe200078e10ff */
[C---:B------:R-:W-:Y:S02]  /*0cb0*/  IMAD R35, R24.reuse, 0x4, R35 ;  /* 0x0000000418237824 */ /* 0x040fe400078e0223 */
[----:B------:R-:W-:Y:S01]  /*0cc0*/  IMAD R81, R24, 0x4, R81 ;  /* 0x0000000418517824 */ /* 0x000fe200078e0251 */
[----:B---3--:R1:W-:Y:S01]  /*0cd0*/  STS [R71], R22 ;  /* 0x0000001647007388 */ /* 0x0083e20000000800 */
[----:B------:R-:W-:-:S04]  /*0ce0*/  IMAD.WIDE R26, R77, 0x4, R94 ;  /* 0x000000044d1a7825 */ /* 0x000fc800078e025e */
[--C-:B------:R-:W-:Y:S02]  /*0cf0*/  IMAD.WIDE R24, R35, 0x4, R94.reuse ;  /* 0x0000000423187825 */ /* 0x100fe400078e025e */
[----:B------:R2:W3:Y:S02]  /*0d00*/  LDG.E R26, desc[UR8][R26.64] ;  /* 0x000000081a1a7981 */ /* 0x0004e4000c1e1900 */
[--C-:B0-----:R-:W-:Y:S02]  /*0d10*/  IMAD.WIDE R20, R83, 0x4, R94.reuse ;  /* 0x0000000453147825 */ /* 0x101fe400078e025e */
[----:B------:R0:W3:Y:S02]  /*0d20*/  LDG.E R24, desc[UR8][R24.64] ;  /* 0x0000000818187981 */ /* 0x0000e4000c1e1900 */
[----:B-1----:R-:W-:Y:S02]  /*0d30*/  IMAD.WIDE R22, R81, 0x4, R94 ;  /* 0x0000000451167825 */ /* 0x002fe400078e025e */
[----:B------:R1:W3:Y:S04]  /*0d40*/  LDG.E R20, desc[UR8][R20.64] ;  /* 0x0000000814147981 */ /* 0x0002e8000c1e1900 */
[----:B------:R1:W3:Y:S01]  /*0d50*/  LDG.E R22, desc[UR8][R22.64] ;  /* 0x0000000816167981 */ /* 0x0002e2000c1e1900 */
[----:B--2---:R-:W0:Y:S08]  /*0d60*/  LDC R27, c[0x0][0x360] ;  /* 0x0000d800ff1b7b82 */ /* 0x004e300000000800 */
[----:B------:R-:W0:Y:S01]  /*0d70*/  LDC R102, c[0x0][0x364] ;  /* 0x0000d900ff667b82 */ /* 0x000e220000000800 */
[----:B------:R-:W-:Y:S01]  /*0d80*/  LOP3.LUT R100, R31, 0xfffffff0, RZ, 0xc0, !PT ;  /* 0xfffffff01f647812 */ /* 0x000fe200078ec0ff */
[----:B------:R-:W-:-:S04]  /*0d90*/  IMAD R98, R96, 0x4, R71 ;  /* 0x0000000460627824 */ /* 0x000fc800078e0247 */
[----:B------:R-:W-:Y:S01]  /*0da0*/  IMAD.IADD R31, R71, 0x1, R100 ;  /* 0x00000001471f7824 */ /* 0x000fe200078e0264 */
[----:B----4-:R2:W-:Y:S01]  /*0db0*/  STS [R98], R85 ;  /* 0x0000005562007388 */ /* 0x0105e20000000800 */
[----:B0-----:R-:W-:Y:S02]  /*0dc0*/  IMAD R25, R27, R102, RZ ;  /* 0x000000661b197224 */ /* 0x001fe400078e02ff */
[----:B--2---:R-:W-:-:S03]  /*0dd0*/  IMAD R98, R96, 0x8, R71 ;  /* 0x0000000860627824 */ /* 0x004fc600078e0247 */
[----:B------:R-:W-:Y:S01]  /*0de0*/  SHF.R.U32.HI R100, RZ, 0x4, R25 ;  /* 0x00000004ff647819 */ /* 0x000fe20000011619 */
[----:B------:R-:W-:Y:S01]  /*0df0*/  IMAD R71, R96, 0xc, R71 ;  /* 0x0000000c60477824 */ /* 0x000fe200078e0247 */
[----:B-----5:R-:W-:Y:S03]  /*0e00*/  STS [R98], R79 ;  /* 0x0000004f62007388 */ /* 0x020fe60000000800 */
[C-C-:B-1----:R-:W-:Y:S02]  /*0e10*/  IMAD R21, R100.reuse, 0x4, R31.reuse ;  /* 0x0000000464157824 */ /* 0x142fe400078e021f */
[C-C-:B------:R-:W-:Y:S01]  /*0e20*/  IMAD R23, R100.reuse, 0x8, R31.reuse ;  /* 0x0000000864177824 */ /* 0x140fe200078e021f */
[----:B------:R-:W-:Y:S01]  /*0e30*/  STS [R71], R28 ;  /* 0x0000001c47007388 */ /* 0x000fe20000000800 */
[----:B------:R-:W-:Y:S02]  /*0e40*/  IMAD R29, R100, 0xc, R31 ;  /* 0x0000000c641d7824 */ /* 0x000fe400078e021f */
[----:B------:R-:W-:-:S02]  /*0e50*/  VIADD R30, R30, 0x10 ;  /* 0x000000101e1e7836 */ /* 0x000fc40000000000 */
[----:B------:R-:W-:-:S03]  /*0e60*/  IMAD R32, R34, 0x4, R32 ;  /* 0x0000000422207824 */ /* 0x000fc600078e0220 */
[----:B------:R-:W-:Y:S01]  /*0e70*/  ISETP.GE.AND P1, PT, R30, -0xc, PT ;  /* 0xfffffff41e00780c */ /* 0x000fe20003f26270 */
[----:B------:R-:W-:-:S05]  /*0e80*/  IMAD R33, R33, 0x4, R32 ;  /* 0x0000000421217824 */ /* 0x000fca00078e0220 */
[----:B------:R-:W-:-:S05]  /*0e90*/  LEA R33, R96, R33, 0x2 ;  /* 0x0000002160217211 */ /* 0x000fca00078e10ff */
[C---:B------:R-:W-:Y:S01]  /*0ea0*/  IMAD R32, R100.reuse, 0x4, R33 ;  /* 0x0000000464207824 */ /* 0x040fe200078e0221 */
[----:B---3--:R0:W-:Y:S04]  /*0eb0*/  STS [R31], R26 ;  /* 0x0000001a1f007388 */ /* 0x0081e80000000800 */
[----:B------:R1:W-:Y:S04]  /*0ec0*/  STS [R21], R24 ;  /* 0x0000001815007388 */ /* 0x0003e80000000800 */
[----:B------:R2:W-:Y:S04]  /*0ed0*/  STS [R23], R22 ;  /* 0x0000001617007388 */ /* 0x0005e80000000800 */
[----:B------:R2:W-:Y:S01]  /*0ee0*/  STS [R29], R20 ;  /* 0x000000141d007388 */ /* 0x0005e20000000800 */
[----:B0-----:R-:W-:Y:S01]  /*0ef0*/  IMAD R26, R100, UR10, RZ ;  /* 0x0000000a641a7c24 */ /* 0x001fe2000f8e02ff */
[----:B-1----:R-:W-:-:S03]  /*0f00*/  LOP3.LUT R24, R25, 0xfffffff0, RZ, 0xc0, !PT ;  /* 0xfffffff019187812 */ /* 0x002fc600078ec0ff */
[C---:B------:R-:W-:Y:S01]  /*0f10*/  IMAD R71, R26.reuse, 0x4, R35 ;  /* 0x000000041a477824 */ /* 0x040fe200078e0223 */
[----:B------:R-:W-:Y:S01]  /*0f20*/  IADD3 R31, PT, PT, R31, R24, RZ ;  /* 0x000000181f1f7210 */ /* 0x000fe20007ffe0ff */
[C---:B------:R-:W-:Y:S02]  /*0f30*/  IMAD R81, R26.reuse, 0x4, R81 ;  /* 0x000000041a517824 */ /* 0x040fe400078e0251 */
[C---:B------:R-:W-:Y:S02]  /*0f40*/  IMAD R27, R26.reuse, 0x4, R83 ;  /* 0x000000041a1b7824 */ /* 0x040fe400078e0253 */
[----:B------:R-:W-:Y:S01]  /*0f50*/  IMAD R77, R26, 0x4, R77 ;  /* 0x000000041a4d7824 */ /* 0x000fe200078e024d */
[----:B--2---:R-:W-:Y:S06]  /*0f60*/  @!P1 BRA `(.L_x_58) ;  /* 0xfffffff8003c9947 */ /* 0x004fec000383ffff */
.L_x_57:
[----:B------:R-:W-:-:S05]  /*0f70*/  IMAD.MOV R20, RZ, RZ, -R30 ;  /* 0x000000ffff147224 */ /* 0x000fca00078e0a1e */
[----:B------:R-:W-:-:S13]  /*0f80*/  ISETP.GT.AND P1, PT, R20, 0x4, PT ;  /* 0x000000041400780c */ /* 0x000fda0003f24270 */
[----:B------:R-:W-:Y:S05]  /*0f90*/  @!P1 BRA `(.L_x_59) ;  /* 0x0000000000e09947 */ /* 0x000fea0003800000 */
[----:B------:R-:W1:Y:S01]  /*0fa0*/  LDC R35, c[0x0][0x360] ;  /* 0x0000d800ff237b82 */ /* 0x000e620000000800 */
[----:B------:R-:W-:-:S04]  /*0fb0*/  IMAD.WIDE R24, R77, 0x4, R94 ;  /* 0x000000044d187825 */ /* 0x000fc800078e025e */
[--C-:B------:R-:W-:Y:S01]  /*0fc0*/  IMAD.WIDE R22, R71, 0x4, R94.reuse ;  /* 0x0000000447167825 */ /* 0x100fe200078e025e */
[----:B0-----:R0:W2:Y:S02]  /*0fd0*/  LDG.E R34, desc[UR8][R24.64] ;  /* 0x0000000818227981 */ /* 0x0010a4000c1e1900 */
[----:B------:R-:W1:Y:S01]  /*0fe0*/  LDC R20, c[0x0][0x364] ;  /* 0x0000d900ff147b82 */ /* 0x000e620000000800 */
[----:B------:R-:W-:Y:S01]  /*0ff0*/  IMAD.WIDE R28, R27, 0x4, R94 ;  /* 0x000000041b1c7825 */ /* 0x000fe200078e025e */
[----:B------:R3:W4:Y:S05]  /*1000*/  LDG.E R33, desc[UR8][R22.64] ;  /* 0x0000000816217981 */ /* 0x00072a000c1e1900 */
[----:B------:R-:W5:Y:S01]  /*1010*/  LDG.E R28, desc[UR8][R28.64] ;  /* 0x000000081c1c7981 */ /* 0x000f62000c1e1900 */
[----:B-1----:R-:W-:-:S05]  /*1020*/  IMAD R35, R35, R20, RZ ;  /* 0x0000001423237224 */ /* 0x002fca00078e02ff */
[----:B------:R-:W-:-:S05]  /*1030*/  SHF.R.U32.HI R96, RZ, 0x4, R35 ;  /* 0x00000004ff607819 */ /* 0x000fca0000011623 */
[----:B------:R-:W-:Y:S02]  /*1040*/  IMAD R26, R96, UR10, RZ ;  /* 0x0000000a601a7c24 */ /* 0x000fe4000f8e02ff */
[----:B------:R-:W-:-:S04]  /*1050*/  IMAD.WIDE R20, R81, 0x4, R94 ;  /* 0x0000000451147825 */ /* 0x000fc800078e025e */
[C---:B------:R-:W-:Y:S01]  /*1060*/  IMAD R77, R26.reuse, 0x4, R77 ;  /* 0x000000041a4d7824 */ /* 0x040fe200078e024d */
[----:B------:R1:W5:Y:S01]  /*1070*/  LDG.E R79, desc[UR8][R20.64] ;  /* 0x00000008144f7981 */ /* 0x000362000c1e1900 */
[C---:B------:R-:W-:Y:S02]  /*1080*/  IMAD R71, R26.reuse, 0x4, R71 ;  /* 0x000000041a477824 */ /* 0x040fe400078e0247 */
[C---:B------:R-:W-:Y:S02]  /*1090*/  IMAD R81, R26.reuse, 0x4, R81 ;  /* 0x000000041a517824 */ /* 0x040fe400078e0251 */
[----:B------:R-:W-:Y:S02]  /*10a0*/  IMAD R83, R26, 0x4, R27 ;  /* 0x000000041a537824 */ /* 0x000fe400078e021b */
[----:B------:R-:W-:-:S04]  /*10b0*/  IMAD.WIDE R26, R77, 0x4, R94 ;  /* 0x000000044d1a7825 */ /* 0x000fc800078e025e */
[--C-:B0-----:R-:W-:Y:S02]  /*10c0*/  IMAD.WIDE R24, R71, 0x4, R94.reuse ;  /* 0x0000000447187825 */ /* 0x101fe400078e025e */
[----:B------:R-:W5:Y:S02]  /*10d0*/  LDG.E R26, desc[UR8][R26.64] ;  /* 0x000000081a1a7981 */ /* 0x000f64000c1e1900 */
[--C-:B---3--:R-:W-:Y:S02]  /*10e0*/  IMAD.WIDE R22, R81, 0x4, R94.reuse ;  /* 0x0000000451167825 */ /* 0x108fe400078e025e */
[----:B------:R0:W3:Y:S02]  /*10f0*/  LDG.E R24, desc[UR8][R24.64] ;  /* 0x0000000818187981 */ /* 0x0000e4000c1e1900 */
[----:B-1----:R-:W-:Y:S02]  /*1100*/  IMAD.WIDE R20, R83, 0x4, R94 ;  /* 0x0000000453147825 */ /* 0x002fe400078e025e */
[----:B------:R-:W3:Y:S04]  /*1110*/  LDG.E R22, desc[UR8][R22.64] ;  /* 0x0000000816167981 */ /* 0x000ee8000c1e1900 */
[----:B------:R1:W3:Y:S01]  /*1120*/  LDG.E R20, desc[UR8][R20.64] ;  /* 0x0000000814147981 */ /* 0x0002e2000c1e1900 */
[----:B------:R-:W1:Y:S08]  /*1130*/  LDC R29, c[0x0][0x360] ;  /* 0x0000d800ff1d7b82 */ /* 0x000e700000000800 */
[----:B------:R-:W1:Y:S01]  /*1140*/  LDC R102, c[0x0][0x364] ;  /* 0x0000d900ff667b82 */ /* 0x000e620000000800 */
[C-C-:B------:R-:W-:Y:S01]  /*1150*/  IMAD R98, R96.reuse, 0x4, R31.reuse ;  /* 0x0000000460627824 */ /* 0x140fe200078e021f */
[C---:B------:R-:W-:Y:S01]  /*1160*/  LEA R100, R96.reuse, R31, 0x3 ;  /* 0x0000001f60647211 */ /* 0x040fe200078e18ff */
[----:B0-----:R-:W-:-:S02]  /*1170*/  IMAD R25, R96, 0xc, R31 ;  /* 0x0000000c60197824 */ /* 0x001fc400078e021f */
[----:B-1----:R-:W-:Y:S01]  /*1180*/  IMAD R29, R29, R102, RZ ;  /* 0x000000661d1d7224 */ /* 0x002fe200078e02ff */
[----:B------:R-:W-:Y:S01]  /*1190*/  LOP3.LUT R102, R35, 0xfffffff0, RZ, 0xc0, !PT ;  /* 0xfffffff023667812 */ /* 0x000fe200078ec0ff */
[----:B------:R-:W-:Y:S01]  /*11a0*/  IMAD R32, R96, 0x4, R32 ;  /* 0x0000000460207824 */ /* 0x000fe200078e0220 */
[----:B------:R-:W-:Y:S01]  /*11b0*/  PLOP3.LUT P0, PT, PT, PT, PT, 0x8, 0x80 ;  /* 0x000000000080781c */ /* 0x000fe20003f0e170 */
[----:B------:R-:W-:Y:S01]  /*11c0*/  VIADD R30, R30, 0x8 ;  /* 0x000000081e1e7836 */ /* 0x000fe20000000000 */
[----:B--2---:R0:W-:Y:S04]  /*11d0*/  STS [R31], R34 ;  /* 0x000000221f007388 */ /* 0x0041e80000000800 */
[----:B----4-:R1:W-:Y:S01]  /*11e0*/  STS [R98], R33 ;  /* 0x0000002162007388 */ /* 0x0103e20000000800 */
[----:B0-----:R-:W-:Y:S01]  /*11f0*/  SHF.R.U32.HI R34, RZ, 0x4, R29 ;  /* 0x00000004ff227819 */ /* 0x001fe2000001161d */
[----:B------:R-:W-:-:S04]  /*1200*/  IMAD.IADD R31, R31, 0x1, R102 ;  /* 0x000000011f1f7824 */ /* 0x000fc800078e0266 */
[C-C-:B------:R-:W-:Y:S02]  /*1210*/  IMAD R21, R34.reuse, 0x4, R31.reuse ;  /* 0x0000000422157824 */ /* 0x140fe400078e021f */
[C-C-:B------:R-:W-:Y:S02]  /*1220*/  IMAD R23, R34.reuse, 0x8, R31.reuse ;  /* 0x0000000822177824 */ /* 0x140fe400078e021f */
[C---:B-1----:R-:W-:Y:S02]  /*1230*/  IMAD R33, R34.reuse, 0xc, R31 ;  /* 0x0000000c22217824 */ /* 0x042fe400078e021f */
[C---:B------:R-:W-:Y:S01]  /*1240*/  IMAD R32, R34.reuse, 0x4, R32 ;  /* 0x0000000422207824 */ /* 0x040fe200078e0220 */
[----:B-----5:R-:W-:Y:S04]  /*1250*/  STS [R100], R79 ;  /* 0x0000004f64007388 */ /* 0x020fe80000000800 */
[----:B------:R0:W-:Y:S04]  /*1260*/  STS [R25], R28 ;  /* 0x0000001c19007388 */ /* 0x0001e80000000800 */
[----:B------:R1:W-:Y:S04]  /*1270*/  STS [R31], R26 ;  /* 0x0000001a1f007388 */ /* 0x0003e80000000800 */
[----:B---3--:R2:W-:Y:S04]  /*1280*/  STS [R21], R24 ;  /* 0x0000001815007388 */ /* 0x0085e80000000800 */
[----:B------:R2:W-:Y:S04]  /*1290*/  STS [R23], R22 ;  /* 0x0000001617007388 */ /* 0x0005e80000000800 */
[----:B------:R2:W-:Y:S01]  /*12a0*/  STS [R33], R20 ;  /* 0x0000001421007388 */ /* 0x0005e20000000800 */
[----:B0-----:R-:W-:Y:S01]  /*12b0*/  IMAD R28, R34, UR10, RZ ;  /* 0x0000000a221c7c24 */ /* 0x001fe2000f8e02ff */
[----:B------:R-:W-:-:S03]  /*12c0*/  LOP3.LUT R34, R29, 0xfffffff0, RZ, 0xc0, !PT ;  /* 0xfffffff01d227812 */ /* 0x000fc600078ec0ff */
[C---:B------:R-:W-:Y:S01]  /*12d0*/  IMAD R71, R28.reuse, 0x4, R71 ;  /* 0x000000041c477824 */ /* 0x040fe200078e0247 */
[C---:B------:R-:W-:Y:S01]  /*12e0*/  LEA R81, R28.reuse, R81, 0x2 ;  /* 0x000000511c517211 */ /* 0x040fe200078e10ff */
[C---:B------:R-:W-:Y:S02]  /*12f0*/  IMAD R27, R28.reuse, 0x4, R83 ;  /* 0x000000041c1b7824 */ /* 0x040fe400078e0253 */
[----:B------:R-:W-:Y:S02]  /*1300*/  IMAD R77, R28, 0x4, R77 ;  /* 0x000000041c4d7824 */ /* 0x000fe400078e024d */
[----:B-12---:R-:W-:-:S07]  /*1310*/  IMAD.IADD R31, R31, 0x1, R34 ;  /* 0x000000011f1f7824 */ /* 0x006fce00078e0222 */
.L_x_59:
[----:B------:R-:W-:-:S13]  /*1320*/  ISETP.NE.OR P0, PT, R30, RZ, P0 ;  /* 0x000000ff1e00720c */ /* 0x000fda0000705670 */
[----:B------:R-:W-:Y:S05]  /*1330*/  @!P0 BRA `(.L_x_55) ;  /* 0x0000000000788947 */ /* 0x000fea0003800000 */
.L_x_56:
[----:B-1----:R-:W-:-:S04]  /*1340*/  IMAD.WIDE R28, R77, 0x4, R94 ;  /* 0x000000044d1c7825 */ /* 0x002fc800078e025e */
[--C-:B------:R-:W-:Y:S02]  /*1350*/  IMAD.WIDE R24, R71, 0x4, R94.reuse ;  /* 0x0000000447187825 */ /* 0x100fe400078e025e */
[----:B0-----:R-:W2:Y:S02]  /*1360*/  LDG.E R28, desc[UR8][R28.64] ;  /* 0x000000081c1c7981 */ /* 0x001ea4000c1e1900 */
[--C-:B------:R-:W-:Y:S02]  /*1370*/  IMAD.WIDE R22, R81, 0x4, R94.reuse ;  /* 0x0000000451167825 */ /* 0x100fe400078e025e */
[----:B------:R0:W3:Y:S02]  /*1380*/  LDG.E R24, desc[UR8][R24.64] ;  /* 0x0000000818187981 */ /* 0x0000e4000c1e1900 */
[----:B------:R-:W-:Y:S02]  /*1390*/  IMAD.WIDE R20, R27, 0x4, R94 ;  /* 0x000000041b147825 */ /* 0x000fe400078e025e */
[----:B------:R-:W4:Y:S04]  /*13a0*/  LDG.E R22, desc[UR8][R22.64] ;  /* 0x0000000816167981 */ /* 0x000f28000c1e1900 */
[----:B------:R-:W5:Y:S01]  /*13b0*/  LDG.E R20, desc[UR8][R20.64] ;  /* 0x0000000814147981 */ /* 0x000f62000c1e1900 */
[----:B------:R-:W1:Y:S01]  /*13c0*/  LDC R26, c[0x0][0x360] ;  /* 0x0000d800ff1a7b82 */ /* 0x000e620000000800 */
[----:B------:R-:W-:-:S04]  /*13d0*/  IADD3 R30, PT, PT, R30, 0x4, RZ ;  /* 0x000000041e1e7810 */ /* 0x000fc80007ffe0ff */
[----:B------:R-:W-:-:S03]  /*13e0*/  ISETP.NE.AND P0, PT, R30, RZ, PT ;  /* 0x000000ff1e00720c */ /* 0x000fc60003f05270 */
[----:B------:R-:W1:Y:S02]  /*13f0*/  LDC R33, c[0x0][0x364] ;  /* 0x0000d900ff217b82 */ /* 0x000e640000000800 */
[----:B-1----:R-:W-:-:S05]  /*1400*/  IMAD R26, R26, R33, RZ ;  /* 0x000000211a1a7224 */ /* 0x002fca00078e02ff */
[----:B------:R-:W-:Y:S02]  /*1410*/  SHF.R.U32.HI R34, RZ, 0x4, R26 ;  /* 0x00000004ff227819 */ /* 0x000fe4000001161a */
[----:B------:R-:W-:-:S03]  /*1420*/  LOP3.LUT R26, R26, 0xfffffff0, RZ, 0xc0, !PT ;  /* 0xfffffff01a1a7812 */ /* 0x000fc600078ec0ff */
[C-C-:B------:R-:W-:Y:S02]  /*1430*/  IMAD R33, R34.reuse, 0x4, R31.reuse ;  /* 0x0000000422217824 */ /* 0x140fe400078e021f */
[C-C-:B0-----:R-:W-:Y:S02]  /*1440*/  IMAD R25, R34.reuse, 0x8, R31.reuse ;  /* 0x0000000822197824 */ /* 0x141fe400078e021f */
[C---:B------:R-:W-:Y:S02]  /*1450*/  IMAD R29, R34.reuse, 0xc, R31 ;  /* 0x0000000c221d7824 */ /* 0x040fe400078e021f */
[C---:B------:R-:W-:Y:S02]  /*1460*/  IMAD R96, R34.reuse, UR10, RZ ;  /* 0x0000000a22607c24 */ /* 0x040fe4000f8e02ff */
[----:B------:R-:W-:Y:S02]  /*1470*/  IMAD R32, R34, 0x4, R32 ;  /* 0x0000000422207824 */ /* 0x000fe400078e0220 */
[----:B------:R-:W-:-:S02]  /*1480*/  IMAD R71, R96, 0x4, R71 ;  /* 0x0000000460477824 */ /* 0x000fc400078e0247 */
[C---:B------:R-:W-:Y:S02]  /*1490*/  IMAD R81, R96.reuse, 0x4, R81 ;  /* 0x0000000460517824 */ /* 0x040fe400078e0251 */
[C---:B------:R-:W-:Y:S02]  /*14a0*/  IMAD R27, R96.reuse, 0x4, R27 ;  /* 0x00000004601b7824 */ /* 0x040fe400078e021b */
[----:B------:R-:W-:Y:S01]  /*14b0*/  IMAD R77, R96, 0x4, R77 ;  /* 0x00000004604d7824 */ /* 0x000fe200078e024d */
[----:B--2---:R0:W-:Y:S04]  /*14c0*/  STS [R31], R28 ;  /* 0x0000001c1f007388 */ /* 0x0041e80000000800 */
[----:B---3--:R1:W-:Y:S04]  /*14d0*/  STS [R33], R24 ;  /* 0x0000001821007388 */ /* 0x0083e80000000800 */
[----:B----4-:R1:W-:Y:S01]  /*14e0*/  STS [R25], R22 ;  /* 0x0000001619007388 */ /* 0x0103e20000000800 */
[----:B0-----:R-:W-:-:S03]  /*14f0*/  IMAD.IADD R31, R26, 0x1, R31 ;  /* 0x000000011a1f7824 */ /* 0x001fc600078e021f */
[----:B-----5:R1:W-:Y:S01]  /*1500*/  STS [R29], R20 ;  /* 0x000000141d007388 */ /* 0x0203e20000000800 */
[----:B------:R-:W-:Y:S05]  /*1510*/  @P0 BRA `(.L_x_56) ;  /* 0xfffffffc00880947 */ /* 0x000fea000383ffff */
.L_x_55:
[----:B------:R-:W2:Y:S01]  /*1520*/  S2R R71, SR_TID.X ;  /* 0x0000000000477919 */ /* 0x000ea20000002100 */
[----:B-1----:R-:W-:Y:S02]  /*1530*/  IADD3 R22, PT, PT, R65, 0x1, RZ ;  /* 0x0000000141167810 */ /* 0x002fe40007ffe0ff */
[----:B------:R-:W-:Y:S02]  /*1540*/  LOP3.LUT R24, R69, 0xffff, RZ, 0xc0, !PT ;  /* 0x0000ffff45187812 */ /* 0x000fe400078ec0ff */
[----:B------:R-:W-:Y:S02]  /*1550*/  LOP3.LUT P0, R22, R22, 0x3, RZ, 0xc0, !PT ;  /* 0x0000000316167812 */ /* 0x000fe4000780c0ff */
[----:B------:R-:W-:-:S11]  /*1560*/  ISETP.GE.U32.AND P1, PT, R24, 0x3, PT ;  /* 0x000000031800780c */ /* 0x000fd60003f26070 */
[----:B------:R-:W-:Y:S05]  /*1570*/  @!P0 BRA `(.L_x_60) ;  /* 0x0000000000b88947 */ /* 0x000fea0003800000 */
[----:B------:R-:W1:Y:S01]  /*1580*/  S2R R27, SR_TID.Y ;  /* 0x00000000001b7919 */ /* 0x000e620000002200 */
[----:B------:R-:W1:Y:S01]  /*1590*/  LDCU UR5, c[0x0][0x360] ;  /* 0x00006c00ff0577ac */ /* 0x000e620008000800 */
[----:B------:R-:W1:Y:S01]  /*15a0*/  S2R R28, SR_TID.X ;  /* 0x00000000001c7919 */ /* 0x000e620000002100 */
[----:B------:R-:W3:Y:S01]  /*15b0*/  LDCU UR7, c[0x0][0x388] ;  /* 0x00007100ff0777ac */ /* 0x000ee20008000800 */
[----:B-1----:R-:W-:-:S05]  /*15c0*/  IMAD R23, R27, UR5, R28 ;  /* 0x000000051b177c24 */ /* 0x002fca000f8e021c */
[C---:B------:R-:W-:Y:S02]  /*15d0*/  LEA.HI R32, R23.reuse, R32, RZ, 0x1c ;  /* 0x0000002017207211 */ /* 0x040fe400078fe0ff */
[----:B------:R-:W-:-:S05]  /*15e0*/  LOP3.LUT R21, R23, 0xf, RZ, 0xc0, !PT ;  /* 0x0000000f17157812 */ /* 0x000fca00078ec0ff */
[----:B---3--:R-:W-:-:S04]  /*15f0*/  IMAD R21, R32, UR7, R21 ;  /* 0x0000000720157c24 */ /* 0x008fc8000f8e0215 */
[----:B------:R-:W-:-:S06]  /*1600*/  IMAD.WIDE R20, R21, 0x4, R94 ;  /* 0x0000000415147825 */ /* 0x000fcc00078e025e */
[----:B0-----:R-:W3:Y:S01]  /*1610*/  LDG.E R20, desc[UR8][R20.64] ;  /* 0x0000000814147981 */ /* 0x001ee2000c1e1900 */
[----:B------:R-:W0:Y:S01]  /*1620*/  S2UR UR6, SR_CgaCtaId ;  /* 0x00000000000679c3 */ /* 0x000e220000008800 */
[----:B------:R-:W-:Y:S01]  /*1630*/  IMAD.SHL.U32 R23, R23, 0x100, RZ ;  /* 0x0000010017177824 */ /* 0x000fe200078e00ff */
[----:B------:R-:W-:Y:S01]  /*1640*/  UMOV UR5, 0x400 ;  /* 0x0000040000057882 */ /* 0x000fe20000000000 */
[----:B------:R-:W-:-:S03]  /*1650*/  ISETP.NE.AND P0, PT, R22, 0x1, PT ;  /* 0x000000011600780c */ /* 0x000fc60003f05270 */
[----:B------:R-:W-:Y:S01]  /*1660*/  LOP3.LUT R23, R23, 0xf00, RZ, 0xc0, !PT ;  /* 0x00000f0017177812 */ /* 0x000fe200078ec0ff */
[----:B0-----:R-:W-:-:S06]  /*1670*/  ULEA UR5, UR6, UR5, 0x18 ;  /* 0x0000000506057291 */ /* 0x001fcc000f8ec0ff */
[----:B------:R-:W-:-:S04]  /*1680*/  VIADD R23, R23, UR5 ;  /* 0x0000000517177c36 */ /* 0x000fc80008000000 */
[----:B------:R-:W-:-:S05]  /*1690*/  IMAD R23, R32, 0x4, R23 ;  /* 0x0000000420177824 */ /* 0x000fca00078e0217 */
[----:B---3--:R1:W-:Y:S01]  /*16a0*/  STS [R23], R20 ;  /* 0x0000001417007388 */ /* 0x0083e20000000800 */
[----:B------:R-:W-:Y:S05]  /*16b0*/  @!P0 BRA `(.L_x_60) ;  /* 0x0000000000688947 */ /* 0x000fea0003800000 */
[----:B------:R-:W-:Y:S01]  /*16c0*/  ISETP.NE.AND P0, PT, R22, 0x2, PT ;  /* 0x000000021600780c */ /* 0x000fe20003f05270 */
[----:B------:R-:W0:Y:S01]  /*16d0*/  LDC R26, c[0x0][0x360] ;  /* 0x0000d800ff1a7b82 */ /* 0x000e220000000800 */
[----:B------:R-:W0:Y:S11]  /*16e0*/  LDCU UR6, c[0x0][0x364] ;  /* 0x00006c80ff0677ac */ /* 0x000e360008000800 */
[----:B------:R-:W3:Y:S01]  /*16f0*/  @P0 LDC R21, c[0x0][0x364] ;  /* 0x0000d900ff150b82 */ /* 0x000ee20000000800 */
[----:B0-----:R-:W-:-:S05]  /*1700*/  IMAD R25, R26, UR6, RZ ;  /* 0x000000061a197c24 */ /* 0x001fca000f8e02ff */
[----:B------:R-:W-:-:S05]  /*1710*/  SHF.R.U32.HI R25, RZ, 0x4, R25 ;  /* 0x00000004ff197819 */ /* 0x000fca0000011619 */
[----:B-1----:R-:W-:Y:S02]  /*1720*/  IMAD.IADD R23, R32, 0x1, R25 ;  /* 0x0000000120177824 */ /* 0x002fe400078e0219 */
[----:B---3--:R-:W-:Y:S02]  /*1730*/  @P0 IMAD R20, R26, R21, RZ ;  /* 0x000000151a140224 */ /* 0x008fe400078e02ff */
[----:B------:R-:W-:-:S03]  /*1740*/  IMAD R26, R27, R26, R28 ;  /* 0x0000001a1b1a7224 */ /* 0x000fc600078e021c */
[----:B------:R-:W-:Y:S02]  /*1750*/  @P0 SHF.R.U32.HI R28, RZ, 0x4, R20 ;  /* 0x00000004ff1c0819 */ /* 0x000fe40000011614 */
[----:B------:R-:W-:-:S03]  /*1760*/  LOP3.LUT R20, R26, 0xf, RZ, 0xc0, !PT ;  /* 0x0000000f1a147812 */ /* 0x000fc600078ec0ff */
[C---:B------:R-:W-:Y:S02]  /*1770*/  @P0 IMAD.IADD R21, R23.reuse, 0x1, R28 ;  /* 0x0000000117150824 */ /* 0x040fe400078e021c */
[--C-:B------:R-:W-:Y:S02]  /*1780*/  IMAD R23, R23, UR7, R20.reuse ;  /* 0x0000000717177c24 */ /* 0x100fe4000f8e0214 */
[----:B------:R-:W-:Y:S02]  /*1790*/  @P0 IMAD R21, R21, UR7, R20 ;  /* 0x0000000715150c24 */ /* 0x000fe4000f8e0214 */
[----:B------:R-:W-:-:S04]  /*17a0*/  IMAD.WIDE R22, R23, 0x4, R94 ;  /* 0x0000000417167825 */ /* 0x000fc800078e025e */
[----:B------:R-:W-:Y:S02]  /*17b0*/  @P0 IMAD.WIDE R20, R21, 0x4, R94 ;  /* 0x0000000415140825 */ /* 0x000fe400078e025e */
[----:B------:R-:W3:Y:S04]  /*17c0*/  LDG.E R22, desc[UR8][R22.64] ;  /* 0x0000000816167981 */ /* 0x000ee8000c1e1900 */
[----:B------:R-:W4:Y:S01]  /*17d0*/  @P0 LDG.E R20, desc[UR8][R20.64] ;  /* 0x0000000814140981 */ /* 0x000f22000c1e1900 */
[----:B------:R-:W-:-:S05]  /*17e0*/  IMAD.SHL.U32 R26, R26, 0x100, RZ ;  /* 0x000001001a1a7824 */ /* 0x000fca00078e00ff */
[----:B------:R-:W-:-:S04]  /*17f0*/  LOP3.LUT R26, R26, 0xf00, RZ, 0xc0, !PT ;  /* 0x00000f001a1a7812 */ /* 0x000fc800078ec0ff */
[----:B------:R-:W-:-:S05]  /*1800*/  IADD3 R27, PT, PT, R26, UR5, RZ ;  /* 0x000000051a1b7c10 */ /* 0x000fca000fffe0ff */
[----:B------:R-:W-:-:S04]  /*1810*/  IMAD R32, R32, 0x4, R27 ;  /* 0x0000000420207824 */ /* 0x000fc800078e021b */
[----:B------:R-:W-:-:S04]  /*1820*/  IMAD R27, R25, 0x4, R32 ;  /* 0x00000004191b7824 */ /* 0x000fc800078e0220 */
[----:B------:R-:W-:Y:S01]  /*1830*/  @P0 IMAD R25, R28, 0x4, R27 ;  /* 0x000000041c190824 */ /* 0x000fe200078e021b */
[----:B---3--:R3:W-:Y:S04]  /*1840*/  STS [R27], R22 ;  /* 0x000000161b007388 */ /* 0x0087e80000000800 */
[----:B----4-:R3:W-:Y:S02]  /*1850*/  @P0 STS [R25], R20 ;  /* 0x0000001419000388 */ /* 0x0107e40000000800 */
.L_x_60:
[----:B------:R-:W-:Y:S01]  /*1860*/  IMAD.MOV.U32 R28, RZ, RZ, RZ ;  /* 0x000000ffff1c7224 */ /* 0x000fe200078e00ff */
[----:B------:R-:W-:Y:S06]  /*1870*/  @!P1 BRA `(.L_x_61) ;  /* 0x0000000000bc9947 */ /* 0x000fec0003800000 */
[----:B------:R-:W4:Y:S01]  /*1880*/  S2UR UR6, SR_CgaCtaId ;  /* 0x00000000000679c3 */ /* 0x000f220000008800 */
[----:B------:R-:W0:Y:S01]  /*1890*/  S2R R29, SR_TID.Y ;  /* 0x00000000001d7919 */ /* 0x000e220000002200 */
[----:B------:R-:W-:Y:S01]  /*18a0*/  VIADD R31, R24, 0x1 ;  /* 0x00000001181f7836 */ /* 0x000fe20000000000 */
[----:B------:R-:W-:Y:S01]  /*18b0*/  UMOV UR5, 0x400 ;  /* 0x0000040000057882 */ /* 0x000fe20000000000 */
[----:B------:R-:W-:Y:S01]  /*18c0*/  IMAD.MOV.U32 R28, RZ, RZ, RZ ;  /* 0x000000ffff1c7224 */ /* 0x000fe200078e00ff */
[----:B------:R-:W0:Y:S01]  /*18d0*/  S2R R30, SR_TID.X ;  /* 0x00000000001e7919 */ /* 0x000e220000002100 */
[----:B------:R-:W0:Y:S01]  /*18e0*/  LDCU UR7, c[0x0][0x384] ;  /* 0x00007080ff0777ac */ /* 0x000e220008000800 */
[----:B------:R-:W-:Y:S01]  /*18f0*/  LOP3.LUT R31, R31, 0x1fffc, RZ, 0xc0, !PT ;  /* 0x0001fffc1f1f7812 */ /* 0x000fe200078ec0ff */
[----:B----4-:R-:W-:-:S03]  /*1900*/  ULEA UR6, UR6, UR5, 0x18 ;  /* 0x0000000506067291 */ /* 0x010fc6000f8ec0ff */
[----:B------:R-:W-:-:S09]  /*1910*/  UMOV UR5, URZ ;  /* 0x000000ff00057c82 */ /* 0x000fd20008000000 */
.L_x_62:
[----:B0-----:R-:W0:Y:S08]  /*1920*/  LDC R33, c[0x0][0x360] ;  /* 0x0000d800ff217b82 */ /* 0x001e300000000800 */
[----:B-1-3--:R-:W1:Y:S01]  /*1930*/  LDC R20, c[0x0][0x364] ;  /* 0x0000d900ff147b82 */ /* 0x00ae620000000800 */
[----:B0-----:R-:W-:-:S05]  /*1940*/  IMAD R35, R29, R33, R30 ;  /* 0x000000211d237224 */ /* 0x001fca00078e021e */
[C---:B------:R-:W-:Y:S02]  /*1950*/  LEA.HI R32, R35.reuse, R28, RZ, 0x19 ;  /* 0x0000001c23207211 */ /* 0x040fe400078fc8ff */
[----:B------:R-:W-:Y:S01]  /*1960*/  LOP3.LUT R21, R35, 0x7f, RZ, 0xc0, !PT ;  /* 0x0000007f23157812 */ /* 0x000fe200078ec0ff */
[----:B-1----:R-:W-:-:S04]  /*1970*/  IMAD R33, R33, R20, RZ ;  /* 0x0000001421217224 */ /* 0x002fc800078e02ff */
[----:B------:R-:W-:Y:S01]  /*1980*/  IMAD R27, R32, UR7, R21 ;  /* 0x00000007201b7c24 */ /* 0x000fe2000f8e0215 */
[----:B------:R-:W-:-:S03]  /*1990*/  SHF.R.U32.HI R33, RZ, 0x7, R33 ;  /* 0x00000007ff217819 */ /* 0x000fc60000011621 */
[----:B------:R-:W-:Y:S01]  /*19a0*/  IMAD.WIDE R26, R27, 0x4, R92 ;  /* 0x000000041b1a7825 */ /* 0x000fe200078e025c */
[----:B------:R-:W-:-:S05]  /*19b0*/  IADD3 R20, PT, PT, R32, R33, RZ ;  /* 0x0000002120147210 */ /* 0x000fca0007ffe0ff */
[C---:B------:R-:W-:Y:S01]  /*19c0*/  IMAD.IADD R22, R33.reuse, 0x1, R20 ;  /* 0x0000000121167824 */ /* 0x040fe200078e0214 */
[----:B------:R0:W3:Y:S01]  /*19d0*/  LDG.E R26, desc[UR8][R26.64] ;  /* 0x000000081a1a7981 */ /* 0x0000e2000c1e1900 */
[--C-:B------:R-:W-:Y:S02]  /*19e0*/  IMAD R25, R20, UR7, R21.reuse ;  /* 0x0000000714197c24 */ /* 0x100fe4000f8e0215 */
[----:B------:R-:W-:Y:S02]  /*19f0*/  IMAD.IADD R24, R33, 0x1, R22 ;  /* 0x0000000121187824 */ /* 0x000fe400078e0216 */
[--C-:B------:R-:W-:Y:S02]  /*1a00*/  IMAD R23, R22, UR7, R21.reuse ;  /* 0x0000000716177c24 */ /* 0x100fe4000f8e0215 */
[----:B------:R-:W-:Y:S02]  /*1a10*/  IMAD R21, R24, UR7, R21 ;  /* 0x0000000718157c24 */ /* 0x000fe4000f8e0215 */
[----:B------:R-:W-:-:S04]  /*1a20*/  IMAD.WIDE R24, R25, 0x4, R92 ;  /* 0x0000000419187825 */ /* 0x000fc800078e025c */
[--C-:B------:R-:W-:Y:S02]  /*1a30*/  IMAD.WIDE R22, R23, 0x4, R92.reuse ;  /* 0x0000000417167825 */ /* 0x100fe400078e025c */
[----:B------:R-:W4:Y:S02]  /*1a40*/  LDG.E R24, desc[UR8][R24.64] ;  /* 0x0000000818187981 */ /* 0x000f24000c1e1900 */
[----:B------:R-:W-:Y:S02]  /*1a50*/  IMAD.WIDE R20, R21, 0x4, R92 ;  /* 0x0000000415147825 */ /* 0x000fe400078e025c */
[----:B------:R-:W5:Y:S04]  /*1a60*/  LDG.E R22, desc[UR8][R22.64] ;  /* 0x0000000816167981 */ /* 0x000f68000c1e1900 */
[----:B------:R-:W2:Y:S01]  /*1a70*/  LDG.E R20, desc[UR8][R20.64] ;  /* 0x0000000814147981 */ /* 0x000ea2000c1e1900 */
[----:B------:R-:W-:-:S05]  /*1a80*/  IMAD.SHL.U32 R35, R35, 0x4, RZ ;  /* 0x0000000423237824 */ /* 0x000fca00078e00ff */
[----:B------:R-:W-:-:S05]  /*1a90*/  LOP3.LUT R35, R35, 0x1fc, RZ, 0xc0, !PT ;  /* 0x000001fc23237812 */ /* 0x000fca00078ec0ff */
[----:B------:R-:W-:-:S04]  /*1aa0*/  VIADD R35, R35, UR6 ;  /* 0x0000000623237c36 */ /* 0x000fc80008000000 */
[----:B------:R-:W-:-:S04]  /*1ab0*/  IMAD R35, R32, 0x200, R35 ;  /* 0x0000020020237824 */ /* 0x000fc800078e0223 */
[----:B0-----:R-:W-:-:S05]  /*1ac0*/  IMAD R27, R33, 0x200, R35 ;  /* 0x00000200211b7824 */ /* 0x001fca00078e0223 */
[----:B------:R-:W-:Y:S01]  /*1ad0*/  LEA R32, R33, R27, 0x9 ;  /* 0x0000001b21207211 */ /* 0x000fe200078e48ff */
[----:B------:R-:W-:-:S04]  /*1ae0*/  UIADD3 UR5, UPT, UPT, UR5, 0x4, URZ ;  /* 0x0000000405057890 */ /* 0x000fc8000fffe0ff */
[----:B------:R-:W-:Y:S02]  /*1af0*/  IMAD R77, R33, 0x200, R32 ;  /* 0x00000200214d7824 */ /* 0x000fe400078e0220 */
[----:B------:R-:W-:Y:S01]  /*1b00*/  ISETP.NE.AND P0, PT, R31, UR5, PT ;  /* 0x000000051f007c0c */ /* 0x000fe2000bf05270 */
[----:B------:R-:W-:Y:S01]  /*1b10*/  IMAD R28, R33, 0x4, R28 ;  /* 0x00000004211c7824 */ /* 0x000fe200078e021c */
[----:B---3--:R0:W-:Y:S04]  /*1b20*/  STS [R35+0x1000], R26 ;  /* 0x0010001a23007388 */ /* 0x0081e80000000800 */
[----:B----4-:R0:W-:Y:S04]  /*1b30*/  STS [R27+0x1000], R24 ;  /* 0x001000181b007388 */ /* 0x0101e80000000800 */
[----:B-----5:R0:W-:Y:S04]  /*1b40*/  STS [R32+0x1000], R22 ;  /* 0x0010001620007388 */ /* 0x0201e80000000800 */
[----:B--2---:R0:W-:Y:S01]  /*1b50*/  STS [R77+0x1000], R20 ;  /* 0x001000144d007388 */ /* 0x0041e20000000800 */
[----:B------:R-:W-:Y:S05]  /*1b60*/  @P0 BRA `(.L_x_62) ;  /* 0xfffffffc006c0947 */ /* 0x000fea000383ffff */
.L_x_61:
[----:B01-3--:R-:W-:Y:S01]  /*1b70*/  LOP3.LUT R20, R69, 0xffff, RZ, 0xc0, !PT ;  /* 0x0000ffff45147812 */ /* 0x00bfe200078ec0ff */
[----:B------:R-:W0:Y:S01]  /*1b80*/  S2R R77, SR_TID.Y ;  /* 0x00000000004d7919 */ /* 0x000e220000002200 */
[----:B------:R-:W1:Y:S03]  /*1b90*/  S2UR UR7, SR_CgaCtaId ;  /* 0x00000000000779c3 */ /* 0x000e660000008800 */
[----:B------:R-:W-:-:S05]  /*1ba0*/  VIADD R20, R20, 0x1 ;  /* 0x0000000114147836 */ /* 0x000fca0000000000 */
[----:B------:R-:W-:-:S13]  /*1bb0*/  LOP3.LUT P0, R22, R20, 0x3, RZ, 0xc0, !PT ;  /* 0x0000000314167812 */ /* 0x000fda000780c0ff */
[----:B------:R-:W-:Y:S05]  /*1bc0*/  @!P0 BRA `(.L_x_63) ;  /* 0x0000000000b88947 */ /* 0x000fea0003800000 */
[----:B------:R-:W3:Y:S01]  /*1bd0*/  S2R R27, SR_TID.Y ;  /* 0x00000000001b7919 */ /* 0x000ee20000002200 */
[----:B------:R-:W3:Y:S01]  /*1be0*/  LDCU UR5, c[0x0][0x360] ;  /* 0x00006c00ff0577ac */ /* 0x000ee20008000800 */
[----:B------:R-:W3:Y:S01]  /*1bf0*/  S2R R26, SR_TID.X ;  /* 0x00000000001a7919 */ /* 0x000ee20000002100 */
[----:B------:R-:W4:Y:S01]  /*1c00*/  LDCU UR10, c[0x0][0x384] ;  /* 0x00007080ff0a77ac */ /* 0x000f220008000800 */
[----:B---3--:R-:W-:-:S05]  /*1c10*/  IMAD R23, R27, UR5, R26 ;  /* 0x000000051b177c24 */ /* 0x008fca000f8e021a */
[C---:B------:R-:W-:Y:S02]  /*1c20*/  LEA.HI R28, R23.reuse, R28, RZ, 0x19 ;  /* 0x0000001c171c7211 */ /* 0x040fe400078fc8ff */
[----:B------:R-:W-:-:S05]  /*1c30*/  LOP3.LUT R21, R23, 0x7f, RZ, 0xc0, !PT ;  /* 0x0000007f17157812 */ /* 0x000fca00078ec0ff */
[----:B----4-:R-:W-:-:S04]  /*1c40*/  IMAD R21, R28, UR10, R21 ;  /* 0x0000000a1c157c24 */ /* 0x010fc8000f8e0215 */
[----:B------:R-:W-:-:S06]  /*1c50*/  IMAD.WIDE R20, R21, 0x4, R92 ;  /* 0x0000000415147825 */ /* 0x000fcc00078e025c */
[----:B------:R-:W3:Y:S01]  /*1c60*/  LDG.E R20, desc[UR8][R20.64] ;  /* 0x0000000814147981 */ /* 0x000ee2000c1e1900 */
[----:B------:R-:W4:Y:S01]  /*1c70*/  S2UR UR6, SR_CgaCtaId ;  /* 0x00000000000679c3 */ /* 0x000f220000008800 */
[----:B------:R-:W-:Y:S01]  /*1c80*/  IMAD.SHL.U32 R23, R23, 0x4, RZ ;  /* 0x0000000417177824 */ /* 0x000fe200078e00ff */
[----:B------:R-:W-:Y:S01]  /*1c90*/  UMOV UR5, 0x400 ;  /* 0x0000040000057882 */ /* 0x000fe20000000000 */
[----:B------:R-:W-:-:S03]  /*1ca0*/  ISETP.NE.AND P0, PT, R22, 0x1, PT ;  /* 0x000000011600780c */ /* 0x000fc60003f05270 */
[----:B------:R-:W-:Y:S01]  /*1cb0*/  LOP3.LUT R23, R23, 0x1fc, RZ, 0xc0, !PT ;  /* 0x000001fc17177812 */ /* 0x000fe200078ec0ff */
[----:B----4-:R-:W-:-:S06]  /*1cc0*/  ULEA UR5, UR6, UR5, 0x18 ;  /* 0x0000000506057291 */ /* 0x010fcc000f8ec0ff */
[----:B------:R-:W-:-:S04]  /*1cd0*/  VIADD R23, R23, UR5 ;  /* 0x0000000517177c36 */ /* 0x000fc80008000000 */
[----:B------:R-:W-:-:S05]  /*1ce0*/  IMAD R23, R28, 0x200, R23 ;  /* 0x000002001c177824 */ /* 0x000fca00078e0217 */
[----:B---3--:R3:W-:Y:S01]  /*1cf0*/  STS [R23+0x1000], R20 ;  /* 0x0010001417007388 */ /* 0x0087e20000000800 */
[----:B------:R-:W-:Y:S05]  /*1d00*/  @!P0 BRA `(.L_x_63) ;  /* 0x0000000000688947 */ /* 0x000fea0003800000 */
[----:B------:R-:W-:Y:S01]  /*1d10*/  ISETP.NE.AND P0, PT, R22, 0x2, PT ;  /* 0x000000021600780c */ /* 0x000fe20003f05270 */
[----:B------:R-:W4:Y:S01]  /*1d20*/  LDC R24, c[0x0][0x360] ;  /* 0x0000d800ff187b82 */ /* 0x000f220000000800 */
[----:B------:R-:W4:Y:S11]  /*1d30*/  LDCU UR6, c[0x0][0x364] ;  /* 0x00006c80ff0677ac */ /* 0x000f360008000800 */
[----:B------:R-:W5:Y:S01]  /*1d40*/  @P0 LDC R21, c[0x0][0x364] ;  /* 0x0000d900ff150b82 */ /* 0x000f620000000800 */
[----:B----4-:R-:W-:-:S05]  /*1d50*/  IMAD R25, R24, UR6, RZ ;  /* 0x0000000618197c24 */ /* 0x010fca000f8e02ff */
[----:B------:R-:W-:-:S04]  /*1d60*/  SHF.R.U32.HI R25, RZ, 0x7, R25 ;  /* 0x00000007ff197819 */ /* 0x000fc80000011619 */
[----:B---3--:R-:W-:Y:S01]  /*1d70*/  IADD3 R23, PT, PT, R28, R25, RZ ;  /* 0x000000191c177210 */ /* 0x008fe20007ffe0ff */
[----:B-----5:R-:W-:Y:S02]  /*1d80*/  @P0 IMAD R20, R24, R21, RZ ;  /* 0x0000001518140224 */ /* 0x020fe400078e02ff */
        /* <DEDUP_REMOVED lines=11> */
[----:B------:R-:W-:-:S05]  /*1e40*/  LOP3.LUT R24, R24, 0x1fc, RZ, 0xc0, !PT ;  /* 0x000001fc18187812 */ /* 0x000fca00078ec0ff */
[----:B------:R-:W-:-:S04]  /*1e50*/  VIADD R27, R24, UR5 ;  /* 0x00000005181b7c36 */ /* 0x000fc80008000000 */
[----:B------:R-:W-:-:S04]  /*1e60*/  IMAD R28, R28, 0x200, R27 ;  /* 0x000002001c1c7824 */ /* 0x000fc800078e021b */
[----:B------:R-:W-:-:S05]  /*1e70*/  IMAD R27, R25, 0x200, R28 ;  /* 0x00000200191b7824 */ /* 0x000fca00078e021c */
[----:B------:R-:W-:Y:S01]  /*1e80*/  @P0 LEA R25, R26, R27, 0x9 ;  /* 0x0000001b1a190211 */ /* 0x000fe200078e48ff */
[----:B---3--:R3:W-:Y:S04]  /*1e90*/  STS [R27+0x1000], R22 ;  /* 0x001000161b007388 */ /* 0x0087e80000000800 */
[----:B----4-:R3:W-:Y:S02]  /*1ea0*/  @P0 STS [R25+0x1000], R20 ;  /* 0x0010001419000388 */ /* 0x0107e40000000800 */
.L_x_63:
[----:B------:R-:W-:Y:S06]  /*1eb0*/  BAR.SYNC.DEFER_BLOCKING 0x0 ;  /* 0x0000000000007b1d */ /* 0x000fec0000010000 */
[----:B------:R-:W-:Y:S02]  /*1ec0*/  UMOV UR5, 0x400 ;  /* 0x0000040000057882 */ /* 0x000fe40000000000 */
[----:B-1----:R-:W-:-:S03]  /*1ed0*/  ULEA UR7, UR7, UR5, 0x18 ;  /* 0x0000000507077291 */ /* 0x002fc6000f8ec0ff */
[----:B------:R-:W-:-:S09]  /*1ee0*/  UMOV UR5, URZ ;  /* 0x000000ff00057c82 */ /* 0x000fd20008000000 */
.L_x_64:
[----:B------:R-:W-:Y:S02]  /*1ef0*/  ULEA UR10, UR5, UR7, 0x8 ;  /* 0x00000007050a7291 */ /* 0x000fe4000f8e40ff */
[----:B------:R-:W-:Y:S02]  /*1f00*/  ULEA UR6, UR5, UR7, 0x9 ;  /* 0x0000000705067291 */ /* 0x000fe4000f8e48ff */
[----:B------:R-:W-:Y:S02]  /*1f10*/  UIADD3 UR5, UPT, UPT, UR5, 0x1, URZ ;  /* 0x0000000105057890 */ /* 0x000fe4000fffe0ff */
[----:B0-----:R-:W-:Y:S02]  /*1f20*/  LEA R81, R77, UR10, 0x5 ;  /* 0x0000000a4d517c11 */ /* 0x001fe4000f8e28ff */
[----:B--2---:R-:W-:Y:S01]  /*1f30*/  LEA R79, R71, UR6, 0x5 ;  /* 0x00000006474f7c11 */ /* 0x004fe2000f8e28ff */
[----:B------:R-:W-:Y:S02]  /*1f40*/  UISETP.NE.AND UP0, UPT, UR5, 0x10, UPT ;  /* 0x000000100500788c */ /* 0x000fe4000bf05270 */
[----:B---3--:R-:W-:Y:S04]  /*1f50*/  LDS.128 R20, [R81] ;  /* 0x0000000051147984 */ /* 0x008fe80000000c00 */
[----:B------:R-:W0:Y:S04]  /*1f60*/  LDS.128 R24, [R79+0x1000] ;  /* 0x001000004f187984 */ /* 0x000e280000000c00 */
[----:B------:R-:W1:Y:S04]  /*1f70*/  LDS.128 R28, [R81+0x10] ;  /* 0x00001000511c7984 */ /* 0x000e680000000c00 */
[----:B------:R-:W2:Y:S01]  /*1f80*/  LDS.128 R32, [R79+0x1010] ;  /* 0x001010004f207984 */ /* 0x000ea20000000c00 */
[-C--:B0-----:R-:W-:Y:S01]  /*1f90*/  FFMA R73, R20, R24.reuse, R73 ;  /* 0x0000001814497223 */ /* 0x081fe20000000049 */
[-C--:B------:R-:W-:Y:S01]  /*1fa0*/  FFMA R52, R21, R24.reuse, R52 ;  /* 0x0000001815347223 */ /* 0x080fe20000000034 */
[-C--:B------:R-:W-:Y:S01]  /*1fb0*/  FFMA R19, R22, R24.reuse, R19 ;  /* 0x0000001816137223 */ /* 0x080fe20000000013 */
[----:B------:R-:W-:Y:S01]  /*1fc0*/  FFMA R80, R23, R24, R80 ;  /* 0x0000001817507223 */ /* 0x000fe20000000050 */
[C---:B-1----:R-:W-:Y:S01]  /*1fd0*/  FFMA R47, R24.reuse, R28, R47 ;  /* 0x0000001c182f7223 */ /* 0x042fe2000000002f */
[C---:B------:R-:W-:Y:S01]  /*1fe0*/  FFMA R48, R24.reuse, R29, R48 ;  /* 0x0000001d18307223 */ /* 0x040fe20000000030 */
[C---:B------:R-:W-:Y:S01]  /*1ff0*/  FFMA R17, R24.reuse, R30, R17 ;  /* 0x0000001e18117223 */ /* 0x040fe20000000011 */
[----:B------:R-:W-:Y:S01]  /*2000*/  FFMA R12, R24, R31, R12 ;  /* 0x0000001f180c7223 */ /* 0x000fe2000000000c */
[-C--:B------:R-:W-:Y:S01]  /*2010*/  FFMA R67, R20, R25.reuse, R67 ;  /* 0x0000001914437223 */ /* 0x080fe20000000043 */
[-C--:B------:R-:W-:Y:S01]  /*2020*/  FFMA R64, R21, R25.reuse, R64 ;  /* 0x0000001915407223 */ /* 0x080fe20000000040 */
[-C--:B------:R-:W-:Y:S01]  /*2030*/  FFMA R5, R22, R25.reuse, R5 ;  /* 0x0000001916057223 */ /* 0x080fe20000000005 */
[----:B------:R-:W-:Y:S01]  /*2040*/  FFMA R78, R23, R25, R78 ;  /* 0x00000019174e7223 */ /* 0x000fe2000000004e */
[C---:B------:R-:W-:Y:S01]  /*2050*/  FFMA R60, R25.reuse, R28, R60 ;  /* 0x0000001c193c7223 */ /* 0x040fe2000000003c */
        /* <DEDUP_REMOVED lines=19> */
[C---:B--2---:R-:W-:Y:S01]  /*2190*/  FFMA R63, R20.reuse, R32, R63 ;  /* 0x00000020143f7223 */ /* 0x044fe2000000003f */
[C---:B------:R-:W-:Y:S01]  /*21a0*/  FFMA R88, R20.reuse, R33, R88 ;  /* 0x0000002114587223 */ /* 0x040fe20000000058 */
[C---:B------:R-:W-:Y:S01]  /*21b0*/  FFMA R59, R20.reuse, R34, R59 ;  /* 0x00000022143b7223 */ /* 0x040fe2000000003b */
[----:B------:R-:W-:Y:S01]  /*21c0*/  FFMA R90, R20, R35, R90 ;  /* 0x00000023145a7223 */ /* 0x000fe2000000005a */
[C---:B------:R-:W-:Y:S01]  /*21d0*/  FFMA R54, R21.reuse, R32, R54 ;  /* 0x0000002015367223 */ /* 0x040fe20000000036 */
        /* <DEDUP_REMOVED lines=27> */
[----:B------:R-:W-:Y:S06]  /*2390*/  BRA.U UP0, `(.L_x_64) ;  /* 0xfffffff900d47547 */ /* 0x000fec000b83ffff */
[----:B------:R-:W0:Y:S08]  /*23a0*/  LDC R22, c[0x0][0x384] ;  /* 0x0000e100ff167b82 */ /* 0x000e300000000800 */
[----:B------:R-:W-:Y:S01]  /*23b0*/  BAR.SYNC.DEFER_BLOCKING 0x0 ;  /* 0x0000000000007b1d */ /* 0x000fe20000010000 */
[----:B------:R-:W-:-:S05]  /*23c0*/  IADD3 R94, P0, PT, R94, 0x40, RZ ;  /* 0x000000405e5e7810 */ /* 0x000fca0007f1e0ff */
[----:B------:R-:W-:Y:S02]  /*23d0*/  IMAD.X R95, RZ, RZ, R95, P0 ;  /* 0x000000ffff5f7224 */ /* 0x000fe400000e065f */
[----:B0-----:R-:W-:-:S04]  /*23e0*/  IMAD.SHL.U32 R21, R22, 0x10, RZ ;  /* 0x0000001016157824 */ /* 0x001fc800078e00ff */
[----:B------:R-:W-:Y:S01]  /*23f0*/  IMAD.WIDE R92, R21, 0x4, R92 ;  /* 0x00000004155c7825 */ /* 0x000fe200078e025c */
[----:B------:R-:W-:Y:S06]  /*2400*/  BRA.U UP1, `(.L_x_65) ;  /* 0xffffffe101747547 */ /* 0x000fec000b83ffff */
[----:B------:R-:W0:Y:S01]  /*2410*/  S2R R26, SR_CTAID.X ;  /* 0x00000000001a7919 */ /* 0x000e220000002500 */
[----:B------:R-:W1:Y:S01]  /*2420*/  LDCU UR5, c[0x0][0x380] ;  /* 0x00007000ff0577ac */ /* 0x000e620008000800 */
[----:B------:R-:W1:Y:S01]  /*2430*/  S2UR UR4, SR_CTAID.Z ;  /* 0x00000000000479c3 */ /* 0x000e620000002700 */
[----:B------:R-:W2:Y:S01]  /*2440*/  S2R R28, SR_CTAID.Y ;  /* 0x00000000001c7919 */ /* 0x000ea20000002600 */
[----:B------:R-:W3:Y:S01]  /*2450*/  LDCU.64 UR6, c[0x0][0x3a0] ;  /* 0x00007400ff0677ac */ /* 0x000ee20008000a00 */
[----:B-1----:R-:W-:Y:S01]  /*2460*/  UIMAD UR4, UR4, UR5, URZ ;  /* 0x00000005040472a4 */ /* 0x002fe2000f8e02ff */
[----:B0-----:R-:W-:-:S05]  /*2470*/  IMAD R26, R26, 0x10, R71 ;  /* 0x000000101a1a7824 */ /* 0x001fca00078e0247 */
[----:B------:R-:W-:Y:S02]  /*2480*/  IMAD R69, R22, UR4, RZ ;  /* 0x0000000416457c24 */ /* 0x000fe4000f8e02ff */
[----:B--2---:R-:W-:Y:S02]  /*2490*/  IMAD R28, R28, 0x8, R77 ;  /* 0x000000081c1c7824 */ /* 0x004fe400078e024d */
[----:B------:R-:W-:Y:S01]  /*24a0*/  IMAD.SHL.U32 R26, R26, 0x8, RZ ;  /* 0x000000081a1a7824 */ /* 0x000fe200078e00ff */
[----:B------:R-:W-:Y:S02]  /*24b0*/  SHF.R.S32.HI R65, RZ, 0x1f, R69 ;  /* 0x0000001fff417819 */ /* 0x000fe40000011445 */
[----:B------:R-:W-:Y:S01]  /*24c0*/  SHF.L.U32 R28, R28, 0x3, RZ ;  /* 0x000000031c1c7819 */ /* 0x000fe200000006ff */
[C---:B------:R-:W-:Y:S01]  /*24d0*/  VIADD R21, R26.reuse, 0x1 ;  /* 0x000000011a157836 */ /* 0x040fe20000000000 */
[CC--:B------:R-:W-:Y:S01]  /*24e0*/  ISETP.GE.AND P4, PT, R26.reuse, R22.reuse, PT ;  /* 0x000000161a00720c */ /* 0x0c0fe20003f86270 */
[----:B------:R-:W-:Y:S01]  /*24f0*/  VIADD R23, R26, 0x2 ;  /* 0x000000021a177836 */ /* 0x000fe20000000000 */
[----:B------:R-:W-:Y:S01]  /*2500*/  SHF.R.S32.HI R94, RZ, 0x1f, R26 ;  /* 0x0000001fff5e7819 */ /* 0x000fe2000001141a */
[CC--:B------:R-:W-:Y:S01]  /*2510*/  IMAD R71, R28.reuse, R22.reuse, RZ ;  /* 0x000000161c477224 */ /* 0x0c0fe200078e02ff */
[----:B------:R-:W-:Y:S01]  /*2520*/  ISETP.GE.OR P1, PT, R28, UR5, P4 ;  /* 0x000000051c007c0c */ /* 0x000fe2000a726670 */
[C---:B------:R-:W-:Y:S01]  /*2530*/  VIADD R77, R26.reuse, 0x4 ;  /* 0x000000041a4d7836 */ /* 0x040fe20000000000 */
[----:B------:R-:W-:Y:S01]  /*2540*/  ISETP.GE.AND P6, PT, R21, R22, PT ;  /* 0x000000161500720c */ /* 0x000fe20003fc6270 */
[C---:B------:R-:W-:Y:S01]  /*2550*/  VIADD R91, R26.reuse, 0x5 ;  /* 0x000000051a5b7836 */ /* 0x040fe20000000000 */
[--C-:B------:R-:W-:Y:S01]  /*2560*/  SHF.R.S32.HI R24, RZ, 0x1f, R71.reuse ;  /* 0x0000001fff187819 */ /* 0x100fe20000011447 */
[----:B------:R-:W-:Y:S01]  /*2570*/  VIADD R93, R26, 0x6 ;  /* 0x000000061a5d7836 */ /* 0x000fe20000000000 */
[----:B------:R-:W-:-:S02]  /*2580*/  IADD3 R27, P2, P3, R69, R26, R71 ;  /* 0x0000001a451b7210 */ /* 0x000fc40007b5e047 */
[----:B------:R-:W-:Y:S01]  /*2590*/  ISETP.GE.AND P5, PT, R23, R22, PT ;  /* 0x000000161700720c */ /* 0x000fe20003fa6270 */
[C---:B------:R-:W-:Y:S01]  /*25a0*/  VIADD R23, R26.reuse, 0x3 ;  /* 0x000000031a177836 */ /* 0x040fe20000000000 */
[----:B------:R-:W-:Y:S02]  /*25b0*/  IADD3.X R32, PT, PT, R65, R94, R24, P2, P3 ;  /* 0x0000005e41207210 */ /* 0x000fe400017e6418 */
[----:B------:R-:W-:Y:S01]  /*25c0*/  P2R R25, PR, RZ, 0x20 ;  /* 0x00000020ff197803 */ /* 0x000fe20000000000 */
[----:B------:R-:W-:Y:S01]  /*25d0*/  @!P1 IMAD.IADD R20, R26, 0x1, R71 ;  /* 0x000000011a149824 */ /* 0x000fe200078e0247 */
[----:B------:R-:W-:Y:S01]  /*25e0*/  P2R R24, PR, RZ, 0x40 ;  /* 0x00000040ff187803 */ /* 0x000fe20000000000 */
[----:B------:R-:W-:-:S03]  /*25f0*/  IMAD.IADD R71, R71, 0x1, R22 ;  /* 0x0000000147477824 */ /* 0x000fc600078e0216 */
[----:B------:R-:W-:Y:S02]  /*2600*/  @!P1 IADD3 R29, P0, PT, R69, R20, RZ ;  /* 0x00000014451d9210 */ /* 0x000fe40007f1e0ff */
[----:B------:R-:W-:Y:S02]  /*2610*/  IADD3 R35, PT, PT, R71, R22, RZ ;  /* 0x0000001647237210 */ /* 0x000fe40007ffe0ff */
[----:B------:R-:W-:Y:S02]  /*2620*/  @!P1 LEA.HI.X.SX32 R34, R20, R65, 0x1, P0 ;  /* 0x0000004114229211 */ /* 0x000fe400000f0eff */
[----:B------:R-:W-:Y:S02]  /*2630*/  ISETP.GE.OR P0, PT, R28, UR5, P6 ;  /* 0x000000051c007c0c */ /* 0x000fe4000b706670 */
[----:B---3--:R-:W-:Y:S02]  /*2640*/  @!P1 LEA R30, P2, R29, UR6, 0x2 ;  /* 0x000000061d1e9c11 */ /* 0x008fe4000f8410ff */
[----:B------:R-:W-:-:S02]  /*2650*/  LEA R20, P3, R27, UR6, 0x2 ;  /* 0x000000061b147c11 */ /* 0x000fc4000f8610ff */
[----:B------:R-:W-:Y:S01]  /*2660*/  @!P1 LEA.HI.X R31, R29, UR7, R34, 0x2, P2 ;  /* 0x000000071d1f9c11 */ /* 0x000fe200090f1422 */
[----:B------:R-:W-:Y:S01]  /*2670*/  IMAD.IADD R29, R35, 0x1, R22 ;  /* 0x00000001231d7824 */ /* 0x000fe200078e0216 */
[----:B------:R-:W-:Y:S02]  /*2680*/  LEA.HI.X R21, R27, UR7, R32, 0x2, P3 ;  /* 0x000000071b157c11 */ /* 0x000fe400098f1420 */
[----:B------:R-:W-:Y:S01]  /*2690*/  ISETP.GE.OR P2, PT, R28, UR5, P5 ;  /* 0x000000051c007c0c */ /* 0x000fe2000af46670 */
[----:B------:R0:W-:Y:S01]  /*26a0*/  @!P1 STG.E desc[UR8][R30.64], R73 ;  /* 0x000000491e009986 */ /* 0x0001e2000c101908 */
[----:B------:R-:W-:Y:S02]  /*26b0*/  ISETP.GE.AND P5, PT, R23, R22, PT ;  /* 0x000000161700720c */ /* 0x000fe40003fa6270 */
[--C-:B------:R-:W-:Y:S01]  /*26c0*/  SHF.R.S32.HI R23, RZ, 0x1f, R71.reuse ;  /* 0x0000001fff177819 */ /* 0x100fe20000011447 */
[----:B------:R1:W-:Y:S01]  /*26d0*/  @!P0 STG.E desc[UR8][R20.64+0x4], R67 ;  /* 0x0000044314008986 */ /* 0x0003e2000c101908 */
[----:B------:R-:W-:-:S02]  /*26e0*/  IADD3 R92, P0, P1, R69, R26, R71 ;  /* 0x0000001a455c7210 */ /* 0x000fc4000791e047 */
[----:B------:R-:W-:Y:S02]  /*26f0*/  SHF.R.S32.HI R34, RZ, 0x1f, R35 ;  /* 0x0000001fff227819 */ /* 0x000fe40000011423 */
[----:B------:R-:W-:Y:S02]  /*2700*/  IADD3.X R23, PT, PT, R65, R94, R23, P0, P1 ;  /* 0x0000005e41177210 */ /* 0x000fe400007e2417 */
[----:B------:R-:W-:Y:S01]  /*2710*/  ISETP.GE.AND P3, PT, R77, R22, PT ;  /* 0x000000164d00720c */ /* 0x000fe20003f66270 */
[--C-:B0-----:R-:W-:Y:S01]  /*2720*/  IMAD.IADD R31, R29, 0x1, R22.reuse ;  /* 0x000000011d1f7824 */ /* 0x101fe200078e0216 */
[----:B------:R-:W-:Y:S01]  /*2730*/  IADD3 R73, P0, P1, R69, R26, R35 ;  /* 0x0000001a45497210 */ /* 0x000fe2000791e023 */
[----:B------:R0:W-:Y:S01]  /*2740*/  @!P2 STG.E desc[UR8][R20.64+0x8], R75 ;  /* 0x0000084b1400a986 */ /* 0x0001e2000c101908 */
[----:B------:R-:W-:Y:S01]  /*2750*/  SHF.R.S32.HI R30, RZ, 0x1f, R29 ;  /* 0x0000001fff1e7819 */ /* 0x000fe2000001141d */
[----:B------:R-:W-:Y:S01]  /*2760*/  IMAD.IADD R33, R31, 0x1, R22 ;  /* 0x000000011f217824 */ /* 0x000fe200078e0216 */
[----:B------:R-:W-:-:S02]  /*2770*/  IADD3.X R34, PT, PT, R65, R94, R34, P0, P1 ;  /* 0x0000005e41227210 */ /* 0x000fc400007e2422 */
[----:B-1----:R-:W-:Y:S01]  /*2780*/  IADD3 R67, P0, P1, R69, R26, R29 ;  /* 0x0000001a45437210 */ /* 0x002fe2000791e01d */
[----:B------:R-:W-:Y:S01]  /*2790*/  IMAD.IADD R81, R33, 0x1, R22 ;  /* 0x0000000121517824 */ /* 0x000fe200078e0216 */
[--C-:B------:R-:W-:Y:S02]  /*27a0*/  SHF.R.S32.HI R87, RZ, 0x1f, R31.reuse ;  /* 0x0000001fff577819 */ /* 0x100fe4000001141f */
[----:B------:R-:W-:Y:S02]  /*27b0*/  IADD3.X R30, PT, PT, R65, R94, R30, P0, P1 ;  /* 0x0000005e411e7210 */ /* 0x000fe400007e241e */
[----:B------:R-:W-:Y:S02]  /*27c0*/  IADD3 R32, P0, P1, R69, R26, R31 ;  /* 0x0000001a45207210 */ /* 0x000fe4000791e01f */
[----:B------:R-:W-:Y:S02]  /*27d0*/  ISETP.GE.OR P2, PT, R28, UR5, P5 ;  /* 0x000000051c007c0c */ /* 0x000fe4000af46670 */
[----:B------:R-:W-:-:S02]  /*27e0*/  IADD3.X R87, PT, PT, R65, R94, R87, P0, P1 ;  /* 0x0000005e41577210 */ /* 0x000fc400007e2457 */
[--C-:B------:R-:W-:Y:S02]  /*27f0*/  SHF.R.S32.HI R83, RZ, 0x1f, R33.reuse ;  /* 0x0000001fff537819 */ /* 0x100fe40000011421 */
[----:B------:R-:W-:Y:S02]  /*2800*/  IADD3 R89, P0, P1, R69, R26, R33 ;  /* 0x0000001a45597210 */ /* 0x000fe4000791e021 */
[----:B------:R-:W-:Y:S02]  /*2810*/  SHF.R.S32.HI R79, RZ, 0x1f, R81 ;  /* 0x0000001fff4f7819 */ /* 0x000fe40000011451 */
[----:B------:R-:W-:Y:S02]  /*2820*/  IADD3.X R83, PT, PT, R65, R94, R83, P0, P1 ;  /* 0x0000005e41537210 */ /* 0x000fe400007e2453 */
[----:B------:R-:W-:Y:S01]  /*2830*/  IADD3 R85, P0, P1, R69, R26, R81 ;  /* 0x0000001a45557210 */ /* 0x000fe2000791e051 */
[----:B------:R1:W-:Y:S01]  /*2840*/  @!P2 STG.E desc[UR8][R20.64+0xc], R61 ;  /* 0x00000c3d1400a986 */ /* 0x0003e2000c101908 */
[----:B0-----:R-:W-:-:S02]  /*2850*/  IADD3 R75, PT, PT, R81, R22, RZ ;  /* 0x00000016514b7210 */ /* 0x001fc40007ffe0ff */
[----:B------:R-:W-:Y:S02]  /*2860*/  IADD3.X R79, PT, PT, R65, R94, R79, P0, P1 ;  /* 0x0000005e414f7210 */ /* 0x000fe400007e244f */
[--C-:B------:R-:W-:Y:S02]  /*2870*/  IADD3 R77, P0, P1, R69, R26, R75.reuse ;  /* 0x0000001a454d7210 */ /* 0x100fe4000791e04b */
[----:B------:R-:W-:Y:S02]  /*2880*/  ISETP.GE.AND P2, PT, R91, R22, PT ;  /* 0x000000165b00720c */ /* 0x000fe40003f46270 */
[----:B------:R-:W-:Y:S02]  /*2890*/  P2R R27, PR, RZ, 0x20 ;  /* 0x00000020ff1b7803 */ /* 0x000fe40000000000 */
[----:B------:R-:W-:Y:S02]  /*28a0*/  P2R R91, PR, RZ, 0x8 ;  /* 0x00000008ff5b7803 */ /* 0x000fe40000000000 */
[----:B-1----:R-:W-:-:S04]  /*28b0*/  SHF.R.S32.HI R61, RZ, 0x1f, R75 ;  /* 0x0000001fff3d7819 */ /* 0x002fc8000001144b */
[----:B------:R-:W-:Y:S02]  /*28c0*/  IADD3.X R61, PT, PT, R65, R94, R61, P0, P1 ;  /* 0x0000005e413d7210 */ /* 0x000fe400007e243d */
[----:B------:R-:W-:Y:S02]  /*28d0*/  ISETP.GE.OR P0, PT, R28, UR5, P3 ;  /* 0x000000051c007c0c */ /* 0x000fe40009f06670 */
[----:B------:R-:W-:Y:S01]  /*28e0*/  ISETP.GE.AND P1, PT, R93, R22, PT ;  /* 0x000000165d00720c */ /* 0x000fe20003f26270 */
[----:B------:R-:W-:Y:S01]  /*28f0*/  VIADD R93, R26, 0x7 ;  /* 0x000000071a5d7836 */ /* 0x000fe20000000000 */
[----:B------:R-:W-:-:S09]  /*2900*/  ISETP.NE.AND P3, PT, R24, RZ, PT ;  /* 0x000000ff1800720c */ /* 0x000fd20003f65270 */
[----:B------:R0:W-:Y:S01]  /*2910*/  @!P0 STG.E desc[UR8][R20.64+0x10], R63 ;  /* 0x0000103f14008986 */ /* 0x0001e2000c101908 */
[C---:B------:R-:W-:Y:S01]  /*2920*/  ISETP.GE.OR P0, PT, R28.reuse, UR5, P2 ;  /* 0x000000051c007c0c */ /* 0x040fe20009706670 */
[----:B0-----:R-:W-:-:S12]  /*2930*/  VIADD R63, R28, 0x1 ;  /* 0x000000011c3f7836 */ /* 0x001fd80000000000 */
[----:B------:R-:W-:Y:S01]  /*2940*/  @!P0 STG.E desc[UR8][R20.64+0x14], R88 ;  /* 0x0000145814008986 */ /* 0x000fe2000c101908 */
[----:B------:R-:W-:-:S13]  /*2950*/  ISETP.GE.OR P0, PT, R28, UR5, P1 ;  /* 0x000000051c007c0c */ /* 0x000fda0008f06670 */
[----:B------:R0:W-:Y:S01]  /*2960*/  @!P0 STG.E desc[UR8][R20.64+0x18], R59 ;  /* 0x0000183b14008986 */ /* 0x0001e2000c101908 */
[----:B------:R-:W-:-:S04]  /*2970*/  ISETP.GE.AND P0, PT, R93, R22, PT ;  /* 0x000000165d00720c */ /* 0x000fc80003f06270 */
[C---:B------:R-:W-:Y:S02]  /*2980*/  ISETP.GE.OR P5, PT, R28.reuse, UR5, P0 ;  /* 0x000000051c007c0c */ /* 0x040fe400087a6670 */
[----:B0-----:R-:W-:-:S11]  /*2990*/  IADD3 R59, PT, PT, R28, 0x2, RZ ;  /* 0x000000021c3b7810 */ /* 0x001fd60007ffe0ff */
[----:B------:R0:W-:Y:S01]  /*29a0*/  @!P5 STG.E desc[UR8][R20.64+0x1c], R90 ;  /* 0x00001c5a1400d986 */ /* 0x0001e2000c101908 */
[----:B------:R-:W-:-:S04]  /*29b0*/  LEA R22, P5, R92, UR6, 0x2 ;  /* 0x000000065c167c11 */ /* 0x000fc8000f8a10ff */
[----:B------:R-:W-:Y:S02]  /*29c0*/  LEA.HI.X R23, R92, UR7, R23, 0x2, P5 ;  /* 0x000000075c177c11 */ /* 0x000fe4000a8f1417 */
[----:B------:R-:W-:-:S13]  /*29d0*/  ISETP.GE.OR P5, PT, R63, UR5, P4 ;  /* 0x000000053f007c0c */ /* 0x000fda000a7a6670 */
[----:B------:R-:W-:-:S05]  /*29e0*/  @!P5 IMAD.IADD R88, R26, 0x1, R71 ;  /* 0x000000011a58d824 */ /* 0x000fca00078e0247 */
[----:B------:R-:W-:-:S04]  /*29f0*/  @!P5 IADD3 R71, P6, PT, R69, R88, RZ ;  /* 0x000000584547d210 */ /* 0x000fc80007fde0ff */
[----:B------:R-:W-:Y:S02]  /*2a00*/  @!P5 LEA.HI.X.SX32 R88, R88, R65, 0x1, P6 ;  /* 0x000000415858d211 */ /* 0x000fe400030f0eff */
[----:B------:R-:W-:-:S04]  /*2a10*/  @!P5 LEA R92, P6, R71, UR6, 0x2 ;  /* 0x00000006475cdc11 */ /* 0x000fc8000f8c10ff */
[----:B------:R-:W-:Y:S02]  /*2a20*/  @!P5 LEA.HI.X R93, R71, UR7, R88, 0x2, P6 ;  /* 0x00000007475ddc11 */ /* 0x000fe4000b0f1458 */
[----:B0-----:R-:W-:-:S03]  /*2a30*/  LEA R20, P6, R73, UR6, 0x2 ;  /* 0x0000000649147c11 */ /* 0x001fc6000f8c10ff */
[----:B------:R0:W-:Y:S01]  /*2a40*/  @!P5 STG.E desc[UR8][R92.64], R52 ;  /* 0x000000345c00d986 */ /* 0x0001e2000c101908 */
[----:B------:R-:W-:Y:S02]  /*2a50*/  LEA.HI.X R21, R73, UR7, R34, 0x2, P6 ;  /* 0x0000000749157c11 */ /* 0x000fe4000b0f1422 */
[----:B------:R-:W-:-:S04]  /*2a60*/  ISETP.GE.OR P6, PT, R59, UR5, P4 ;  /* 0x000000053b007c0c */ /* 0x000fc8000a7c6670 */
[----:B0-----:R-:W-:-:S09]  /*2a70*/  P2R R52, PR, RZ, 0x40 ;  /* 0x00000040ff347803 */ /* 0x001fd20000000000 */
[----:B------:R-:W-:-:S05]  /*2a80*/  @!P6 IMAD.IADD R34, R26, 0x1, R35 ;  /* 0x000000011a22e824 */ /* 0x000fca00078e0223 */
[----:B------:R-:W-:-:S04]  /*2a90*/  @!P6 IADD3 R35, P5, PT, R69, R34, RZ ;  /* 0x000000224523e210 */ /* 0x000fc80007fbe0ff */
[----:B------:R-:W-:Y:S02]  /*2aa0*/  @!P6 LEA.HI.X.SX32 R88, R34, R65, 0x1, P5 ;  /* 0x000000412258e211 */ /* 0x000fe400028f0eff */
[----:B------:R-:W-:-:S04]  /*2ab0*/  @!P6 LEA R34, P5, R35, UR6, 0x2 ;  /* 0x000000062322ec11 */ /* 0x000fc8000f8a10ff */
[----:B------:R-:W-:Y:S02]  /*2ac0*/  @!P6 LEA.HI.X R35, R35, UR7, R88, 0x2, P5 ;  /* 0x000000072323ec11 */ /* 0x000fe4000a8f1458 */
[----:B------:R-:W-:Y:S02]  /*2ad0*/  LEA R92, P5, R67, UR6, 0x2 ;  /* 0x00000006435c7c11 */ /* 0x000fe4000f8a10ff */
[----:B------:R-:W-:Y:S02]  /*2ae0*/  ISETP.NE.AND P6, PT, R27, RZ, PT ;  /* 0x000000ff1b00720c */ /* 0x000fe40003fc5270 */
[----:B------:R-:W-:Y:S01]  /*2af0*/  LEA.HI.X R93, R67, UR7, R30, 0x2, P5 ;  /* 0x00000007435d7c11 */ /* 0x000fe2000a8f141e */
[----:B------:R-:W-:Y:S01]  /*2b00*/  VIADD R67, R28, 0x3 ;  /* 0x000000031c437836 */ /* 0x000fe20000000000 */
[----:B------:R-:W-:-:S04]  /*2b10*/  ISETP.GE.OR P5, PT, R63, UR5, P3 ;  /* 0x000000053f007c0c */ /* 0x000fc80009fa6670 */
[----:B------:R-:W-:-:S04]  /*2b20*/  ISETP.GE.OR P3, PT, R67, UR5, P4 ;  /* 0x0000000543007c0c */ /* 0x000fc8000a766670 */
[----:B------:R-:W-:-:S05]  /*2b30*/  P2R R30, PR, RZ, 0x8 ;  /* 0x00000008ff1e7803 */ /* 0x000fca0000000000 */
[----:B------:R0:W-:Y:S04]  /*2b40*/  @!P5 STG.E desc[UR8][R22.64+0x4], R64 ;  /* 0x000004401600d986 */ /* 0x0001e8000c101908 */
[----:B------:R-:W-:-:S05]  /*2b50*/  @!P3 IMAD.IADD R88, R26, 0x1, R29 ;  /* 0x000000011a58b824 */ /* 0x000fca00078e021d */
[----:B------:R-:W-:-:S04]  /*2b60*/  @!P3 IADD3 R29, P5, PT, R69, R88, RZ ;  /* 0x00000058451db210 */ /* 0x000fc80007fbe0ff */
[----:B------:R-:W-:Y:S02]  /*2b70*/  @!P3 LEA.HI.X.SX32 R88, R88, R65, 0x1, P5 ;  /* 0x000000415858b211 */ /* 0x000fe400028f0eff */
[----:B------:R-:W-:-:S04]  /*2b80*/  @!P3 LEA R94, P5, R29, UR6, 0x2 ;  /* 0x000000061d5ebc11 */ /* 0x000fc8000f8a10ff */
[----:B------:R-:W-:Y:S01]  /*2b90*/  @!P3 LEA.HI.X R95, R29, UR7, R88, 0x2, P5 ;  /* 0x000000071d5fbc11 */ /* 0x000fe2000a8f1458 */
[----:B------:R-:W-:Y:S01]  /*2ba0*/  VIADD R29, R28, 0x4 ;  /* 0x000000041c1d7836 */ /* 0x000fe20000000000 */
[C---:B------:R-:W-:Y:S02]  /*2bb0*/  LEA R90, P5, R32.reuse, UR6, 0x2 ;  /* 0x00000006205a7c11 */ /* 0x040fe4000f8a10ff */
[----:B------:R-:W-:Y:S02]  /*2bc0*/  ISETP.NE.AND P3, PT, R91, RZ, PT ;  /* 0x000000ff5b00720c */ /* 0x000fe40003f65270 */
[----:B------:R-:W-:Y:S02]  /*2bd0*/  LEA.HI.X R91, R32, UR7, R87, 0x2, P5 ;  /* 0x00000007205b7c11 */ /* 0x000fe4000a8f1457 */
[----:B------:R-:W-:-:S04]  /*2be0*/  ISETP.NE.AND P5, PT, R25, RZ, PT ;  /* 0x000000ff1900720c */ /* 0x000fc80003fa5270 */
[----:B------:R-:W-:-:S13]  /*2bf0*/  ISETP.GE.OR P5, PT, R63, UR5, P5 ;  /* 0x000000053f007c0c */ /* 0x000fda000afa6670 */
[----:B------:R-:W-:Y:S01]  /*2c00*/  @!P5 STG.E desc[UR8][R22.64+0x8], R68 ;  /* 0x000008441600d986 */ /* 0x000fe2000c101908 */
[----:B------:R-:W-:Y:S02]  /*2c10*/  ISETP.GE.OR P5, PT, R63, UR5, P6 ;  /* 0x000000053f007c0c */ /* 0x000fe4000b7a6670 */
[----:B------:R-:W-:-:S04]  /*2c20*/  ISETP.GE.OR P6, PT, R29, UR5, P4 ;  /* 0x000000051d007c0c */ /* 0x000fc8000a7c6670 */
[----:B------:R-:W-:-:S07]  /*2c30*/  P2R R32, PR, RZ, 0x40 ;  /* 0x00000040ff207803 */ /* 0x000fce0000000000 */
[----:B------:R1:W-:Y:S02]  /*2c40*/  @!P5 STG.E desc[UR8][R22.64+0xc], R62 ;  /* 0x00000c3e1600d986 */ /* 0x0003e4000c101908 */
[----:B0-----:R-:W-:-:S05]  /*2c50*/  @!P6 IMAD.IADD R64, R26, 0x1, R31 ;  /* 0x000000011a40e824 */ /* 0x001fca00078e021f */
[----:B------:R-:W-:-:S04]  /*2c60*/  @!P6 IADD3 R31, P5, PT, R69, R64, RZ ;  /* 0x00000040451fe210 */ /* 0x000fc80007fbe0ff */
[----:B------:R-:W-:Y:S02]  /*2c70*/  @!P6 LEA.HI.X.SX32 R64, R64, R65, 0x1, P5 ;  /* 0x000000414040e211 */ /* 0x000fe400028f0eff */
[----:B------:R-:W-:-:S04]  /*2c80*/  @!P6 LEA R96, P5, R31, UR6, 0x2 ;  /* 0x000000061f60ec11 */ /* 0x000fc8000f8a10ff */
[----:B------:R-:W-:Y:S02]  /*2c90*/  @!P6 LEA.HI.X R97, R31, UR7, R64, 0x2, P5 ;  /* 0x000000071f61ec11 */ /* 0x000fe4000a8f1440 */
[C---:B------:R-:W-:Y:S02]  /*2ca0*/  LEA R88, P5, R89.reuse, UR6, 0x2 ;  /* 0x0000000659587c11 */ /* 0x040fe4000f8a10ff */
[----:B------:R-:W-:Y:S02]  /*2cb0*/  IADD3 R31, PT, PT, R28, 0x5, RZ ;  /* 0x000000051c1f7810 */ /* 0x000fe40007ffe0ff */
[----:B------:R-:W-:Y:S02]  /*2cc0*/  LEA.HI.X R89, R89, UR7, R83, 0x2, P5 ;  /* 0x0000000759597c11 */ /* 0x000fe4000a8f1453 */
[----:B------:R-:W-:Y:S02]  /*2cd0*/  ISETP.GE.OR P5, PT, R63, UR5, P3 ;  /* 0x000000053f007c0c */ /* 0x000fe40009fa6670 */
[----:B------:R-:W-:-:S11]  /*2ce0*/  ISETP.GE.OR P6, PT, R31, UR5, P4 ;  /* 0x000000051f007c0c */ /* 0x000fd6000a7c6670 */
[----:B------:R0:W-:Y:S01]  /*2cf0*/  @!P5 STG.E desc[UR8][R22.64+0x10], R54 ;  /* 0x000010361600d986 */ /* 0x0001e2000c101908 */
[----:B------:R-:W-:Y:S01]  /*2d00*/  ISETP.GE.OR P5, PT, R63, UR5, P2 ;  /* 0x000000053f007c0c */ /* 0x000fe200097a6670 */
[----:B-1----:R-:W-:Y:S01]  /*2d10*/  @!P6 IMAD.IADD R62, R26, 0x1, R33 ;  /* 0x000000011a3ee824 */ /* 0x002fe200078e0221 */
[----:B0-----:R-:W-:-:S11]  /*2d20*/  P2R R54, PR, RZ, 0x40 ;  /* 0x00000040ff367803 */ /* 0x001fd60000000000 */
[----:B------:R-:W-:Y:S01]  /*2d30*/  @!P5 STG.E desc[UR8][R22.64+0x14], R84 ;  /* 0x000014541600d986 */ /* 0x000fe2000c101908 */
[----:B------:R-:W-:-:S04]  /*2d40*/  @!P6 IADD3 R33, P5, PT, R69, R62, RZ ;  /* 0x0000003e4521e210 */ /* 0x000fc80007fbe0ff */
[----:B------:R-:W-:Y:S02]  /*2d50*/  @!P6 LEA.HI.X.SX32 R62, R62, R65, 0x1, P5 ;  /* 0x000000413e3ee211 */ /* 0x000fe400028f0eff */
[----:B------:R-:W-:-:S04]  /*2d60*/  @!P6 LEA R98, P5, R33, UR6, 0x2 ;  /* 0x000000062162ec11 */ /* 0x000fc8000f8a10ff */
[----:B------:R-:W-:Y:S01]  /*2d70*/  @!P6 LEA.HI.X R99, R33, UR7, R62, 0x2, P5 ;  /* 0x000000072163ec11 */ /* 0x000fe2000a8f143e */
[C---:B------:R-:W-:Y:S01]  /*2d80*/  VIADD R33, R28.reuse, 0x6 ;  /* 0x000000061c217836 */ /* 0x040fe20000000000 */
[----:B------:R-:W-:Y:S01]  /*2d90*/  LEA R100, P5, R85, UR6, 0x2 ;  /* 0x0000000655647c11 */ /* 0x000fe2000f8a10ff */
[----:B------:R-:W-:-:S03]  /*2da0*/  VIADD R28, R28, 0x7 ;  /* 0x000000071c1c7836 */ /* 0x000fc60000000000 */
[----:B------:R-:W-:Y:S02]  /*2db0*/  LEA.HI.X R101, R85, UR7, R79, 0x2, P5 ;  /* 0x0000000755657c11 */ /* 0x000fe4000a8f144f */
[----:B------:R-:W-:-:S13]  /*2dc0*/  ISETP.GE.OR P5, PT, R63, UR5, P1 ;  /* 0x000000053f007c0c */ /* 0x000fda0008fa6670 */
[----:B------:R-:W-:Y:S01]  /*2dd0*/  @!P5 STG.E desc[UR8][R22.64+0x18], R37 ;  /* 0x000018251600d986 */ /* 0x000fe2000c101908 */
[----:B------:R-:W-:-:S13]  /*2de0*/  ISETP.GE.OR P5, PT, R63, UR5, P0 ;  /* 0x000000053f007c0c */ /* 0x000fda00087a6670 */
[----:B------:R0:W-:Y:S01]  /*2df0*/  @!P5 STG.E desc[UR8][R22.64+0x1c], R16 ;  /* 0x00001c101600d986 */ /* 0x0001e2000c101908 */
[----:B------:R-:W-:Y:S02]  /*2e00*/  ISETP.GE.OR P5, PT, R33, UR5, P4 ;  /* 0x0000000521007c0c */ /* 0x000fe4000a7a6670 */
[----:B------:R-:W-:Y:S02]  /*2e10*/  ISETP.GE.OR P4, PT, R28, UR5, P4 ;  /* 0x000000051c007c0c */ /* 0x000fe4000a786670 */
[----:B0-----:R-:W-:-:S09]  /*2e20*/  P2R R16, PR, RZ, 0x20 ;  /* 0x00000020ff107803 */ /* 0x001fd20000000000 */
[C---:B------:R-:W-:Y:S02]  /*2e30*/  @!P5 IMAD.IADD R62, R26.reuse, 0x1, R81 ;  /* 0x000000011a3ed824 */ /* 0x040fe400078e0251 */
[----:B------:R-:W-:-:S03]  /*2e40*/  @!P4 IMAD.IADD R26, R26, 0x1, R75 ;  /* 0x000000011a1ac824 */ /* 0x000fc600078e024b */
[----:B------:R-:W-:-:S04]  /*2e50*/  @!P5 IADD3 R63, P6, PT, R69, R62, RZ ;  /* 0x0000003e453fd210 */ /* 0x000fc80007fde0ff */
[----:B------:R-:W-:Y:S02]  /*2e60*/  @!P5 LEA.HI.X.SX32 R64, R62, R65, 0x1, P6 ;  /* 0x000000413e40d211 */ /* 0x000fe400030f0eff */
[----:B------:R-:W-:-:S04]  /*2e70*/  @!P5 LEA R62, P6, R63, UR6, 0x2 ;  /* 0x000000063f3edc11 */ /* 0x000fc8000f8c10ff */
[----:B------:R-:W-:Y:S02]  /*2e80*/  @!P5 LEA.HI.X R63, R63, UR7, R64, 0x2, P6 ;  /* 0x000000073f3fdc11 */ /* 0x000fe4000b0f1440 */
[----:B------:R-:W-:Y:S02]  /*2e90*/  @!P4 IADD3 R69, P6, PT, R69, R26, RZ ;  /* 0x0000001a4545c210 */ /* 0x000fe40007fde0ff */
[----:B------:R-:W-:Y:S02]  /*2ea0*/  ISETP.NE.AND P5, PT, R27, RZ, PT ;  /* 0x000000ff1b00720c */ /* 0x000fe40003fa5270 */
[----:B------:R-:W-:Y:S02]  /*2eb0*/  @!P4 LEA.HI.X.SX32 R26, R26, R65, 0x1, P6 ;  /* 0x000000411a1ac211 */ /* 0x000fe400030f0eff */
[----:B------:R-:W-:-:S04]  /*2ec0*/  LEA R22, P6, R77, UR6, 0x2 ;  /* 0x000000064d167c11 */ /* 0x000fc8000f8c10ff */
[----:B------:R-:W-:Y:S02]  /*2ed0*/  LEA.HI.X R23, R77, UR7, R61, 0x2, P6 ;  /* 0x000000074d177c11 */ /* 0x000fe4000b0f143d */
[----:B------:R-:W-:-:S13]  /*2ee0*/  ISETP.NE.AND P6, PT, R52, RZ, PT ;  /* 0x000000ff3400720c */ /* 0x000fda0003fc5270 */
[----:B------:R0:W-:Y:S01]  /*2ef0*/  @!P6 STG.E desc[UR8][R34.64], R19 ;  /* 0x000000132200e986 */ /* 0x0001e2000c101908 */
[----:B------:R-:W-:-:S04]  /*2f00*/  @!P4 LEA R64, P6, R69, UR6, 0x2 ;  /* 0x000000064540cc11 */ /* 0x000fc8000f8c10ff */
[----:B------:R-:W-:Y:S02]  /*2f10*/  @!P4 LEA.HI.X R65, R69, UR7, R26, 0x2, P6 ;  /* 0x000000074541cc11 */ /* 0x000fe4000b0f141a */
[----:B------:R-:W-:-:S04]  /*2f20*/  ISETP.NE.AND P6, PT, R24, RZ, PT ;  /* 0x000000ff1800720c */ /* 0x000fc80003fc5270 */
[----:B------:R-:W-:Y:S02]  /*2f30*/  ISETP.GE.OR P6, PT, R59, UR5, P6 ;  /* 0x000000053b007c0c */ /* 0x000fe4000b7c6670 */
[----:B0-----:R-:W-:Y:S02]  /*2f40*/  P2R R19, PR, RZ, 0x10 ;  /* 0x00000010ff137803 */ /* 0x001fe40000000000 */
[----:B------:R-:W-:-:S09]  /*2f50*/  ISETP.NE.AND P4, PT, R30, RZ, PT ;  /* 0x000000ff1e00720c */ /* 0x000fd20003f85270 */
[----:B------:R0:W-:Y:S01]  /*2f60*/  @!P6 STG.E desc[UR8][R20.64+0x4], R5 ;  /* 0x000004051400e986 */ /* 0x0001e2000c101908 */
[----:B------:R-:W-:-:S04]  /*2f70*/  ISETP.NE.AND P6, PT, R25, RZ, PT ;  /* 0x000000ff1900720c */ /* 0x000fc80003fc5270 */
[----:B------:R-:W-:-:S13]  /*2f80*/  ISETP.GE.OR P6, PT, R59, UR5, P6 ;  /* 0x000000053b007c0c */ /* 0x000fda000b7c6670 */
[----:B------:R1:W-:Y:S01]  /*2f90*/  @!P6 STG.E desc[UR8][R20.64+0x8], R57 ;  /* 0x000008391400e986 */ /* 0x0003e2000c101908 */
        /* <DEDUP_REMOVED lines=10> */
[----:B------:R-:W-:-:S03]  /*3040*/  ISETP.NE.AND P6, PT, R24, RZ, PT ;  /* 0x000000ff1800720c */ /* 0x000fc60003fc5270 */
[----:B------:R1:W-:Y:S01]  /*3050*/  @!P4 STG.E desc[UR8][R94.64], R80 ;  /* 0x000000505e00c986 */ /* 0x0003e2000c101908 */
[----:B------:R-:W-:Y:S02]  /*3060*/  ISETP.GE.OR P6, PT, R67, UR5, P6 ;  /* 0x0000000543007c0c */ /* 0x000fe4000b7c6670 */
[----:B------:R-:W-:-:S04]  /*3070*/  ISETP.NE.AND P4, PT, R54, RZ, PT ;  /* 0x000000ff3600720c */ /* 0x000fc80003f85270 */
[----:B0-----:R-:W-:Y:S02]  /*3080*/  P2R R5, PR, RZ, 0x10 ;  /* 0x00000010ff057803 */ /* 0x001fe40000000000 */
[----:B------:R-:W-:-:S05]  /*3090*/  ISETP.NE.AND P4, PT, R32, RZ, PT ;  /* 0x000000ff2000720c */ /* 0x000fca0003f85270 */
        /* <DEDUP_REMOVED lines=17> */
[----:B------:R-:W-:-:S11]  /*31b0*/  ISETP.NE.AND P4, PT, R5, RZ, PT ;  /* 0x000000ff0500720c */ /* 0x000fd60003f85270 */
        /* <DEDUP_REMOVED lines=22> */
[----:B------:R-:W-:Y:S02]  /*3320*/  ISETP.GE.OR P6, PT, R31, UR5, P5 ;  /* 0x000000051f007c0c */ /* 0x000fe4000afc6670 */
[----:B------:R-:W-:-:S11]  /*3330*/  ISETP.NE.AND P5, PT, R16, RZ, PT ;  /* 0x000000ff1000720c */ /* 0x000fd60003fa5270 */
        /* <DEDUP_REMOVED lines=11> */
[----:B------:R-:W-:-:S04]  /*33f0*/  ISETP.NE.AND P5, PT, R24, RZ, PT ;  /* 0x000000ff1800720c */ /* 0x000fc80003fa5270 */
[----:B------:R-:W-:-:S13]  /*3400*/  ISETP.GE.OR P5, PT, R33, UR5, P5 ;  /* 0x0000000521007c0c */ /* 0x000fda000afa6670 */
[----:B------:R1:W-:Y:S01]  /*3410*/  @!P5 STG.E desc[UR8][R100.64+0x4], R15 ;  /* 0x0000040f6400d986 */ /* 0x0003e2000c101908 */
[----:B------:R-:W-:-:S04]  /*3420*/  ISETP.NE.AND P5, PT, R25, RZ, PT ;  /* 0x000000ff1900720c */ /* 0x000fc80003fa5270 */
[----:B------:R-:W-:-:S13]  /*3430*/  ISETP.GE.OR P5, PT, R33, UR5, P5 ;  /* 0x0000000521007c0c */ /* 0x000fda000afa6670 */
[----:B------:R1:W-:Y:S01]  /*3440*/  @!P5 STG.E desc[UR8][R100.64+0x8], R13 ;  /* 0x0000080d6400d986 */ /* 0x0003e2000c101908 */
[----:B------:R-:W-:Y:S02]  /*3450*/  ISETP.GE.OR P5, PT, R33, UR5, P6 ;  /* 0x0000000521007c0c */ /* 0x000fe4000b7a6670 */
[----:B------:R-:W-:-:S11]  /*3460*/  ISETP.GE.OR P6, PT, R28, UR5, P6 ;  /* 0x000000051c007c0c */ /* 0x000fd6000b7c6670 */
        /* <DEDUP_REMOVED lines=13> */
[----:B------:R-:W-:-:S03]  /*3540*/  ISETP.NE.AND P5, PT, R25, RZ, PT ;  /* 0x000000ff1900720c */ /* 0x000fc60003fa5270 */
[----:B------:R1:W-:Y:S01]  /*3550*/  @!P4 STG.E desc[UR8][R64.64], R12 ;  /* 0x0000000c4000c986 */ /* 0x0003e2000c101908 */
[----:B------:R-:W-:Y:S02]  /*3560*/  ISETP.NE.AND P4, PT, R24, RZ, PT ;  /* 0x000000ff1800720c */ /* 0x000fe40003f85270 */
[C---:B------:R-:W-:Y:S01]  /*3570*/  ISETP.GE.OR P5, PT, R28.reuse, UR5, P5 ;  /* 0x000000051c007c0c */ /* 0x040fe2000afa6670 */
[----:B------:R1:W-:Y:S01]  /*3580*/  @!P6 STG.E desc[UR8][R22.64+0xc], R6 ;  /* 0x00000c061600e986 */ /* 0x0003e2000c101908 */
[----:B------:R-:W-:-:S03]  /*3590*/  ISETP.GE.OR P4, PT, R28, UR5, P4 ;  /* 0x000000051c007c0c */ /* 0x000fc6000a786670 */
[----:B------:R1:W-:Y:S04]  /*35a0*/  @!P3 STG.E desc[UR8][R22.64+0x10], R4 ;  /* 0x000010041600b986 */ /* 0x0003e8000c101908 */
[----:B------:R1:W-:Y:S04]  /*35b0*/  @!P2 STG.E desc[UR8][R22.64+0x14], R2 ;  /* 0x000014021600a986 */ /* 0x0003e8000c101908 */
[----:B------:R1:W-:Y:S04]  /*35c0*/  @!P5 STG.E desc[UR8][R22.64+0x8], R8 ;  /* 0x000008081600d986 */ /* 0x0003e8000c101908 */
[----:B------:R1:W-:Y:S04]  /*35d0*/  @!P4 STG.E desc[UR8][R22.64+0x4], R10 ;  /* 0x0000040a1600c986 */ /* 0x0003e8000c101908 */
[----:B------:R1:W-:Y:S01]  /*35e0*/  @!P1 STG.E desc[UR8][R22.64+0x18], R3 ;  /* 0x0000180316009986 */ /* 0x0003e2000c101908 */
[----:B------:R-:W-:Y:S05]  /*35f0*/  @P0 EXIT ;  /* 0x000000000000094d */ /* 0x000fea0003800000 */
[----:B------:R-:W-:Y:S01]  /*3600*/  STG.E desc[UR8][R22.64+0x1c], R0 ;  /* 0x00001c0016007986 */ /* 0x000fe2000c101908 */
[----:B------:R-:W-:Y:S05]  /*3610*/  EXIT ;  /* 0x000000000000794d */ /* 0x000fea0003800000 */
        .weak           $__internal_0_$__cuda_sm20_div_u16
        .type           $__internal_0_$__cuda_sm20_div_u16,@function
        .size           $__internal_0_$__cuda_sm20_div_u16,(.L_x_83 - $__internal_0_$__cuda_sm20_div_u16)
$__internal_0_$__cuda_sm20_div_u16:
[----:B------:R-:W0:Y:S01]  /*3620*/  I2F.U16 R3, R0 ;  /* 0x0000000000037306 */ /* 0x000e220000101000 */
[----:B------:R-:W-:Y:S01]  /*3630*/  HFMA2 R4, -RZ, RZ, 15, 0 ;  /* 0x4b800000ff047431 */ /* 0x000fe200000001ff */
[----:B------:R-:W-:Y:S02]  /*3640*/  I2FP.F32.U32.RZ R2, R2 ;  /* 0x0000000200027245 */ /* 0x000fe4000020d000 */
[C---:B0-----:R-:W-:Y:S02]  /*3650*/  FSETP.GEU.AND P1, PT, |R3|.reuse, 1.175494350822287508e-38, PT ;  /* 0x008000000300780b */ /* 0x041fe40003f2e200 */
[----:B------:R-:W-:Y:S02]  /*3660*/  FSETP.GT.AND P0, PT, |R3|, 8.50705917302346158658e+37, PT ;  /* 0x7e8000000300780b */ /* 0x000fe40003f04200 */
[----:B------:R-:W-:-:S04]  /*3670*/  FSEL R4, R4, 1, !P1 ;  /* 0x3f80000004047808 */ /* 0x000fc80004800000 */
[----:B------:R-:W-:Y:S02]  /*3680*/  FSEL R4, R4, 0.25, !P0 ;  /* 0x3e80000004047808 */ /* 0x000fe40004000000 */
[----:B------:R-:W-:-:S03]  /*3690*/  ISETP.NE.U32.AND P0, PT, R0, RZ, PT ;  /* 0x000000ff0000720c */ /* 0x000fc60003f05070 */
[----:B------:R-:W-:-:S06]  /*36a0*/  FMUL R5, R3, R4 ;  /* 0x0000000403057220 */ /* 0x000fcc0000400000 */
[----:B------:R-:W0:Y:S02]  /*36b0*/  MUFU.RCP R5, R5 ;  /* 0x0000000500057308 */ /* 0x000e240000001000 */
[----:B0-----:R-:W-:-:S04]  /*36c0*/  FMUL R4, R4, R5 ;  /* 0x0000000504047220 */ /* 0x001fc80000400000 */
[----:B------:R-:W-:-:S04]  /*36d0*/  VIADD R3, R4, 0x2 ;  /* 0x0000000204037836 */ /* 0x000fc80000000000 */
[----:B------:R-:W-:Y:S01]  /*36e0*/  FMUL.RZ R4, R2, R3 ;  /* 0x0000000302047220 */ /* 0x000fe2000040c000 */
[----:B------:R-:W-:Y:S02]  /*36f0*/  IMAD.MOV.U32 R2, RZ, RZ, R6 ;  /* 0x000000ffff027224 */ /* 0x000fe400078e0006 */
[----:B------:R-:W-:-:S03]  /*3700*/  IMAD.MOV.U32 R3, RZ, RZ, 0x0 ;  /* 0x00000000ff037424 */ /* 0x000fc600078e00ff */
[----:B------:R-:W0:Y:S02]  /*3710*/  F2I.U32.TRUNC.NTZ R4, R4 ;  /* 0x0000000400047305 */ /* 0x000e24000020f000 */
[----:B0-----:R-:W-:Y:S01]  /*3720*/  LOP3.LUT R69, R4, 0xffff, RZ, 0xc0, !PT ;  /* 0x0000ffff04457812 */ /* 0x001fe200078ec0ff */
[----:B------:R-:W-:Y:S01]  /*3730*/  @!P0 IMAD.MOV.U32 R69, RZ, RZ, -0x1 ;  /* 0xffffffffff458424 */ /* 0x000fe200078e00ff */
[----:B------:R-:W-:Y:S06]  /*3740*/  RET.REL.NODEC R2 `(_ZN22matmul_improved_reduce27matmul_improved_partial_sumEiiiPKfS1_Pf) ;  /* 0xffffffc8022c7950 */ /* 0x000fec0003c3ffff */
.L_x_66:
        /* <DEDUP_REMOVED lines=11> */
.L_x_83:


//--------------------- .text._ZN22matmul_improved_reduce15matmul_improvedEiiiPKfS1_Pf --------------------------
	.section	.text._ZN22matmul_improved_reduce15matmul_improvedEiiiPKfS1_Pf,"ax",@progbits
	.align	128
        .global         _ZN22matmul_improved_reduce15matmul_improvedEiiiPKfS1_Pf
        .type           _ZN22matmul_improved_reduce15matmul_improvedEiiiPKfS1_Pf,@function
        .size           _ZN22matmul_improved_reduce15matmul_improvedEiiiPKfS1_Pf,(.L_x_84 - _ZN22matmul_improved_reduce15matmul_improvedEiiiPKfS1_Pf)
        .other          _ZN22matmul_improved_reduce15matmul_improvedEiiiPKfS1_Pf,@"STO_CUDA_ENTRY STV_DEFAULT"
_ZN22matmul_improved_reduce15matmul_improvedEiiiPKfS1_Pf:
.text._ZN22matmul_improved_reduce15matmul_improvedEiiiPKfS1_Pf:
[----:B------:R-:W-:Y:S01]  /*0000*/  LDC R1, c[0x0][0x37c] ;  /* 0x0000df00ff017b82 */ /* 0x000fe20000000800 */
[----:B------:R-:W0:Y:S07]  /*0010*/  LDCU UR5, c[0x0][0x388] ;  /* 0x00007100ff0577ac */ /* 0x000e2e0008000800 */
[----:B------:R-:W1:Y:S01]  /*0020*/  S2UR UR8, SR_CTAID.Y ;  /* 0x00000000000879c3 */ /* 0x000e620000002600 */
[----:B------:R-:W2:Y:S01]  /*0030*/  S2R R0, SR_TID.Y ;  /* 0x0000000000007919 */ /* 0x000ea20000002200 */
[----:B------:R-:W-:Y:S01]  /*0040*/  HFMA2 R74, -RZ, RZ, 0, 0 ;  /* 0x00000000ff4a7431 */ /* 0x000fe200000001ff */
[----:B------:R-:W3:Y:S01]  /*0050*/  LDCU UR4, c[0x0][0x360] ;  /* 0x00006c00ff0477ac */ /* 0x000ee20008000800 */
[----:B------:R-:W-:Y:S01]  /*0060*/  HFMA2 R90, -RZ, RZ, 0, 0 ;  /* 0x00000000ff5a7431 */ /* 0x000fe200000001ff */
[----:B------:R-:W4:Y:S01]  /*0070*/  S2R R3, SR_TID.X ;  /* 0x0000000000037919 */ /* 0x000f220000002100 */
[----:B------:R-:W-:Y:S01]  /*0080*/  IMAD.MOV.U32 R2, RZ, RZ, RZ ;  /* 0x000000ffff027224 */ /* 0x000fe200078e00ff */
[----:B------:R-:W-:Y:S01]  /*0090*/  CS2R R4, SRZ ;  /* 0x0000000000047805 */ /* 0x000fe2000001ff00 */
[----:B------:R-:W3:Y:S01]  /*00a0*/  LDC R81, c[0x0][0x364] ;  /* 0x0000d900ff517b82 */ /* 0x000ee20000000800 */
[----:B------:R-:W-:-:S02]  /*00b0*/  CS2R R6, SRZ ;  /* 0x0000000000067805 */ /* 0x000fc4000001ff00 */
[----:B------:R-:W-:Y:S02]  /*00c0*/  CS2R R8, SRZ ;  /* 0x0000000000087805 */ /* 0x000fe4000001ff00 */
[----:B------:R-:W-:Y:S02]  /*00d0*/  CS2R R10, SRZ ;  /* 0x00000000000a7805 */ /* 0x000fe4000001ff00 */
[----:B------:R-:W-:Y:S02]  /*00e0*/  CS2R R12, SRZ ;  /* 0x00000000000c7805 */ /* 0x000fe4000001ff00 */
[----:B------:R-:W-:Y:S02]  /*00f0*/  CS2R R14, SRZ ;  /* 0x00000000000e7805 */ /* 0x000fe4000001ff00 */
[----:B------:R-:W-:Y:S02]  /*0100*/  CS2R R16, SRZ ;  /* 0x0000000000107805 */ /* 0x000fe4000001ff00 */
[----:B------:R-:W-:Y:S01]  /*0110*/  CS2R R18, SRZ ;  /* 0x0000000000127805 */ /* 0x000fe2000001ff00 */
[----:B------:R-:W5:Y:S01]  /*0120*/  S2UR UR9, SR_CTAID.X ;  /* 0x00000000000979c3 */ /* 0x000f620000002500 */
[----:B0-----:R-:W-:Y:S01]  /*0130*/  UISETP.GE.AND UP0, UPT, UR5, 0x1, UPT ;  /* 0x000000010500788c */ /* 0x001fe2000bf06270 */
        /* <DEDUP_REMOVED lines=18> */
[----:B------:R-:W-:Y:S01]  /*0260*/  IMAD.MOV.U32 R72, RZ, RZ, RZ ;  /* 0x000000ffff487224 */ /* 0x000fe200078e00ff */
[----:B------:R-:W-:Y:S01]  /*0270*/  MOV R84, RZ ;  /* 0x000000ff00547202 */ /* 0x000fe20000000f00 */
[----:B------:R-:W-:Y:S01]  /*0280*/  IMAD.MOV.U32 R80, RZ, RZ, RZ ;  /* 0x000000ffff507224 */ /* 0x000fe200078e00ff */
[----:B------:R-:W-:Y:S01]  /*0290*/  MOV R96, RZ ;  /* 0x000000ff00607202 */ /* 0x000fe20000000f00 */
[----:B------:R-:W-:Y:S01]  /*02a0*/  IMAD.MOV.U32 R82, RZ, RZ, RZ ;  /* 0x000000ffff527224 */ /* 0x000fe200078e00ff */
[----:B------:R-:W0:Y:S01]  /*02b0*/  LDCU.64 UR12, c[0x0][0x358] ;  /* 0x00006b00ff0c77ac */ /* 0x000e220008000a00 */
[----:B------:R-:W-:-:S02]  /*02c0*/  IMAD.MOV.U32 R86, RZ, RZ, RZ ;  /* 0x000000ffff567224 */ /* 0x000fc400078e00ff */
[----:B------:R-:W-:Y:S01]  /*02d0*/  IMAD.MOV.U32 R88, RZ, RZ, RZ ;  /* 0x000000ffff587224 */ /* 0x000fe200078e00ff */
[----:B-1----:R-:W-:Y:S01]  /*02e0*/  USHF.L.U32 UR8, UR8, 0x6, URZ ;  /* 0x0000000608087899 */ /* 0x002fe200080006ff */
[----:B------:R-:W-:Y:S01]  /*02f0*/  IMAD.MOV.U32 R92, RZ, RZ, RZ ;  /* 0x000000ffff5c7224 */ /* 0x000fe200078e00ff */
[----:B-----5:R-:W-:Y:S01]  /*0300*/  USHF.L.U32 UR9, UR9, 0x7, URZ ;  /* 0x0000000709097899 */ /* 0x020fe200080006ff */
[----:B------:R-:W-:Y:S02]  /*0310*/  IMAD.MOV.U32 R94, RZ, RZ, RZ ;  /* 0x000000ffff5e7224 */ /* 0x000fe400078e00ff */
[----:B---3--:R-:W-:Y:S01]  /*0320*/  IMAD R81, R81, UR4, RZ ;  /* 0x0000000451517c24 */ /* 0x008fe2000f8e02ff */
[----:B--2-4-:R-:W-:Y:S08]  /*0330*/  BRA.U !UP0, `(.L_x_67) ;  /* 0x0000002508387547 */ /* 0x014ff0000b800000 */
[----:B------:R-:W1:Y:S01]  /*0340*/  S2UR UR10, SR_CgaCtaId ;  /* 0x00000000000a79c3 */ /* 0x000e620000008800 */
[----:B------:R-:W-:Y:S01]  /*0350*/  IMAD R75, R0, UR4, R3 ;  /* 0x00000004004b7c24 */ /* 0x000fe2000f8e0203 */
[--C-:B------:R-:W-:Y:S01]  /*0360*/  SHF.R.U32.HI R73, RZ, 0x4, R81.reuse ;  /* 0x00000004ff497819 */ /* 0x100fe20000011651 */
[----:B------:R-:W-:Y:S01]  /*0370*/  UMOV UR4, 0x400 ;  /* 0x0000040000047882 */ /* 0x000fe20000000000 */
[----:B------:R-:W-:Y:S02]  /*0380*/  SHF.R.U32.HI R81, RZ, 0x7, R81 ;  /* 0x00000007ff517819 */ /* 0x000fe40000011651 */
[----:B------:R-:W-:Y:S02]  /*0390*/  VIMNMX.U32 R2, PT, PT, R73, 0x40, !PT ;  /* 0x0000004049027848 */ /* 0x000fe40007fe0000 */
[C---:B------:R-:W-:Y:S02]  /*03a0*/  LOP3.LUT R83, R75.reuse, 0xf, RZ, 0xc0, !PT ;  /* 0x0000000f4b537812 */ /* 0x040fe400078ec0ff */
[----:B------:R-:W-:Y:S01]  /*03b0*/  LOP3.LUT R85, R75, 0x7f, RZ, 0xc0, !PT ;  /* 0x0000007f4b557812 */ /* 0x000fe200078ec0ff */
[----:B------:R-:W-:Y:S01]  /*03c0*/  VIADD R2, R2, 0xffffffff ;  /* 0xffffffff02027836 */ /* 0x000fe20000000000 */
[----:B------:R-:W-:Y:S01]  /*03d0*/  SHF.R.U32.HI R98, RZ, 0x4, R75 ;  /* 0x00000004ff627819 */ /* 0x000fe2000001164b */
[----:B------:R-:W-:Y:S01]  /*03e0*/  IMAD.SHL.U32 R45, R83, 0x100, RZ ;  /* 0x00000100532d7824 */ /* 0x000fe200078e00ff */
[----:B------:R-:W-:-:S02]  /*03f0*/  VIMNMX.U32 R42, PT, PT, R81, 0x10, !PT ;  /* 0x00000010512a7848 */ /* 0x000fc40007fe0000 */
[----:B------:R-:W-:Y:S02]  /*0400*/  LOP3.LUT R46, R73, 0xffff, RZ, 0xc0, !PT ;  /* 0x0000ffff492e7812 */ /* 0x000fe400078ec0ff */
[----:B------:R-:W-:Y:S02]  /*0410*/  LOP3.LUT R44, R2, 0xffff, RZ, 0xc0, !PT ;  /* 0x0000ffff022c7812 */ /* 0x000fe400078ec0ff */
[----:B------:R-:W-:Y:S01]  /*0420*/  MOV R47, 0x480 ;  /* 0x00000480002f7802 */ /* 0x000fe20000000f00 */
[----:B-1----:R-:W-:-:S06]  /*0430*/  ULEA UR10, UR10, UR4, 0x18 ;  /* 0x000000040a0a7291 */ /* 0x002fcc000f8ec0ff */
[----:B------:R-:W-:Y:S02]  /*0440*/  LEA R87, R85, UR10, 0x2 ;  /* 0x0000000a55577c11 */ /* 0x000fe4000f8e10ff */
[----:B------:R-:W-:-:S03]  /*0450*/  IADD3 R89, PT, PT, R45, UR10, RZ ;  /* 0x0000000a2d597c10 */ /* 0x000fc6000fffe0ff */
[----:B------:R-:W-:-:S07]  /*0460*/  VIADD R91, R87, 0x1000 ;  /* 0x00001000575b7836 */ /* 0x000fce0000000000 */
[----:B0-----:R-:W-:Y:S05]  /*0470*/  CALL.REL.NOINC `($__internal_1_$__cuda_sm20_div_u16) ;  /* 0x00000030009c7944 */ /* 0x001fea0003c00000 */
[----:B------:R-:W0:Y:S01]  /*0480*/  LDC R97, c[0x0][0x384] ;  /* 0x0000e100ff617b82 */ /* 0x000e220000000800 */
[----:B------:R-:W-:Y:S01]  /*0490*/  LOP3.LUT R2, R93, 0xffff, RZ, 0xc0, !PT ;  /* 0x0000ffff5d027812 */ /* 0x000fe200078ec0ff */
[----:B------:R-:W-:Y:S01]  /*04a0*/  VIADD R42, R42, 0xffffffff ;  /* 0xffffffff2a2a7836 */ /* 0x000fe20000000000 */
[----:B------:R-:W-:Y:S02]  /*04b0*/  MOV R95, R93 ;  /* 0x0000005d005f7202 */ /* 0x000fe40000000f00 */
[----:B------:R-:W-:Y:S01]  /*04c0*/  LOP3.LUT R46, R81, 0xff, RZ, 0xc0, !PT ;  /* 0x000000ff512e7812 */ /* 0x000fe200078ec0ff */
[----:B------:R-:W-:Y:S01]  /*04d0*/  VIADD R2, R2, 0x1 ;  /* 0x0000000102027836 */ /* 0x000fe20000000000 */
[----:B------:R-:W-:Y:S02]  /*04e0*/  LOP3.LUT R44, R42, 0xff, RZ, 0xc0, !PT ;  /* 0x000000ff2a2c7812 */ /* 0x000fe400078ec0ff */
[----:B------:R-:W-:Y:S02]  /*04f0*/  MOV R47, 0x530 ;  /* 0x00000530002f7802 */ /* 0x000fe40000000f00 */
[----:B------:R-:W-:Y:S01]  /*0500*/  LOP3.LUT R99, R2, 0x1fffc, RZ, 0xc0, !PT ;  /* 0x0001fffc02637812 */ /* 0x000fe200078ec0ff */
[----:B0-----:R-:W-:-:S07]  /*0510*/  IMAD.SHL.U32 R97, R97, 0x10, RZ ;  /* 0x0000001061617824 */ /* 0x001fce00078e00ff */
[----:B------:R-:W-:Y:S05]  /*0520*/  CALL.REL.NOINC `($__internal_1_$__cuda_sm20_div_u16) ;  /* 0x0000003000707944 */ /* 0x000fea0003c00000 */
[----:B------:R-:W0:Y:S01]  /*0530*/  LDCU UR14, c[0x0][0x388] ;  /* 0x00007100ff0e77ac */ /* 0x000e220008000800 */
[C---:B------:R-:W-:Y:S01]  /*0540*/  LEA R101, R98.reuse, R45, 0x2 ;  /* 0x0000002d62657211 */ /* 0x040fe200078e10ff */
[----:B------:R-:W-:Y:S01]  /*0550*/  IMAD.IADD R102, R98, 0x1, R73 ;  /* 0x0000000162667824 */ /* 0x000fe200078e0249 */
[----:B------:R-:W-:Y:S01]  /*0560*/  IADD3 R100, PT, PT, -R99, RZ, RZ ;  /* 0x000000ff63647210 */ /* 0x000fe20007ffe1ff */
[----:B------:R-:W1:Y:S01]  /*0570*/  LDCU.128 UR4, c[0x0][0x390] ;  /* 0x00007200ff0477ac */ /* 0x000e620008000c00 */
[----:B------:R-:W-:Y:S02]  /*0580*/  IMAD R104, R73, 0x3, R98 ;  /* 0x0000000349687824 */ /* 0x000fe400078e0262 */
[----:B------:R-:W-:Y:S02]  /*0590*/  IMAD.MOV.U32 R2, RZ, RZ, RZ ;  /* 0x000000ffff027224 */ /* 0x000fe400078e00ff */
[----:B------:R-:W-:Y:S01]  /*05a0*/  VIADD R101, R101, UR10 ;  /* 0x0000000a65657c36 */ /* 0x000fe20008000000 */
[----:B0-----:R-:W-:-:S02]  /*05b0*/  UIMAD UR11, UR8, UR14, URZ ;  /* 0x0000000e080b72a4 */ /* 0x001fc4000f8e02ff */
[--C-:B------:R-:W-:Y:S02]  /*05c0*/  IMAD R102, R102, UR14, R83.reuse ;  /* 0x0000000e66667c24 */ /* 0x100fe4000f8e0253 */
[--C-:B------:R-:W-:Y:S01]  /*05d0*/  IMAD R104, R104, UR14, R83.reuse ;  /* 0x0000000e68687c24 */ /* 0x100fe2000f8e0253 */
[----:B-1----:R-:W-:Y:S01]  /*05e0*/  UIMAD.WIDE UR4, UR11, 0x4, UR4 ;  /* 0x000000040b0478a5 */ /* 0x002fe2000f8e0204 */
[----:B------:R-:W-:Y:S02]  /*05f0*/  IMAD R105, R73, UR14, RZ ;  /* 0x0000000e49697c24 */ /* 0x000fe4000f8e02ff */
[----:B------:R-:W-:-:S03]  /*0600*/  IMAD R106, R98, UR14, R83 ;  /* 0x0000000e626a7c24 */ /* 0x000fc6000f8e0253 */
[----:B------:R-:W-:Y:S01]  /*0610*/  MOV R41, UR5 ;  /* 0x0000000500297c02 */ /* 0x000fe20008000f00 */
[----:B------:R-:W-:Y:S01]  /*0620*/  IMAD.U32 R43, RZ, RZ, UR5 ;  /* 0x00000005ff2b7e24 */ /* 0x000fe2000f8e00ff */
[----:B------:R-:W-:Y:S01]  /*0630*/  MOV R42, UR4 ;  /* 0x00000004002a7c02 */ /* 0x000fe20008000f00 */
[----:B------:R-:W-:Y:S01]  /*0640*/  IMAD.U32 R40, RZ, RZ, UR4 ;  /* 0x00000004ff287e24 */ /* 0x000fe2000f8e00ff */
[----:B------:R-:W-:Y:S01]  /*0650*/  UIMAD.WIDE.U32 UR4, UR9, 0x4, UR6 ;  /* 0x00000004090478a5 */ /* 0x000fe2000f8e0006 */
[----:B------:R-:W-:Y:S01]  /*0660*/  IMAD.MOV.U32 R79, RZ, RZ, R41 ;  /* 0x000000ffff4f7224 */ /* 0x000fe200078e0029 */
[----:B------:R-:W-:Y:S01]  /*0670*/  LOP3.LUT R41, R95, 0xffff, RZ, 0xc0, !PT ;  /* 0x0000ffff5f297812 */ /* 0x000fe200078ec0ff */
[----:B------:R-:W-:Y:S01]  /*0680*/  IMAD.MOV.U32 R78, RZ, RZ, R42 ;  /* 0x000000ffff4e7224 */ /* 0x000fe200078e002a */
[----:B------:R-:W-:Y:S01]  /*0690*/  LOP3.LUT R42, R93, 0xffff, RZ, 0xc0, !PT ;  /* 0x0000ffff5d2a7812 */ /* 0x000fe200078ec0ff */
[----:B------:R-:W-:Y:S01]  /*06a0*/  IMAD R40, R73, 0x2, R98 ;  /* 0x0000000249287824 */ /* 0x000fe200078e0262 */
[----:B------:R-:W-:Y:S01]  /*06b0*/  UIADD3 UR6, UPT, UPT, UR14, 0xf, URZ ;  /* 0x0000000f0e067890 */ /* 0x000fe2000fffe0ff */
[----:B------:R-:W-:Y:S01]  /*06c0*/  VIADD R41, R41, 0x1 ;  /* 0x0000000129297836 */ /* 0x000fe20000000000 */
[----:B------:R-:W-:Y:S01]  /*06d0*/  IADD3 R42, PT, PT, R42, 0x1, RZ ;  /* 0x000000012a2a7810 */ /* 0x000fe20007ffe0ff */
[----:B------:R-:W-:Y:S01]  /*06e0*/  IMAD R103, R40, UR14, R83 ;  /* 0x0000000e28677c24 */ /* 0x000fe2000f8e0253 */
[----:B------:R-:W-:Y:S01]  /*06f0*/  MOV R77, UR5 ;  /* 0x00000005004d7c02 */ /* 0x000fe20008000f00 */
[----:B------:R-:W-:Y:S01]  /*0700*/  IMAD.U32 R76, RZ, RZ, UR4 ;  /* 0x00000004ff4c7e24 */ /* 0x000fe2000f8e00ff */
[C---:B------:R-:W-:Y:S01]  /*0710*/  LOP3.LUT R107, R42.reuse, 0x3, RZ, 0xc0, !PT ;  /* 0x000000032a6b7812 */ /* 0x040fe200078ec0ff */
[----:B------:R-:W-:Y:S01]  /*0720*/  USHF.R.U32.HI UR6, URZ, 0x4, UR6 ;  /* 0x00000004ff067899 */ /* 0x000fe20008011606 */
[----:B------:R-:W-:Y:S01]  /*0730*/  LOP3.LUT R108, R42, 0x1fc, RZ, 0xc0, !PT ;  /* 0x000001fc2a6c7812 */ /* 0x000fe200078ec0ff */
[----:B------:R-:W-:Y:S01]  /*0740*/  UMOV UR4, URZ ;  /* 0x000000ff00047c82 */ /* 0x000fe20008000000 */
[----:B------:R-:W-:-:S09]  /*0750*/  LOP3.LUT R109, R41, 0x3, RZ, 0xc0, !PT ;  /* 0x00000003296d7812 */ /* 0x000fd200078ec0ff */
.L_x_81:
[----:B------:R-:W-:Y:S01]  /*0760*/  LOP3.LUT R40, R95, 0xffff, RZ, 0xc0, !PT ;  /* 0x0000ffff5f287812 */ /* 0x000fe200078ec0ff */
[----:B------:R-:W-:Y:S01]  /*0770*/  UIADD3 UR4, UPT, UPT, UR4, 0x1, URZ ;  /* 0x0000000104047890 */ /* 0x000fe2000fffe0ff */
[----:B------:R-:W-:Y:S02]  /*0780*/  IMAD.MOV.U32 R110, RZ, RZ, RZ ;  /* 0x000000ffff6e7224 */ /* 0x000fe400078e00ff */
[----:B------:R-:W-:Y:S01]  /*0790*/  ISETP.GE.U32.AND P0, PT, R40, 0x3, PT ;  /* 0x000000032800780c */ /* 0x000fe20003f06070 */
[----:B------:R-:W-:-:S12]  /*07a0*/  UISETP.NE.AND UP1, UPT, UR4, UR6, UPT ;  /* 0x000000060400728c */ /* 0x000fd8000bf25270 */
[----:B------:R-:W-:Y:S05]  /*07b0*/  @!P0 BRA `(.L_x_68) ;  /* 0x0000000800bc8947 */ /* 0x000fea0003800000 */
[----:B------:R-:W-:Y:S02]  /*07c0*/  IMAD.MOV R40, RZ, RZ, -R99 ;  /* 0x000000ffff287224 */ /* 0x000fe400078e0a63 */
[----:B------:R-:W-:Y:S02]  /*07d0*/  HFMA2 R110, -RZ, RZ, 0, 0 ;  /* 0x00000000ff6e7431 */ /* 0x000fe400000001ff */
[----:B------:R-:W-:Y:S01]  /*07e0*/  IMAD.MOV.U32 R52, RZ, RZ, R100 ;  /* 0x000000ffff347224 */ /* 0x000fe200078e0064 */
[----:B------:R-:W-:Y:S01]  /*07f0*/  MOV R54, R101 ;  /* 0x0000006500367202 */ /* 0x000fe20000000f00 */
[----:B------:R-:W-:Y:S01]  /*0800*/  IMAD.MOV.U32 R122, RZ, RZ, R106 ;  /* 0x000000ffff7a7224 */ /* 0x000fe200078e006a */
[----:B------:R-:W-:Y:S01]  /*0810*/  ISETP.GE.AND P0, PT, R40, RZ, PT ;  /* 0x000000ff2800720c */ /* 0x000fe20003f06270 */
[----:B------:R-:W-:Y:S01]  /*0820*/  IMAD.MOV.U32 R115, RZ, RZ, R104 ;  /* 0x000000ffff737224 */ /* 0x000fe200078e0068 */
[----:B------:R-:W-:Y:S01]  /*0830*/  MOV R121, R102 ;  /* 0x0000006600797202 */ /* 0x000fe20000000f00 */
[----:B------:R-:W-:-:S10]  /*0840*/  IMAD.MOV.U32 R114, RZ, RZ, R103 ;  /* 0x000000ffff727224 */ /* 0x000fd400078e0067 */
[----:B------:R-:W-:Y:S05]  /*0850*/  @P0 BRA `(.L_x_69) ;  /* 0x0000000800340947 */ /* 0x000fea0003800000 */
[----:B------:R-:W-:Y:S01]  /*0860*/  IMAD.MOV R40, RZ, RZ, -R52 ;  /* 0x000000ffff287224 */ /* 0x000fe200078e0a34 */
[----:B------:R-:W-:-:S04]  /*0870*/  PLOP3.LUT P0, PT, PT, PT, PT, 0x80, 0x8 ;  /* 0x000000000008781c */ /* 0x000fc80003f0f070 */
[----:B------:R-:W-:-:S13]  /*0880*/  ISETP.GT.AND P1, PT, R40, 0xc, PT ;  /* 0x0000000c2800780c */ /* 0x000fda0003f24270 */
[----:B------:R-:W-:Y:S05]  /*0890*/  @!P1 BRA `(.L_x_70) ;  /* 0x0000000400609947 */ /* 0x000fea0003800000 */
[----:B------:R-:W-:-:S13]  /*08a0*/  PLOP3.LUT P0, PT, PT, PT, PT, 0x8, 0x80 ;  /* 0x000000000080781c */ /* 0x000fda0003f0e170 */
.L_x_71:
[C---:B------:R-:W-:Y:S01]  /*08b0*/  IMAD R119, R105.reuse, 0x4, R122 ;  /* 0x0000000469777824 */ /* 0x040fe200078e027a */
[----:B------:R-:W-:Y:S01]  /*08c0*/  LEA R116, R105, R121, 0x2 ;  /* 0x0000007969747211 */ /* 0x000fe200078e10ff */
[----:B-1----:R-:W-:-:S04]  /*08d0*/  IMAD.WIDE.U32 R40, R121, 0x4, R78 ;  /* 0x0000000479287825 */ /* 0x002fc800078e004e */
[----:B------:R-:W-:Y:S01]  /*08e0*/  IMAD.WIDE.U32 R44, R122, 0x4, R78 ;  /* 0x000000047a2c7825 */ /* 0x000fe200078e004e */
[C---:B------:R-:W-:Y:S01]  /*08f0*/  LEA R122, R105.reuse, R119, 0x2 ;  /* 0x00000077697a7211 */ /* 0x040fe200078e10ff */
[----:B------:R0:W2:Y:S02]  /*0900*/  LDG.E R55, desc[UR12][R40.64] ;  /* 0x0000000c28377981 */ /* 0x0000a4000c1e1900 */
[C---:B------:R-:W-:Y:S02]  /*0910*/  IMAD R117, R105.reuse, 0x4, R114 ;  /* 0x0000000469757824 */ /* 0x040fe400078e0272 */
[----:B------:R-:W-:Y:S01]  /*0920*/  IMAD R118, R105, 0x4, R115 ;  /* 0x0000000469767824 */ /* 0x000fe200078e0273 */
[----:B------:R1:W3:Y:S01]  /*0930*/  LDG.E R53, desc[UR12][R44.64] ;  /* 0x0000000c2c357981 */ /* 0x0002e2000c1e1900 */
[----:B------:R-:W-:-:S04]  /*0940*/  IMAD.WIDE.U32 R42, R114, 0x4, R78 ;  /* 0x00000004722a7825 */ /* 0x000fc800078e004e */
[--C-:B------:R-:W-:Y:S01]  /*0950*/  IMAD.WIDE.U32 R48, R115, 0x4, R78.reuse ;  /* 0x0000000473307825 */ /* 0x100fe200078e004e */
[----:B------:R4:W5:Y:S03]  /*0960*/  LDG.E R111, desc[UR12][R42.64] ;  /* 0x0000000c2a6f7981 */ /* 0x000966000c1e1900 */
[--C-:B------:R-:W-:Y:S01]  /*0970*/  IMAD.WIDE.U32 R50, R119, 0x4, R78.reuse ;  /* 0x0000000477327825 */ /* 0x100fe200078e004e */
[----:B------:R4:W5:Y:S03]  /*0980*/  LDG.E R112, desc[UR12][R48.64] ;  /* 0x0000000c30707981 */ /* 0x000966000c1e1900 */
[----:B------:R-:W-:Y:S01]  /*0990*/  IMAD.WIDE.U32 R46, R116, 0x4, R78 ;  /* 0x00000004742e7825 */ /* 0x000fe200078e004e */
[----:B------:R4:W5:Y:S03]  /*09a0*/  LDG.E R113, desc[UR12][R50.64] ;  /* 0x0000000c32717981 */ /* 0x000966000c1e1900 */
[C---:B------:R-:W-:Y:S01]  /*09b0*/  IMAD R121, R105.reuse, 0x4, R116 ;  /* 0x0000000469797824 */ /* 0x040fe200078e0274 */
[----:B------:R4:W5:Y:S01]  /*09c0*/  LDG.E R114, desc[UR12][R46.64] ;  /* 0x0000000c2e727981 */ /* 0x000962000c1e1900 */
[----:B------:R-:W-:-:S02]  /*09d0*/  IMAD R119, R105, 0x4, R117 ;  /* 0x0000000469777824 */ /* 0x000fc400078e0275 */
[----:B0-----:R-:W-:Y:S01]  /*09e0*/  IMAD.WIDE.U32 R40, R118, 0x4, R78 ;  /* 0x0000000476287825 */ /* 0x001fe200078e004e */
[----:B------:R-:W-:-:S03]  /*09f0*/  LEA R118, R105, R118, 0x2 ;  /* 0x0000007669767211 */ /* 0x000fc600078e10ff */
[--C-:B-1----:R-:W-:Y:S01]  /*0a00*/  IMAD.WIDE.U32 R44, R117, 0x4, R78.reuse ;  /* 0x00000004752c7825 */ /* 0x102fe200078e004e */
[----:B------:R-:W5:Y:S03]  /*0a10*/  LDG.E R116, desc[UR12][R40.64] ;  /* 0x0000000c28747981 */ /* 0x000f66000c1e1900 */
[--C-:B----4-:R-:W-:Y:S01]  /*0a20*/  IMAD.WIDE.U32 R42, R122, 0x4, R78.reuse ;  /* 0x000000047a2a7825 */ /* 0x110fe200078e004e */
[----:B------:R0:W4:Y:S03]  /*0a30*/  LDG.E R115, desc[UR12][R44.64] ;  /* 0x0000000c2c737981 */ /* 0x000126000c1e1900 */
[--C-:B------:R-:W-:Y:S01]  /*0a40*/  IMAD.WIDE.U32 R48, R121, 0x4, R78.reuse ;  /* 0x0000000479307825 */ /* 0x100fe200078e004e */
[----:B------:R1:W4:Y:S03]  /*0a50*/  LDG.E R117, desc[UR12][R42.64] ;  /* 0x0000000c2a757981 */ /* 0x000326000c1e1900 */
[----:B------:R-:W-:Y:S01]  /*0a60*/  IMAD.WIDE.U32 R50, R119, 0x4, R78 ;  /* 0x0000000477327825 */ /* 0x000fe200078e004e */
[C---:B------:R-:W-:Y:S01]  /*0a70*/  LEA R119, R105.reuse, R119, 0x2 ;  /* 0x0000007769777211 */ /* 0x040fe200078e10ff */
[----:B------:R1:W4:Y:S02]  /*0a80*/  LDG.E R120, desc[UR12][R48.64] ;  /* 0x0000000c30787981 */ /* 0x000324000c1e1900 */
[----:B------:R-:W-:-:S02]  /*0a90*/  IMAD R122, R105, 0x4, R122 ;  /* 0x00000004697a7824 */ /* 0x000fc400078e027a */
[----:B------:R-:W-:Y:S01]  /*0aa0*/  IMAD R121, R105, 0x4, R121 ;  /* 0x0000000469797824 */ /* 0x000fe200078e0279 */
[----:B------:R1:W4:Y:S01]  /*0ab0*/  LDG.E R50, desc[UR12][R50.64] ;  /* 0x0000000c32327981 */ /* 0x000322000c1e1900 */
[----:B------:R-:W-:-:S04]  /*0ac0*/  IMAD.WIDE.U32 R46, R118, 0x4, R78 ;  /* 0x00000004762e7825 */ /* 0x000fc800078e004e */
[----:B------:R-:W-:Y:S02]  /*0ad0*/  IMAD R118, R105, 0x4, R118 ;  /* 0x0000000469767824 */ /* 0x000fe400078e0276 */
[--C-:B0-----:R-:W-:Y:S01]  /*0ae0*/  IMAD.WIDE.U32 R44, R122, 0x4, R78.reuse ;  /* 0x000000047a2c7825 */ /* 0x101fe200078e004e */
[----:B------:R-:W4:Y:S03]  /*0af0*/  LDG.E R46, desc[UR12][R46.64] ;  /* 0x0000000c2e2e7981 */ /* 0x000f26000c1e1900 */
[--C-:B------:R-:W-:Y:S02]  /*0b00*/  IMAD.WIDE.U32 R40, R121, 0x4, R78.reuse ;  /* 0x0000000479287825 */ /* 0x100fe400078e004e */
[----:B------:R-:W4:Y:S02]  /*0b10*/  LDG.E R44, desc[UR12][R44.64] ;  /* 0x0000000c2c2c7981 */ /* 0x000f24000c1e1900 */
[----:B-1----:R-:W-:-:S02]  /*0b20*/  IMAD.WIDE.U32 R42, R119, 0x4, R78 ;  /* 0x00000004772a7825 */ /* 0x002fc400078e004e */
[----:B------:R0:W4:Y:S02]  /*0b30*/  LDG.E R40, desc[UR12][R40.64] ;  /* 0x0000000c28287981 */ /* 0x000124000c1e1900 */
[----:B------:R-:W-:Y:S02]  /*0b40*/  IMAD.WIDE.U32 R48, R118, 0x4, R78 ;  /* 0x0000000476307825 */ /* 0x000fe400078e004e */
[----:B------:R1:W4:Y:S04]  /*0b50*/  LDG.E R42, desc[UR12][R42.64] ;  /* 0x0000000c2a2a7981 */ /* 0x000328000c1e1900 */
[----:B------:R1:W4:Y:S01]  /*0b60*/  LDG.E R48, desc[UR12][R48.64] ;  /* 0x0000000c30307981 */ /* 0x000322000c1e1900 */
[C-C-:B------:R-:W-:Y:S01]  /*0b70*/  IMAD R124, R73.reuse, 0x4, R54.reuse ;  /* 0x00000004497c7824 */ /* 0x140fe200078e0236 */
[C---:B------:R-:W-:Y:S01]  /*0b80*/  LEA R51, R73.reuse, R54, 0x3 ;  /* 0x0000003649337211 */ /* 0x040fe200078e18ff */
[----:B------:R-:W-:-:S02]  /*0b90*/  IMAD R125, R73, 0x10, R54 ;  /* 0x00000010497d7824 */ /* 0x000fc400078e0236 */
[C---:B------:R-:W-:Y:S02]  /*0ba0*/  IMAD R123, R73.reuse, 0xc, R54 ;  /* 0x0000000c497b7824 */ /* 0x040fe400078e0236 */
[C-C-:B0-----:R-:W-:Y:S01]  /*0bb0*/  IMAD R41, R73.reuse, 0x4, R125.reuse ;  /* 0x0000000449297824 */ /* 0x141fe200078e027d */
[C---:B-1----:R-:W-:Y:S01]  /*0bc0*/  LEA R43, R73.reuse, R125, 0x3 ;  /* 0x0000007d492b7211 */ /* 0x042fe200078e18ff */
[C-C-:B------:R-:W-:Y:S02]  /*0bd0*/  IMAD R47, R73.reuse, 0x10, R125.reuse ;  /* 0x00000010492f7824 */ /* 0x140fe400078e027d */
[C---:B------:R-:W-:Y:S02]  /*0be0*/  IMAD R45, R73.reuse, 0xc, R125 ;  /* 0x0000000c492d7824 */ /* 0x040fe400078e027d */
[C---:B------:R-:W-:Y:S01]  /*0bf0*/  IMAD R49, R73.reuse, 0x4, R47 ;  /* 0x0000000449317824 */ /* 0x040fe200078e022f */
[----:B------:R-:W-:Y:S01]  /*0c00*/  IADD3 R52, PT, PT, R52, 0x10, RZ ;  /* 0x0000001034347810 */ /* 0x000fe20007ffe0ff */
[----:B------:R-:W-:-:S03]  /*0c10*/  IMAD R110, R73, 0x4, R110 ;  /* 0x00000004496e7824 */ /* 0x000fc600078e026e */
[----:B------:R-:W-:Y:S01]  /*0c20*/  ISETP.GE.AND P1, PT, R52, -0xc, PT ;  /* 0xfffffff43400780c */ /* 0x000fe20003f26270 */
[----:B------:R-:W-:-:S04]  /*0c30*/  IMAD R110, R73, 0x4, R110 ;  /* 0x00000004496e7824 */ /* 0x000fc800078e026e */
[----:B------:R-:W-:Y:S01]  /*0c40*/  IMAD R110, R73, 0x4, R110 ;  /* 0x00000004496e7824 */ /* 0x000fe200078e026e */
[C---:B------:R-:W-:Y:S01]  /*0c50*/  LEA R122, R105.reuse, R122, 0x2 ;  /* 0x0000007a697a7211 */ /* 0x040fe200078e10ff */
[----:B------:R-:W-:Y:S02]  /*0c60*/  IMAD R121, R105, 0x4, R121 ;  /* 0x0000000469797824 */ /* 0x000fe400078e0279 */
[C---:B------:R-:W-:Y:S01]  /*0c70*/  IMAD R110, R73.reuse, 0x4, R110 ;  /* 0x00000004496e7824 */ /* 0x040fe200078e026e */
[----:B---3--:R0:W-:Y:S04]  /*0c80*/  STS [R54], R53 ;  /* 0x0000003536007388 */ /* 0x0081e80000000800 */
[----:B--2---:R-:W-:Y:S04]  /*0c90*/  STS [R124], R55 ;  /* 0x000000377c007388 */ /* 0x004fe80000000800 */
[----:B-----5:R1:W-:Y:S01]  /*0ca0*/  STS [R51], R111 ;  /* 0x0000006f33007388 */ /* 0x0203e20000000800 */
[----:B0-----:R-:W-:-:S03]  /*0cb0*/  IMAD R54, R73, 0x10, R47 ;  /* 0x0000001049367824 */ /* 0x001fc600078e022f */
[----:B------:R-:W-:Y:S01]  /*0cc0*/  STS [R123], R112 ;  /* 0x000000707b007388 */ /* 0x000fe20000000800 */
[----:B------:R-:W-:-:S03]  /*0cd0*/  IMAD R53, R73, 0xc, R47 ;  /* 0x0000000c49357824 */ /* 0x000fc600078e022f */
[----:B------:R-:W-:Y:S01]  /*0ce0*/  STS [R125], R113 ;  /* 0x000000717d007388 */ /* 0x000fe20000000800 */
[----:B-1----:R-:W-:-:S03]  /*0cf0*/  LEA R51, R73, R47, 0x3 ;  /* 0x0000002f49337211 */ /* 0x002fc600078e18ff */
[----:B------:R0:W-:Y:S01]  /*0d00*/  STS [R41], R114 ;  /* 0x0000007229007388 */ /* 0x0001e20000000800 */
[----:B------:R-:W-:-:S03]  /*0d10*/  IMAD R55, R73, 0x4, R54 ;  /* 0x0000000449377824 */ /* 0x000fc600078e0236 */
[----:B----4-:R1:W-:Y:S01]  /*0d20*/  STS [R43], R115 ;  /* 0x000000732b007388 */ /* 0x0103e20000000800 */
[----:B0-----:R-:W-:-:S03]  /*0d30*/  LEA R41, R73, R54, 0x3 ;  /* 0x0000003649297211 */ /* 0x001fc600078e18ff */
[----:B------:R-:W-:Y:S04]  /*0d40*/  STS [R45], R116 ;  /* 0x000000742d007388 */ /* 0x000fe80000000800 */
[----:B------:R-:W-:Y:S01]  /*0d50*/  STS [R47], R117 ;  /* 0x000000752f007388 */ /* 0x000fe20000000800 */
[----:B-1----:R-:W-:-:S03]  /*0d60*/  IMAD R43, R73, 0xc, R54 ;  /* 0x0000000c492b7824 */ /* 0x002fc600078e0236 */
[----:B------:R-:W-:Y:S04]  /*0d70*/  STS [R49], R120 ;  /* 0x0000007831007388 */ /* 0x000fe80000000800 */
[----:B------:R-:W-:Y:S04]  /*0d80*/  STS [R51], R50 ;  /* 0x0000003233007388 */ /* 0x000fe80000000800 */
[----:B------:R-:W-:Y:S04]  /*0d90*/  STS [R53], R46 ;  /* 0x0000002e35007388 */ /* 0x000fe80000000800 */
[----:B------:R0:W-:Y:S04]  /*0da0*/  STS [R54], R44 ;  /* 0x0000002c36007388 */ /* 0x0001e80000000800 */
[----:B------:R1:W-:Y:S04]  /*0db0*/  STS [R55], R40 ;  /* 0x0000002837007388 */ /* 0x0003e80000000800 */
[----:B------:R1:W-:Y:S04]  /*0dc0*/  STS [R41], R42 ;  /* 0x0000002a29007388 */ /* 0x0003e80000000800 */
[----:B------:R1:W-:Y:S01]  /*0dd0*/  STS [R43], R48 ;  /* 0x000000302b007388 */ /* 0x0003e20000000800 */
[C---:B------:R-:W-:Y:S01]  /*0de0*/  LEA R114, R105.reuse, R119, 0x2 ;  /* 0x0000007769727211 */ /* 0x040fe200078e10ff */
[----:B------:R-:W-:Y:S01]  /*0df0*/  IMAD R115, R105, 0x4, R118 ;  /* 0x0000000469737824 */ /* 0x000fe200078e0276 */
[----:B0-----:R-:W-:Y:S01]  /*0e00*/  LEA R54, R73, R54, 0x4 ;  /* 0x0000003649367211 */ /* 0x001fe200078e20ff */
[----:B------:R-:W-:Y:S06]  /*0e10*/  @!P1 BRA `(.L_x_71) ;  /* 0xfffffff800a49947 */ /* 0x000fec000383ffff */
.L_x_70:
[----:B-1----:R-:W-:-:S05]  /*0e20*/  IMAD.MOV R40, RZ, RZ, -R52 ;  /* 0x000000ffff287224 */ /* 0x002fca00078e0a34 */
[----:B------:R-:W-:-:S13]  /*0e30*/  ISETP.GT.AND P1, PT, R40, 0x4, PT ;  /* 0x000000042800780c */ /* 0x000fda0003f24270 */
[----:B------:R-:W-:Y:S05]  /*0e40*/  @!P1 BRA `(.L_x_72) ;  /* 0x0000000000b09947 */ /* 0x000fea0003800000 */
[----:B------:R-:W-:Y:S01]  /*0e50*/  IMAD.WIDE.U32 R40, R122, 0x4, R78 ;  /* 0x000000047a287825 */ /* 0x000fe200078e004e */
[----:B------:R-:W-:-:S03]  /*0e60*/  LEA R122, R105, R122, 0x2 ;  /* 0x0000007a697a7211 */ /* 0x000fc600078e10ff */
[--C-:B------:R-:W-:Y:S01]  /*0e70*/  IMAD.WIDE.U32 R112, R121, 0x4, R78.reuse ;  /* 0x0000000479707825 */ /* 0x100fe200078e004e */
[----:B------:R0:W2:Y:S03]  /*0e80*/  LDG.E R53, desc[UR12][R40.64] ;  /* 0x0000000c28357981 */ /* 0x0000a6000c1e1900 */
[----:B------:R-:W-:Y:S01]  /*0e90*/  IMAD.WIDE.U32 R50, R114, 0x4, R78 ;  /* 0x0000000472327825 */ /* 0x000fe200078e004e */
[C---:B------:R-:W-:Y:S01]  /*0ea0*/  LEA R114, R105.reuse, R114, 0x2 ;  /* 0x0000007269727211 */ /* 0x040fe200078e10ff */
[----:B------:R-:W3:Y:S02]  /*0eb0*/  LDG.E R112, desc[UR12][R112.64] ;  /* 0x0000000c70707981 */ /* 0x000ee4000c1e1900 */
[C---:B------:R-:W-:Y:S02]  /*0ec0*/  IMAD R121, R105.reuse, 0x4, R121 ;  /* 0x0000000469797824 */ /* 0x040fe400078e0279 */
[----:B------:R-:W-:Y:S01]  /*0ed0*/  IMAD R55, R105, 0x4, R115 ;  /* 0x0000000469377824 */ /* 0x000fe200078e0273 */
[----:B------:R1:W4:Y:S01]  /*0ee0*/  LDG.E R50, desc[UR12][R50.64] ;  /* 0x0000000c32327981 */ /* 0x000322000c1e1900 */
[----:B------:R-:W-:-:S04]  /*0ef0*/  IMAD.WIDE.U32 R48, R115, 0x4, R78 ;  /* 0x0000000473307825 */ /* 0x000fc800078e004e */
[--C-:B------:R-:W-:Y:S02]  /*0f00*/  IMAD.WIDE.U32 R46, R122, 0x4, R78.reuse ;  /* 0x000000047a2e7825 */ /* 0x100fe400078e004e */
[----:B------:R-:W5:Y:S02]  /*0f10*/  LDG.E R48, desc[UR12][R48.64] ;  /* 0x0000000c30307981 */ /* 0x000f64000c1e1900 */
[--C-:B------:R-:W-:Y:S02]  /*0f20*/  IMAD.WIDE.U32 R44, R121, 0x4, R78.reuse ;  /* 0x00000004792c7825 */ /* 0x100fe400078e004e */
[----:B------:R-:W5:Y:S02]  /*0f30*/  LDG.E R47, desc[UR12][R46.64] ;  /* 0x0000000c2e2f7981 */ /* 0x000f64000c1e1900 */
[--C-:B------:R-:W-:Y:S02]  /*0f40*/  IMAD.WIDE.U32 R42, R114, 0x4, R78.reuse ;  /* 0x00000004722a7825 */ /* 0x100fe400078e004e */
[----:B------:R1:W5:Y:S02]  /*0f50*/  LDG.E R44, desc[UR12][R44.64] ;  /* 0x0000000c2c2c7981 */ /* 0x000364000c1e1900 */
[----:B0-----:R-:W-:-:S02]  /*0f60*/  IMAD.WIDE.U32 R40, R55, 0x4, R78 ;  /* 0x0000000437287825 */ /* 0x001fc400078e004e */
[----:B------:R0:W5:Y:S04]  /*0f70*/  LDG.E R42, desc[UR12][R42.64] ;  /* 0x0000000c2a2a7981 */ /* 0x000168000c1e1900 */
[----:B------:R-:W5:Y:S01]  /*0f80*/  LDG.E R40, desc[UR12][R40.64] ;  /* 0x0000000c28287981 */ /* 0x000f62000c1e1900 */
[CC--:B------:R-:W-:Y:S01]  /*0f90*/  LEA R116, R73.reuse, R54.reuse, 0x4 ;  /* 0x0000003649747211 */ /* 0x0c0fe200078e20ff */
[C-C-:B------:R-:W-:Y:S01]  /*0fa0*/  IMAD R111, R73.reuse, 0x8, R54.reuse ;  /* 0x00000008496f7824 */ /* 0x140fe200078e0236 */
[C---:B-1----:R-:W-:Y:S01]  /*0fb0*/  LEA R51, R73.reuse, R54, 0x2 ;  /* 0x0000003649337211 */ /* 0x042fe200078e10ff */
[C---:B------:R-:W-:Y:S01]  /*0fc0*/  IMAD R113, R73.reuse, 0xc, R54 ;  /* 0x0000000c49717824 */ /* 0x040fe200078e0236 */
[C---:B------:R-:W-:Y:S01]  /*0fd0*/  LEA R45, R73.reuse, R116, 0x3 ;  /* 0x00000074492d7211 */ /* 0x040fe200078e18ff */
[----:B------:R-:W-:-:S02]  /*0fe0*/  IMAD R49, R73, 0x4, R116 ;  /* 0x0000000449317824 */ /* 0x000fc400078e0274 */
[C---:B0-----:R-:W-:Y:S02]  /*0ff0*/  IMAD R43, R73.reuse, 0xc, R116 ;  /* 0x0000000c492b7824 */ /* 0x041fe400078e0274 */
[----:B------:R-:W-:Y:S01]  /*1000*/  IMAD R110, R73, 0x4, R110 ;  /* 0x00000004496e7824 */ /* 0x000fe200078e026e */
[----:B------:R-:W-:Y:S01]  /*1010*/  PLOP3.LUT P0, PT, PT, PT, PT, 0x8, 0x80 ;  /* 0x000000000080781c */ /* 0x000fe20003f0e170 */
[----:B------:R-:W-:Y:S01]  /*1020*/  IMAD R114, R105, 0x4, R114 ;  /* 0x0000000469727824 */ /* 0x000fe200078e0272 */
[----:B------:R-:W-:Y:S01]  /*1030*/  IADD3 R52, PT, PT, R52, 0x8, RZ ;  /* 0x0000000834347810 */ /* 0x000fe20007ffe0ff */
[----:B------:R-:W-:Y:S01]  /*1040*/  IMAD R110, R73, 0x4, R110 ;  /* 0x00000004496e7824 */ /* 0x000fe200078e026e */
[C---:B------:R-:W-:Y:S01]  /*1050*/  LEA R121, R105.reuse, R121, 0x2 ;  /* 0x0000007969797211 */ /* 0x040fe200078e10ff */
[C---:B------:R-:W-:Y:S01]  /*1060*/  IMAD R122, R105.reuse, 0x4, R122 ;  /* 0x00000004697a7824 */ /* 0x040fe200078e027a */
[----:B------:R-:W-:Y:S01]  /*1070*/  LEA R115, R105, R55, 0x2 ;  /* 0x0000003769737211 */ /* 0x000fe200078e10ff */
[----:B--2---:R0:W-:Y:S04]  /*1080*/  STS [R54], R53 ;  /* 0x0000003536007388 */ /* 0x0041e80000000800 */
[----:B---3--:R1:W-:Y:S04]  /*1090*/  STS [R51], R112 ;  /* 0x0000007033007388 */ /* 0x0083e80000000800 */
[----:B----4-:R1:W-:Y:S04]  /*10a0*/  STS [R111], R50 ;  /* 0x000000326f007388 */ /* 0x0103e80000000800 */
[----:B-----5:R1:W-:Y:S04]  /*10b0*/  STS [R113], R48 ;  /* 0x0000003071007388 */ /* 0x0203e80000000800 */
[----:B------:R1:W-:Y:S04]  /*10c0*/  STS [R116], R47 ;  /* 0x0000002f74007388 */ /* 0x0003e80000000800 */
[----:B------:R1:W-:Y:S04]  /*10d0*/  STS [R49], R44 ;  /* 0x0000002c31007388 */ /* 0x0003e80000000800 */
[----:B------:R1:W-:Y:S04]  /*10e0*/  STS [R45], R42 ;  /* 0x0000002a2d007388 */ /* 0x0003e80000000800 */
[----:B------:R1:W-:Y:S01]  /*10f0*/  STS [R43], R40 ;  /* 0x000000282b007388 */ /* 0x0003e20000000800 */
[----:B0-----:R-:W-:-:S07]  /*1100*/  LEA R54, R73, R116, 0x4 ;  /* 0x0000007449367211 */ /* 0x001fce00078e20ff */
.L_x_72:
[----:B------:R-:W-:-:S13]  /*1110*/  ISETP.NE.OR P0, PT, R52, RZ, P0 ;  /* 0x000000ff3400720c */ /* 0x000fda0000705670 */
[----:B------:R-:W-:Y:S05]  /*1120*/  @!P0 BRA `(.L_x_68) ;  /* 0x0000000000608947 */ /* 0x000fea0003800000 */
.L_x_69:
[----:B-1----:R-:W-:-:S04]  /*1130*/  IMAD.WIDE.U32 R46, R122, 0x4, R78 ;  /* 0x000000047a2e7825 */ /* 0x002fc800078e004e */
[--C-:B--2---:R-:W-:Y:S02]  /*1140*/  IMAD.WIDE.U32 R44, R121, 0x4, R78.reuse ;  /* 0x00000004792c7825 */ /* 0x104fe400078e004e */
[----:B------:R-:W2:Y:S02]  /*1150*/  LDG.E R47, desc[UR12][R46.64] ;  /* 0x0000000c2e2f7981 */ /* 0x000ea4000c1e1900 */
[--C-:B------:R-:W-:Y:S02]  /*1160*/  IMAD.WIDE.U32 R42, R114, 0x4, R78.reuse ;  /* 0x00000004722a7825 */ /* 0x100fe400078e004e */
[----:B------:R-:W3:Y:S02]  /*1170*/  LDG.E R44, desc[UR12][R44.64] ;  /* 0x0000000c2c2c7981 */ /* 0x000ee4000c1e1900 */
[----:B------:R-:W-:Y:S02]  /*1180*/  IMAD.WIDE.U32 R40, R115, 0x4, R78 ;  /* 0x0000000473287825 */ /* 0x000fe400078e004e */
[----:B------:R-:W4:Y:S04]  /*1190*/  LDG.E R42, desc[UR12][R42.64] ;  /* 0x0000000c2a2a7981 */ /* 0x000f28000c1e1900 */
[----:B------:R-:W5:Y:S01]  /*11a0*/  LDG.E R40, desc[UR12][R40.64] ;  /* 0x0000000c28287981 */ /* 0x000f62000c1e1900 */
[C-C-:B------:R-:W-:Y:S01]  /*11b0*/  IMAD R49, R73.reuse, 0x4, R54.reuse ;  /* 0x0000000449317824 */ /* 0x140fe200078e0236 */
[C---:B------:R-:W-:Y:S01]  /*11c0*/  LEA R51, R73.reuse, R54, 0x3 ;  /* 0x0000003649337211 */ /* 0x040fe200078e18ff */
[----:B------:R-:W-:-:S02]  /*11d0*/  IMAD R53, R73, 0xc, R54 ;  /* 0x0000000c49357824 */ /* 0x000fc400078e0236 */
[----:B------:R-:W-:-:S05]  /*11e0*/  VIADD R52, R52, 0x4 ;  /* 0x0000000434347836 */ /* 0x000fca0000000000 */
[----:B------:R-:W-:Y:S01]  /*11f0*/  ISETP.NE.AND P0, PT, R52, RZ, PT ;  /* 0x000000ff3400720c */ /* 0x000fe20003f05270 */
[----:B------:R-:W-:Y:S01]  /*1200*/  IMAD R121, R105, 0x4, R121 ;  /* 0x0000000469797824 */ /* 0x000fe200078e0279 */
[----:B------:R-:W-:Y:S01]  /*1210*/  LEA R110, R73, R110, 0x2 ;  /* 0x0000006e496e7211 */ /* 0x000fe200078e10ff */
[C---:B------:R-:W-:Y:S01]  /*1220*/  IMAD R115, R105.reuse, 0x4, R115 ;  /* 0x0000000469737824 */ /* 0x040fe200078e0273 */
[C---:B------:R-:W-:Y:S02]  /*1230*/  LEA R114, R105.reuse, R114, 0x2 ;  /* 0x0000007269727211 */ /* 0x040fe400078e10ff */
[----:B------:R-:W-:Y:S01]  /*1240*/  LEA R122, R105, R122, 0x2 ;  /* 0x0000007a697a7211 */ /* 0x000fe200078e10ff */
[----:B--2---:R0:W-:Y:S04]  /*1250*/  STS [R54], R47 ;  /* 0x0000002f36007388 */ /* 0x0041e80000000800 */
[----:B---3--:R2:W-:Y:S04]  /*1260*/  STS [R49], R44 ;  /* 0x0000002c31007388 */ /* 0x0085e80000000800 */
[----:B----4-:R2:W-:Y:S04]  /*1270*/  STS [R51], R42 ;  /* 0x0000002a33007388 */ /* 0x0105e80000000800 */
[----:B-----5:R2:W-:Y:S01]  /*1280*/  STS [R53], R40 ;  /* 0x0000002835007388 */ /* 0x0205e20000000800 */
[----:B0-----:R-:W-:Y:S01]  /*1290*/  IMAD R54, R73, 0x10, R54 ;  /* 0x0000001049367824 */ /* 0x001fe200078e0236 */
[----:B------:R-:W-:Y:S06]  /*12a0*/  @P0 BRA `(.L_x_69) ;  /* 0xfffffffc00a00947 */ /* 0x000fec000383ffff */
.L_x_68:
[----:B------:R-:W-:Y:S02]  /*12b0*/  ISETP.NE.AND P0, PT, R109, RZ, PT ;  /* 0x000000ff6d00720c */ /* 0x000fe40003f05270 */
[----:B-12---:R-:W-:-:S04]  /*12c0*/  LOP3.LUT R40, R93, 0xffff, RZ, 0xc0, !PT ;  /* 0x0000ffff5d287812 */ /* 0x006fc800078ec0ff */
[----:B------:R-:W-:-:S07]  /*12d0*/  ISETP.GE.U32.AND P1, PT, R40, 0x3, PT ;  /* 0x000000032800780c */ /* 0x000fce0003f26070 */
[----:B------:R-:W-:Y:S06]  /*12e0*/  @!P0 BRA `(.L_x_73) ;  /* 0x0000000000588947 */ /* 0x000fec0003800000 */
[----:B------:R-:W0:Y:S01]  /*12f0*/  LDCU UR5, c[0x0][0x388] ;  /* 0x00007100ff0577ac */ /* 0x000e220008000800 */
[----:B------:R-:W-:-:S05]  /*1300*/  IADD3 R110, PT, PT, R98, R110, RZ ;  /* 0x0000006e626e7210 */ /* 0x000fca0007ffe0ff */
[----:B0-----:R-:W-:-:S04]  /*1310*/  IMAD R41, R110, UR5, R83 ;  /* 0x000000056e297c24 */ /* 0x001fc8000f8e0253 */
[----:B------:R-:W-:-:S06]  /*1320*/  IMAD.WIDE.U32 R40, R41, 0x4, R78 ;  /* 0x0000000429287825 */ /* 0x000fcc00078e004e */
[----:B------:R-:W2:Y:S01]  /*1330*/  LDG.E R40, desc[UR12][R40.64] ;  /* 0x0000000c28287981 */ /* 0x000ea2000c1e1900 */
[----:B------:R-:W-:Y:S01]  /*1340*/  IMAD R44, R110, 0x4, R89 ;  /* 0x000000046e2c7824 */ /* 0x000fe200078e0259 */
[----:B------:R-:W-:-:S04]  /*1350*/  ISETP.NE.AND P0, PT, R109, 0x1, PT ;  /* 0x000000016d00780c */ /* 0x000fc80003f05270 */
[----:B--2---:R0:W-:Y:S09]  /*1360*/  STS [R44], R40 ;  /* 0x000000282c007388 */ /* 0x0041f20000000800 */
[----:B------:R-:W-:Y:S05]  /*1370*/  @!P0 BRA `(.L_x_73) ;  /* 0x0000000000348947 */ /* 0x000fea0003800000 */
[----:B------:R-:W-:Y:S02]  /*1380*/  ISETP.NE.AND P0, PT, R109, 0x2, PT ;  /* 0x000000026d00780c */ /* 0x000fe40003f05270 */
[----:B------:R-:W-:-:S05]  /*1390*/  IADD3 R110, PT, PT, R73, R110, RZ ;  /* 0x0000006e496e7210 */ /* 0x000fca0007ffe0ff */
[----:B------:R-:W-:-:S04]  /*13a0*/  IMAD R43, R110, UR5, R83 ;  /* 0x000000056e2b7c24 */ /* 0x000fc8000f8e0253 */
[----:B------:R-:W-:-:S04]  /*13b0*/  IMAD.WIDE.U32 R42, R43, 0x4, R78 ;  /* 0x000000042b2a7825 */ /* 0x000fc800078e004e */
[----:B0-----:R-:W-:Y:S02]  /*13c0*/  @P0 IMAD.IADD R40, R73, 0x1, R110 ;  /* 0x0000000149280824 */ /* 0x001fe400078e026e */
[----:B------:R-:W2:Y:S02]  /*13d0*/  LDG.E R42, desc[UR12][R42.64] ;  /* 0x0000000c2a2a7981 */ /* 0x000ea4000c1e1900 */
[----:B------:R-:W-:-:S04]  /*13e0*/  @P0 IMAD R41, R40, UR5, R83 ;  /* 0x0000000528290c24 */ /* 0x000fc8000f8e0253 */
[----:B------:R-:W-:-:S06]  /*13f0*/  @P0 IMAD.WIDE.U32 R40, R41, 0x4, R78 ;  /* 0x0000000429280825 */ /* 0x000fcc00078e004e */
[----:B------:R-:W3:Y:S01]  /*1400*/  @P0 LDG.E R40, desc[UR12][R40.64] ;  /* 0x0000000c28280981 */ /* 0x000ee2000c1e1900 */
[----:B------:R-:W-:-:S05]  /*1410*/  LEA R44, R73, R44, 0x2 ;  /* 0x0000002c492c7211 */ /* 0x000fca00078e10ff */
[----:B------:R-:W-:Y:S01]  /*1420*/  @P0 IMAD R45, R73, 0x4, R44 ;  /* 0x00000004492d0824 */ /* 0x000fe200078e022c */
[----:B--2---:R1:W-:Y:S04]  /*1430*/  STS [R44], R42 ;  /* 0x0000002a2c007388 */ /* 0x0043e80000000800 */
[----:B---3--:R1:W-:Y:S02]  /*1440*/  @P0 STS [R45], R40 ;  /* 0x000000282d000388 */ /* 0x0083e40000000800 */
.L_x_73:
[----:B------:R-:W-:Y:S01]  /*1450*/  HFMA2 R50, -RZ, RZ, 0, 0 ;  /* 0x00000000ff327431 */ /* 0x000fe200000001ff */
[----:B------:R-:W-:Y:S06]  /*1460*/  @!P1 BRA `(.L_x_74) ;  /* 0x0000000c00409947 */ /* 0x000fec0003800000 */
[----:B------:R-:W-:Y:S01]  /*1470*/  ISETP.GT.AND P0, PT, R108, RZ, PT ;  /* 0x000000ff6c00720c */ /* 0x000fe20003f04270 */
[----:B------:R-:W2:Y:S01]  /*1480*/  LDCU UR11, c[0x0][0x384] ;  /* 0x00007080ff0b77ac */ /* 0x000ea20008000800 */
[----:B------:R-:W-:Y:S01]  /*1490*/  IMAD.MOV.U32 R50, RZ, RZ, RZ ;  /* 0x000000ffff327224 */ /* 0x000fe200078e00ff */
[----:B------:R-:W-:-:S10]  /*14a0*/  UMOV UR5, URZ ;  /* 0x000000ff00057c82 */ /* 0x000fd40008000000 */
[----:B------:R-:W-:Y:S05]  /*14b0*/  @!P0 BRA `(.L_x_75) ;  /* 0x0000000800b88947 */ /* 0x000fea0003800000 */
[----:B01----:R-:W-:Y:S02]  /*14c0*/  IADD3 R40, PT, PT, R108, -UR5, RZ ;  /* 0x800000056c287c10 */ /* 0x003fe4000fffe0ff */
[----:B------:R-:W-:Y:S02]  /*14d0*/  PLOP3.LUT P0, PT, PT, PT, PT, 0x80, 0x8 ;  /* 0x000000000008781c */ /* 0x000fe40003f0f070 */
[----:B------:R-:W-:-:S13]  /*14e0*/  ISETP.GT.AND P1, PT, R40, 0xc, PT ;  /* 0x0000000c2800780c */ /* 0x000fda0003f24270 */
[----:B------:R-:W-:Y:S05]  /*14f0*/  @!P1 BRA `(.L_x_76) ;  /* 0x0000000400b89947 */ /* 0x000fea0003800000 */
[----:B------:R-:W-:Y:S01]  /*1500*/  PLOP3.LUT P0, PT, PT, PT, PT, 0x8, 0x80 ;  /* 0x000000000080781c */ /* 0x000fe20003f0e170 */
[----:B------:R-:W-:Y:S01]  /*1510*/  VIADD R52, R108, 0xfffffff4 ;  /* 0xfffffff46c347836 */ /* 0x000fe20000000000 */
[----:B------:R-:W0:Y:S11]  /*1520*/  LDCU UR7, c[0x0][0x384] ;  /* 0x00007080ff0777ac */ /* 0x000e360008000800 */
.L_x_77:
[----:B------:R-:W-:Y:S01]  /*1530*/  LEA.HI R112, R75, R50, RZ, 0x19 ;  /* 0x000000324b707211 */ /* 0x000fe200078fc8ff */
[----:B------:R-:W-:-:S03]  /*1540*/  IMAD R50, R81, 0x4, R50 ;  /* 0x0000000451327824 */ /* 0x000fc600078e0232 */
[----:B-1----:R-:W-:Y:S01]  /*1550*/  IADD3 R44, PT, PT, R81, R112, RZ ;  /* 0x00000070512c7210 */ /* 0x002fe20007ffe0ff */
[--C-:B0-----:R-:W-:Y:S01]  /*1560*/  IMAD R43, R112, UR7, R85.reuse ;  /* 0x00000007702b7c24 */ /* 0x101fe2000f8e0255 */
[-C--:B------:R-:W-:Y:S02]  /*1570*/  LEA.HI R54, R75, R50.reuse, RZ, 0x19 ;  /* 0x000000324b367211 */ /* 0x080fe400078fc8ff */
[C---:B------:R-:W-:Y:S01]  /*1580*/  LEA R116, R81.reuse, R50, 0x2 ;  /* 0x0000003251747211 */ /* 0x040fe200078e10ff */
[--C-:B------:R-:W-:Y:S02]  /*1590*/  IMAD R41, R44, UR7, R85.reuse ;  /* 0x000000072c297c24 */ /* 0x100fe4000f8e0255 */
[----:B------:R-:W-:Y:S01]  /*15a0*/  IMAD.IADD R44, R81, 0x1, R44 ;  /* 0x00000001512c7824 */ /* 0x000fe200078e022c */
[----:B------:R-:W-:Y:S01]  /*15b0*/  LEA.HI R110, R75, R116, RZ, 0x19 ;  /* 0x000000744b6e7211 */ /* 0x000fe200078fc8ff */
[--C-:B------:R-:W-:Y:S02]  /*15c0*/  IMAD R49, R54, UR7, R85.reuse ;  /* 0x0000000736317c24 */ /* 0x100fe4000f8e0255 */
[----:B------:R-:W-:-:S02]  /*15d0*/  IMAD R47, R44, UR7, R85 ;  /* 0x000000072c2f7c24 */ /* 0x000fc4000f8e0255 */
[----:B------:R-:W-:Y:S02]  /*15e0*/  IMAD.IADD R44, R81, 0x1, R44 ;  /* 0x00000001512c7824 */ /* 0x000fe400078e022c */
[----:B------:R-:W-:Y:S01]  /*15f0*/  IMAD.WIDE R48, R49, 0x4, R76 ;  /* 0x0000000431307825 */ /* 0x000fe200078e024c */
[----:B------:R-:W-:-:S03]  /*1600*/  IADD3 R50, PT, PT, R81, R54, RZ ;  /* 0x0000003651327210 */ /* 0x000fc60007ffe0ff */
[C---:B------:R-:W-:Y:S01]  /*1610*/  IMAD.IADD R118, R81.reuse, 0x1, R110 ;  /* 0x0000000151767824 */ /* 0x040fe200078e026e */
[----:B------:R-:W-:Y:S01]  /*1620*/  LEA R116, R81, R116, 0x2 ;  /* 0x0000007451747211 */ /* 0x000fe200078e10ff */
[----:B------:R-:W-:Y:S01]  /*1630*/  IMAD R45, R44, UR7, R85 ;  /* 0x000000072c2d7c24 */ /* 0x000fe2000f8e0255 */
[----:B------:R0:W3:Y:S01]  /*1640*/  LDG.E R55, desc[UR12][R48.64] ;  /* 0x0000000c30377981 */ /* 0x0000e2000c1e1900 */
[----:B------:R-:W-:-:S04]  /*1650*/  IMAD.WIDE R40, R41, 0x4, R76 ;  /* 0x0000000429287825 */ /* 0x000fc800078e024c */
[--C-:B------:R-:W-:Y:S01]  /*1660*/  IMAD.WIDE R42, R43, 0x4, R76.reuse ;  /* 0x000000042b2a7825 */ /* 0x100fe200078e024c */
[----:B------:R1:W4:Y:S03]  /*1670*/  LDG.E R53, desc[UR12][R40.64] ;  /* 0x0000000c28357981 */ /* 0x000326000c1e1900 */
[----:B------:R-:W-:Y:S01]  /*1680*/  IMAD.WIDE R44, R45, 0x4, R76 ;  /* 0x000000042d2c7825 */ /* 0x000fe200078e024c */
[----:B0-----:R-:W-:Y:S01]  /*1690*/  IADD3 R48, PT, PT, R81, R118, RZ ;  /* 0x0000007651307210 */ /* 0x001fe20007ffe0ff */
[----:B------:R0:W5:Y:S02]  /*16a0*/  LDG.E R111, desc[UR12][R42.64] ;  /* 0x0000000c2a6f7981 */ /* 0x000164000c1e1900 */
[--C-:B------:R-:W-:Y:S01]  /*16b0*/  IMAD R49, R118, UR7, R85.reuse ;  /* 0x0000000776317c24 */ /* 0x100fe2000f8e0255 */
[----:B------:R-:W-:Y:S01]  /*16c0*/  LEA.HI R118, R75, R116, RZ, 0x19 ;  /* 0x000000744b767211 */ /* 0x000fe200078fc8ff */
[--C-:B------:R-:W-:Y:S01]  /*16d0*/  IMAD R51, R50, UR7, R85.reuse ;  /* 0x0000000732337c24 */ /* 0x100fe2000f8e0255 */
[----:B------:R-:W-:Y:S01]  /*16e0*/  IADD3 R50, PT, PT, R81, R50, RZ ;  /* 0x0000003251327210 */ /* 0x000fe20007ffe0ff */
[----:B------:R-:W-:Y:S01]  /*16f0*/  IMAD R113, R110, UR7, R85 ;  /* 0x000000076e717c24 */ /* 0x000fe2000f8e0255 */
[----:B------:R2:W3:Y:S01]  /*1700*/  LDG.E R117, desc[UR12][R44.64] ;  /* 0x0000000c2c757981 */ /* 0x0004e2000c1e1900 */
[----:B------:R-:W-:-:S04]  /*1710*/  IMAD.WIDE R46, R47, 0x4, R76 ;  /* 0x000000042f2e7825 */ /* 0x000fc800078e024c */
[--C-:B-1----:R-:W-:Y:S02]  /*1720*/  IMAD.WIDE R40, R113, 0x4, R76.reuse ;  /* 0x0000000471287825 */ /* 0x102fe400078e024c */
[----:B------:R1:W3:Y:S02]  /*1730*/  LDG.E R113, desc[UR12][R46.64] ;  /* 0x0000000c2e717981 */ /* 0x0002e4000c1e1900 */
[----:B0-----:R-:W-:Y:S02]  /*1740*/  IMAD.WIDE R42, R51, 0x4, R76 ;  /* 0x00000004332a7825 */ /* 0x001fe400078e024c */
[----:B------:R0:W3:Y:S02]  /*1750*/  LDG.E R115, desc[UR12][R40.64] ;  /* 0x0000000c28737981 */ /* 0x0000e4000c1e1900 */
[C---:B--2---:R-:W-:Y:S02]  /*1760*/  IMAD.IADD R44, R81.reuse, 0x1, R118 ;  /* 0x00000001512c7824 */ /* 0x044fe400078e0276 */
[----:B------:R-:W-:Y:S01]  /*1770*/  IMAD R51, R50, UR7, R85 ;  /* 0x0000000732337c24 */ /* 0x000fe2000f8e0255 */
[----:B------:R2:W3:Y:S01]  /*1780*/  LDG.E R114, desc[UR12][R42.64] ;  /* 0x0000000c2a727981 */ /* 0x0004e2000c1e1900 */
[C---:B------:R-:W-:Y:S01]  /*1790*/  IMAD.IADD R50, R81.reuse, 0x1, R50 ;  /* 0x0000000151327824 */ /* 0x040fe200078e0232 */
[----:B------:R-:W-:Y:S01]  /*17a0*/  IADD3 R122, PT, PT, R81, R44, RZ ;  /* 0x0000002c517a7210 */ /* 0x000fe20007ffe0ff */
[----:B-1----:R-:W-:-:S04]  /*17b0*/  IMAD.WIDE R46, R51, 0x4, R76 ;  /* 0x00000004332e7825 */ /* 0x002fc800078e024c */
[--C-:B0-----:R-:W-:Y:S01]  /*17c0*/  IMAD R41, R48, UR7, R85.reuse ;  /* 0x0000000730297c24 */ /* 0x101fe2000f8e0255 */
[C---:B------:R-:W-:Y:S01]  /*17d0*/  IADD3 R124, PT, PT, R81.reuse, R122, RZ ;  /* 0x0000007a517c7210 */ /* 0x040fe20007ffe0ff */
[----:B------:R-:W-:Y:S01]  /*17e0*/  IMAD R51, R50, UR7, R85 ;  /* 0x0000000732337c24 */ /* 0x000fe2000f8e0255 */
[----:B------:R0:W3:Y:S01]  /*17f0*/  LDG.E R119, desc[UR12][R46.64] ;  /* 0x0000000c2e777981 */ /* 0x0000e2000c1e1900 */
[----:B------:R-:W-:Y:S02]  /*1800*/  IMAD.IADD R48, R81, 0x1, R48 ;  /* 0x0000000151307824 */ /* 0x000fe400078e0230 */
[----:B--2---:R-:W-:-:S04]  /*1810*/  IMAD.WIDE R42, R49, 0x4, R76 ;  /* 0x00000004312a7825 */ /* 0x004fc800078e024c */
[----:B------:R-:W-:Y:S01]  /*1820*/  IMAD.WIDE R50, R51, 0x4, R76 ;  /* 0x0000000433327825 */ /* 0x000fe200078e024c */
[----:B------:R1:W2:Y:S03]  /*1830*/  LDG.E R120, desc[UR12][R42.64] ;  /* 0x0000000c2a787981 */ /* 0x0002a6000c1e1900 */
[--C-:B------:R-:W-:Y:S02]  /*1840*/  IMAD R49, R48, UR7, R85.reuse ;  /* 0x0000000730317c24 */ /* 0x100fe4000f8e0255 */
[----:B------:R-:W-:Y:S01]  /*1850*/  IMAD R45, R118, UR7, R85 ;  /* 0x00000007762d7c24 */ /* 0x000fe2000f8e0255 */
[----:B------:R-:W2:Y:S01]  /*1860*/  LDG.E R50, desc[UR12][R50.64] ;  /* 0x0000000c32327981 */ /* 0x000ea2000c1e1900 */
[----:B------:R-:W-:-:S04]  /*1870*/  IMAD.WIDE R40, R41, 0x4, R76 ;  /* 0x0000000429287825 */ /* 0x000fc800078e024c */
[--C-:B------:R-:W-:Y:S01]  /*1880*/  IMAD R123, R44, UR7, R85.reuse ;  /* 0x000000072c7b7c24 */ /* 0x100fe2000f8e0255 */
[----:B------:R1:W2:Y:S01]  /*1890*/  LDG.E R121, desc[UR12][R40.64] ;  /* 0x0000000c28797981 */ /* 0x0002a2000c1e1900 */
[--C-:B------:R-:W-:Y:S02]  /*18a0*/  IMAD R125, R122, UR7, R85.reuse ;  /* 0x000000077a7d7c24 */ /* 0x100fe4000f8e0255 */
[----:B------:R-:W-:Y:S02]  /*18b0*/  IMAD R124, R124, UR7, R85 ;  /* 0x000000077c7c7c24 */ /* 0x000fe4000f8e0255 */
[----:B------:R-:W-:-:S04]  /*18c0*/  IMAD.WIDE R48, R49, 0x4, R76 ;  /* 0x0000000431307825 */ /* 0x000fc800078e024c */
[--C-:B0-----:R-:W-:Y:S02]  /*18d0*/  IMAD.WIDE R46, R45, 0x4, R76.reuse ;  /* 0x000000042d2e7825 */ /* 0x101fe400078e024c */
[----:B------:R-:W2:Y:S02]  /*18e0*/  LDG.E R48, desc[UR12][R48.64] ;  /* 0x0000000c30307981 */ /* 0x000ea4000c1e1900 */
[--C-:B------:R-:W-:Y:S02]  /*18f0*/  IMAD.WIDE R44, R123, 0x4, R76.reuse ;  /* 0x000000047b2c7825 */ /* 0x100fe400078e024c */
[----:B------:R-:W2:Y:S02]  /*1900*/  LDG.E R46, desc[UR12][R46.64] ;  /* 0x0000000c2e2e7981 */ /* 0x000ea4000c1e1900 */
[--C-:B-1----:R-:W-:Y:S02]  /*1910*/  IMAD.WIDE R42, R125, 0x4, R76.reuse ;  /* 0x000000047d2a7825 */ /* 0x102fe400078e024c */
[----:B------:R-:W2:Y:S02]  /*1920*/  LDG.E R44, desc[UR12][R44.64] ;  /* 0x0000000c2c2c7981 */ /* 0x000ea4000c1e1900 */
[----:B------:R-:W-:-:S02]  /*1930*/  IMAD.WIDE R40, R124, 0x4, R76 ;  /* 0x000000047c287825 */ /* 0x000fc400078e024c */
[----:B------:R-:W2:Y:S04]  /*1940*/  LDG.E R42, desc[UR12][R42.64] ;  /* 0x0000000c2a2a7981 */ /* 0x000ea8000c1e1900 */
[----:B------:R0:W2:Y:S01]  /*1950*/  LDG.E R40, desc[UR12][R40.64] ;  /* 0x0000000c28287981 */ /* 0x0000a2000c1e1900 */
[--C-:B------:R-:W-:Y:S02]  /*1960*/  IMAD R122, R112, 0x200, R91.reuse ;  /* 0x00000200707a7824 */ /* 0x100fe400078e025b */
[----:B------:R-:W-:-:S03]  /*1970*/  IMAD R51, R54, 0x200, R91 ;  /* 0x0000020036337824 */ /* 0x000fc600078e025b */
[C---:B------:R-:W-:Y:S01]  /*1980*/  LEA R122, R81.reuse, R122, 0x9 ;  /* 0x0000007a517a7211 */ /* 0x040fe200078e48ff */
[----:B------:R-:W-:Y:S01]  /*1990*/  IMAD R123, R112, 0x200, R87 ;  /* 0x00000200707b7824 */ /* 0x000fe200078e0257 */
[C---:B------:R-:W-:Y:S02]  /*19a0*/  LEA R51, R81.reuse, R51, 0x9 ;  /* 0x0000003351337211 */ /* 0x040fe400078e48ff */
[C---:B------:R-:W-:Y:S01]  /*19b0*/  LEA R112, R81.reuse, R122, 0x9 ;  /* 0x0000007a51707211 */ /* 0x040fe200078e48ff */
[----:B0-----:R-:W-:Y:S02]  /*19c0*/  IMAD R41, R110, 0x200, R91 ;  /* 0x000002006e297824 */ /* 0x001fe400078e025b */
[----:B------:R-:W-:Y:S01]  /*19d0*/  IMAD R49, R54, 0x200, R87 ;  /* 0x0000020036317824 */ /* 0x000fe200078e0257 */
[C---:B------:R-:W-:Y:S01]  /*19e0*/  LEA R54, R81.reuse, R51, 0x9 ;  /* 0x0000003351367211 */ /* 0x040fe200078e48ff */
[C---:B------:R-:W-:Y:S01]  /*19f0*/  IMAD R43, R81.reuse, 0x200, R41 ;  /* 0x00000200512b7824 */ /* 0x040fe200078e0229 */
[----:B------:R-:W-:-:S02]  /*1a00*/  LEA R124, R81, R112, 0x9 ;  /* 0x00000070517c7211 */ /* 0x000fc400078e48ff */
[----:B------:R-:W-:Y:S01]  /*1a10*/  LEA R45, R118, R91, 0x9 ;  /* 0x0000005b762d7211 */ /* 0x000fe200078e48ff */
[----:B------:R-:W-:-:S03]  /*1a20*/  IMAD R41, R81, 0x200, R54 ;  /* 0x0000020051297824 */ /* 0x000fc600078e0236 */
[----:B------:R-:W-:Y:S01]  /*1a30*/  LEA R47, R81, R45, 0x9 ;  /* 0x0000002d512f7211 */ /* 0x000fe200078e48ff */
[----:B------:R-:W-:-:S06]  /*1a40*/  UIADD3 UR5, UPT, UPT, UR5, 0x10, URZ ;  /* 0x0000001005057890 */ /* 0x000fcc000fffe0ff */
[----:B------:R-:W-:Y:S01]  /*1a50*/  ISETP.LE.AND P1, PT, R52, UR5, PT ;  /* 0x0000000534007c0c */ /* 0x000fe2000bf23270 */
[----:B-----5:R-:W-:Y:S04]  /*1a60*/  STS [R123+0x1000], R111 ;  /* 0x0010006f7b007388 */ /* 0x020fe80000000800 */
[----:B----4-:R0:W-:Y:S02]  /*1a70*/  STS [R122], R53 ;  /* 0x000000357a007388 */ /* 0x0101e40000000800 */
[----:B0-----:R-:W-:Y:S02]  /*1a80*/  LEA R122, R110, R87, 0x9 ;  /* 0x000000576e7a7211 */ /* 0x001fe400078e48ff */
[----:B---3--:R-:W-:Y:S01]  /*1a90*/  STS [R112], R113 ;  /* 0x0000007170007388 */ /* 0x008fe20000000800 */
[----:B------:R-:W-:-:S03]  /*1aa0*/  IMAD R110, R81, 0x200, R43 ;  /* 0x00000200516e7824 */ /* 0x000fc600078e022b */
[----:B------:R-:W-:Y:S01]  /*1ab0*/  STS [R124], R117 ;  /* 0x000000757c007388 */ /* 0x000fe20000000800 */
[----:B------:R-:W-:-:S03]  /*1ac0*/  IMAD R45, R81, 0x200, R110 ;  /* 0x00000200512d7824 */ /* 0x000fc600078e026e */
[----:B------:R0:W-:Y:S01]  /*1ad0*/  STS [R49+0x1000], R55 ;  /* 0x0010003731007388 */ /* 0x0001e20000000800 */
[----:B------:R-:W-:-:S03]  /*1ae0*/  IMAD R53, R118, 0x200, R87 ;  /* 0x0000020076357824 */ /* 0x000fc600078e0257 */
[----:B------:R1:W-:Y:S04]  /*1af0*/  STS [R51], R114 ;  /* 0x0000007233007388 */ /* 0x0003e80000000800 */
[----:B------:R-:W-:Y:S01]  /*1b00*/  STS [R54], R119 ;  /* 0x0000007736007388 */ /* 0x000fe20000000800 */
[----:B0-----:R-:W-:-:S04]  /*1b10*/  LEA R49, R81, R47, 0x9 ;  /* 0x0000002f51317211 */ /* 0x001fc800078e48ff */
[C---:B-1----:R-:W-:Y:S01]  /*1b20*/  LEA R51, R81.reuse, R49, 0x9 ;  /* 0x0000003151337211 */ /* 0x042fe200078e48ff */
[----:B--2---:R0:W-:Y:S04]  /*1b30*/  STS [R41], R50 ;  /* 0x0000003229007388 */ /* 0x0041e80000000800 */
[----:B------:R1:W-:Y:S04]  /*1b40*/  STS [R122+0x1000], R115 ;  /* 0x001000737a007388 */ /* 0x0003e80000000800 */
[----:B------:R1:W-:Y:S04]  /*1b50*/  STS [R43], R120 ;  /* 0x000000782b007388 */ /* 0x0003e80000000800 */
[----:B------:R1:W-:Y:S04]  /*1b60*/  STS [R110], R121 ;  /* 0x000000796e007388 */ /* 0x0003e80000000800 */
[----:B------:R1:W-:Y:S04]  /*1b70*/  STS [R45], R48 ;  /* 0x000000302d007388 */ /* 0x0003e80000000800 */
[----:B------:R1:W-:Y:S04]  /*1b80*/  STS [R53+0x1000], R46 ;  /* 0x0010002e35007388 */ /* 0x0003e80000000800 */
[----:B------:R1:W-:Y:S04]  /*1b90*/  STS [R47], R44 ;  /* 0x0000002c2f007388 */ /* 0x0003e80000000800 */
[----:B------:R1:W-:Y:S04]  /*1ba0*/  STS [R49], R42 ;  /* 0x0000002a31007388 */ /* 0x0003e80000000800 */
[----:B------:R1:W-:Y:S01]  /*1bb0*/  STS [R51], R40 ;  /* 0x0000002833007388 */ /* 0x0003e20000000800 */
[----:B0-----:R-:W-:Y:S01]  /*1bc0*/  IMAD R50, R81, 0x4, R116 ;  /* 0x0000000451327824 */ /* 0x001fe200078e0274 */
[----:B------:R-:W-:Y:S06]  /*1bd0*/  @!P1 BRA `(.L_x_77) ;  /* 0xfffffff800549947 */ /* 0x000fec000383ffff */
.L_x_76:
[----:B-1----:R-:W-:-:S04]  /*1be0*/  IADD3 R40, PT, PT, R108, -UR5, RZ ;  /* 0x800000056c287c10 */ /* 0x002fc8000fffe0ff */
[----:B------:R-:W-:-:S13]  /*1bf0*/  ISETP.GT.AND P1, PT, R40, 0x4, PT ;  /* 0x000000042800780c */ /* 0x000fda0003f24270 */
[----:B------:R-:W-:Y:S05]  /*1c00*/  @!P1 BRA `(.L_x_78) ;  /* 0x0000000000dc9947 */ /* 0x000fea0003800000 */
[----:B------:R-:W0:Y:S01]  /*1c10*/  LDCU UR7, c[0x0][0x384] ;  /* 0x00007080ff0777ac */ /* 0x000e220008000800 */
[-C--:B------:R-:W-:Y:S02]  /*1c20*/  LEA.HI R54, R75, R50.reuse, RZ, 0x19 ;  /* 0x000000324b367211 */ /* 0x080fe400078fc8ff */
[----:B------:R-:W-:-:S03]  /*1c30*/  LEA R50, R81, R50, 0x2 ;  /* 0x0000003251327211 */ /* 0x000fc600078e10ff */
[----:B------:R-:W-:Y:S01]  /*1c40*/  IMAD.IADD R40, R81, 0x1, R54 ;  /* 0x0000000151287824 */ /* 0x000fe200078e0236 */
[----:B------:R-:W-:-:S03]  /*1c50*/  LEA.HI R52, R75, R50, RZ, 0x19 ;  /* 0x000000324b347211 */ /* 0x000fc600078fc8ff */
[C---:B------:R-:W-:Y:S01]  /*1c60*/  IMAD.IADD R46, R81.reuse, 0x1, R40 ;  /* 0x00000001512e7824 */ /* 0x040fe200078e0228 */
[----:B------:R-:W-:-:S05]  /*1c70*/  IADD3 R48, PT, PT, R81, R52, RZ ;  /* 0x0000003451307210 */ /* 0x000fca0007ffe0ff */
[C---:B------:R-:W-:Y:S02]  /*1c80*/  IMAD.IADD R110, R81.reuse, 0x1, R48 ;  /* 0x00000001516e7824 */ /* 0x040fe400078e0230 */
[--C-:B0-----:R-:W-:Y:S01]  /*1c90*/  IMAD R41, R46, UR7, R85.reuse ;  /* 0x000000072e297c24 */ /* 0x101fe2000f8e0255 */
[----:B------:R-:W-:Y:S01]  /*1ca0*/  IADD3 R46, PT, PT, R81, R46, RZ ;  /* 0x0000002e512e7210 */ /* 0x000fe20007ffe0ff */
[--C-:B------:R-:W-:Y:S02]  /*1cb0*/  IMAD R45, R54, UR7, R85.reuse ;  /* 0x00000007362d7c24 */ /* 0x100fe4000f8e0255 */
[----:B------:R-:W-:Y:S02]  /*1cc0*/  IMAD R43, R40, UR7, R85 ;  /* 0x00000007282b7c24 */ /* 0x000fe4000f8e0255 */
[----:B------:R-:W-:-:S04]  /*1cd0*/  IMAD.WIDE R44, R45, 0x4, R76 ;  /* 0x000000042d2c7825 */ /* 0x000fc800078e024c */
[----:B------:R-:W-:Y:S01]  /*1ce0*/  IMAD.IADD R112, R81, 0x1, R110 ;  /* 0x0000000151707824 */ /* 0x000fe200078e026e */
[----:B------:R0:W3:Y:S01]  /*1cf0*/  LDG.E R51, desc[UR12][R44.64] ;  /* 0x0000000c2c337981 */ /* 0x0000e2000c1e1900 */
[----:B------:R-:W-:Y:S02]  /*1d00*/  IMAD R49, R46, UR7, R85 ;  /* 0x000000072e317c24 */ /* 0x000fe4000f8e0255 */
[----:B------:R-:W-:-:S04]  /*1d10*/  IMAD.WIDE R42, R43, 0x4, R76 ;  /* 0x000000042b2a7825 */ /* 0x000fc800078e024c */
[----:B------:R-:W-:Y:S01]  /*1d20*/  IMAD R47, R52, UR7, R85 ;  /* 0x00000007342f7c24 */ /* 0x000fe2000f8e0255 */
[----:B------:R1:W4:Y:S01]  /*1d30*/  LDG.E R53, desc[UR12][R42.64] ;  /* 0x0000000c2a357981 */ /* 0x000322000c1e1900 */
[----:B------:R-:W-:-:S04]  /*1d40*/  IMAD.WIDE R40, R41, 0x4, R76 ;  /* 0x0000000429287825 */ /* 0x000fc800078e024c */
[--C-:B------:R-:W-:Y:S01]  /*1d50*/  IMAD R111, R48, UR7, R85.reuse ;  /* 0x00000007306f7c24 */ /* 0x100fe2000f8e0255 */
[----:B------:R5:W2:Y:S01]  /*1d60*/  LDG.E R55, desc[UR12][R40.64] ;  /* 0x0000000c28377981 */ /* 0x000aa2000c1e1900 */
[--C-:B------:R-:W-:Y:S02]  /*1d70*/  IMAD R113, R110, UR7, R85.reuse ;  /* 0x000000076e717c24 */ /* 0x100fe4000f8e0255 */
[----:B------:R-:W-:Y:S02]  /*1d80*/  IMAD R115, R112, UR7, R85 ;  /* 0x0000000770737c24 */ /* 0x000fe4000f8e0255 */
[----:B------:R-:W-:-:S04]  /*1d90*/  IMAD.WIDE R48, R49, 0x4, R76 ;  /* 0x0000000431307825 */ /* 0x000fc800078e024c */
[--C-:B------:R-:W-:Y:S02]  /*1da0*/  IMAD.WIDE R46, R47, 0x4, R76.reuse ;  /* 0x000000042f2e7825 */ /* 0x100fe400078e024c */
[----:B------:R-:W2:Y:S02]  /*1db0*/  LDG.E R48, desc[UR12][R48.64] ;  /* 0x0000000c30307981 */ /* 0x000ea4000c1e1900 */
[--C-:B0-----:R-:W-:Y:S02]  /*1dc0*/  IMAD.WIDE R44, R111, 0x4, R76.reuse ;  /* 0x000000046f2c7825 */ /* 0x101fe400078e024c */
[----:B------:R-:W2:Y:S02]  /*1dd0*/  LDG.E R46, desc[UR12][R46.64] ;  /* 0x0000000c2e2e7981 */ /* 0x000ea4000c1e1900 */
[--C-:B-1----:R-:W-:Y:S02]  /*1de0*/  IMAD.WIDE R42, R113, 0x4, R76.reuse ;  /* 0x00000004712a7825 */ /* 0x102fe400078e024c */
[----:B------:R-:W2:Y:S02]  /*1df0*/  LDG.E R44, desc[UR12][R44.64] ;  /* 0x0000000c2c2c7981 */ /* 0x000ea4000c1e1900 */
[----:B-----5:R-:W-:-:S02]  /*1e00*/  IMAD.WIDE R40, R115, 0x4, R76 ;  /* 0x0000000473287825 */ /* 0x020fc400078e024c */
[----:B------:R0:W5:Y:S04]  /*1e10*/  LDG.E R42, desc[UR12][R42.64] ;  /* 0x0000000c2a2a7981 */ /* 0x000168000c1e1900 */
[----:B------:R1:W5:Y:S01]  /*1e20*/  LDG.E R40, desc[UR12][R40.64] ;  /* 0x0000000c28287981 */ /* 0x000362000c1e1900 */
[-C--:B------:R-:W-:Y:S02]  /*1e30*/  LEA R110, R54, R91.reuse, 0x9 ;  /* 0x0000005b366e7211 */ /* 0x080fe400078e48ff */
[----:B------:R-:W-:-:S03]  /*1e40*/  LEA R112, R52, R91, 0x9 ;  /* 0x0000005b34707211 */ /* 0x000fc600078e48ff */
[C---:B------:R-:W-:Y:S02]  /*1e50*/  IMAD R110, R81.reuse, 0x200, R110 ;  /* 0x00000200516e7824 */ /* 0x040fe400078e026e */
[----:B------:R-:W-:Y:S02]  /*1e60*/  IMAD R114, R54, 0x200, R87 ;  /* 0x0000020036727824 */ /* 0x000fe400078e0257 */
[C---:B------:R-:W-:Y:S01]  /*1e70*/  IMAD R112, R81.reuse, 0x200, R112 ;  /* 0x0000020051707824 */ /* 0x040fe200078e0270 */
[C---:B------:R-:W-:Y:S02]  /*1e80*/  LEA R54, R81.reuse, R110, 0x9 ;  /* 0x0000006e51367211 */ /* 0x040fe400078e48ff */
[----:B0-----:R-:W-:Y:S01]  /*1e90*/  LEA R43, R52, R87, 0x9 ;  /* 0x00000057342b7211 */ /* 0x001fe200078e48ff */
[C---:B------:R-:W-:Y:S01]  /*1ea0*/  IMAD R45, R81.reuse, 0x200, R112 ;  /* 0x00000200512d7824 */ /* 0x040fe200078e0270 */
[----:B------:R-:W-:-:S03]  /*1eb0*/  LEA R47, R81, R54, 0x9 ;  /* 0x00000036512f7211 */ /* 0x000fc600078e48ff */
[C---:B-1----:R-:W-:Y:S01]  /*1ec0*/  IMAD R41, R81.reuse, 0x200, R45 ;  /* 0x0000020051297824 */ /* 0x042fe200078e022d */
[----:B------:R-:W-:Y:S02]  /*1ed0*/  PLOP3.LUT P0, PT, PT, PT, PT, 0x8, 0x80 ;  /* 0x000000000080781c */ /* 0x000fe40003f0e170 */
[----:B------:R-:W-:Y:S01]  /*1ee0*/  LEA R50, R81, R50, 0x2 ;  /* 0x0000003251327211 */ /* 0x000fe200078e10ff */
[----:B------:R-:W-:Y:S01]  /*1ef0*/  UIADD3 UR5, UPT, UPT, UR5, 0x8, URZ ;  /* 0x0000000805057890 */ /* 0x000fe2000fffe0ff */
[----:B---3--:R0:W-:Y:S04]  /*1f00*/  STS [R114+0x1000], R51 ;  /* 0x0010003372007388 */ /* 0x0081e80000000800 */
[----:B----4-:R0:W-:Y:S04]  /*1f10*/  STS [R110], R53 ;  /* 0x000000356e007388 */ /* 0x0101e80000000800 */
[----:B--2---:R0:W-:Y:S04]  /*1f20*/  STS [R54], R55 ;  /* 0x0000003736007388 */ /* 0x0041e80000000800 */
[----:B------:R0:W-:Y:S04]  /*1f30*/  STS [R47], R48 ;  /* 0x000000302f007388 */ /* 0x0001e80000000800 */
[----:B------:R0:W-:Y:S04]  /*1f40*/  STS [R43+0x1000], R46 ;  /* 0x0010002e2b007388 */ /* 0x0001e80000000800 */
[----:B------:R0:W-:Y:S04]  /*1f50*/  STS [R112], R44 ;  /* 0x0000002c70007388 */ /* 0x0001e80000000800 */
[----:B-----5:R0:W-:Y:S04]  /*1f60*/  STS [R45], R42 ;  /* 0x0000002a2d007388 */ /* 0x0201e80000000800 */
[----:B------:R0:W-:Y:S02]  /*1f70*/  STS [R41], R40 ;  /* 0x0000002829007388 */ /* 0x0001e40000000800 */
.L_x_78:
[----:B------:R-:W-:-:S13]  /*1f80*/  ISETP.NE.OR P0, PT, R108, UR5, P0 ;  /* 0x000000056c007c0c */ /* 0x000fda0008705670 */
[----:B------:R-:W-:Y:S05]  /*1f90*/  @!P0 BRA `(.L_x_74) ;  /* 0x0000000000748947 */ /* 0x000fea0003800000 */
.L_x_75:
[----:B0-----:R-:W-:-:S05]  /*1fa0*/  LEA.HI R48, R75, R50, RZ, 0x19 ;  /* 0x000000324b307211 */ /* 0x001fca00078fc8ff */
[C---:B-1----:R-:W-:Y:S02]  /*1fb0*/  IMAD.IADD R40, R81.reuse, 0x1, R48 ;  /* 0x0000000151287824 */ /* 0x042fe400078e0230 */
[--C-:B--2---:R-:W-:Y:S02]  /*1fc0*/  IMAD R47, R48, UR11, R85.reuse ;  /* 0x0000000b302f7c24 */ /* 0x104fe4000f8e0255 */
[----:B------:R-:W-:Y:S01]  /*1fd0*/  IMAD R45, R40, UR11, R85 ;  /* 0x0000000b282d7c24 */ /* 0x000fe2000f8e0255 */
[----:B------:R-:W-:Y:S01]  /*1fe0*/  IADD3 R42, PT, PT, R81, R40, RZ ;  /* 0x00000028512a7210 */ /* 0x000fe20007ffe0ff */
[----:B------:R-:W-:-:S04]  /*1ff0*/  IMAD.WIDE R46, R47, 0x4, R76 ;  /* 0x000000042f2e7825 */ /* 0x000fc800078e024c */
[----:B------:R-:W-:Y:S02]  /*2000*/  IMAD.IADD R44, R81, 0x1, R42 ;  /* 0x00000001512c7824 */ /* 0x000fe400078e022a */
[--C-:B------:R-:W-:Y:S01]  /*2010*/  IMAD R43, R42, UR11, R85.reuse ;  /* 0x0000000b2a2b7c24 */ /* 0x100fe2000f8e0255 */
[----:B------:R-:W2:Y:S01]  /*2020*/  LDG.E R46, desc[UR12][R46.64] ;  /* 0x0000000c2e2e7981 */ /* 0x000ea2000c1e1900 */
[----:B------:R-:W-:Y:S02]  /*2030*/  IMAD R41, R44, UR11, R85 ;  /* 0x0000000b2c297c24 */ /* 0x000fe4000f8e0255 */
[----:B------:R-:W-:-:S04]  /*2040*/  IMAD.WIDE R44, R45, 0x4, R76 ;  /* 0x000000042d2c7825 */ /* 0x000fc800078e024c */
[--C-:B------:R-:W-:Y:S02]  /*2050*/  IMAD.WIDE R42, R43, 0x4, R76.reuse ;  /* 0x000000042b2a7825 */ /* 0x100fe400078e024c */
[----:B------:R-:W3:Y:S02]  /*2060*/  LDG.E R44, desc[UR12][R44.64] ;  /* 0x0000000c2c2c7981 */ /* 0x000ee4000c1e1900 */
[----:B------:R-:W-:Y:S02]  /*2070*/  IMAD.WIDE R40, R41, 0x4, R76 ;  /* 0x0000000429287825 */ /* 0x000fe400078e024c */
[----:B------:R-:W4:Y:S04]  /*2080*/  LDG.E R42, desc[UR12][R42.64] ;  /* 0x0000000c2a2a7981 */ /* 0x000f28000c1e1900 */
[----:B------:R-:W5:Y:S01]  /*2090*/  LDG.E R40, desc[UR12][R40.64] ;  /* 0x0000000c28287981 */ /* 0x000f62000c1e1900 */
[----:B------:R-:W-:-:S05]  /*20a0*/  LEA R52, R48, R91, 0x9 ;  /* 0x0000005b30347211 */ /* 0x000fca00078e48ff */
[----:B------:R-:W-:Y:S02]  /*20b0*/  IMAD R52, R81, 0x200, R52 ;  /* 0x0000020051347824 */ /* 0x000fe400078e0234 */
[----:B------:R-:W-:-:S03]  /*20c0*/  IMAD R49, R48, 0x200, R87 ;  /* 0x0000020030317824 */ /* 0x000fc600078e0257 */
[----:B------:R-:W-:-:S04]  /*20d0*/  LEA R51, R81, R52, 0x9 ;  /* 0x0000003451337211 */ /* 0x000fc800078e48ff */
[----:B------:R-:W-:Y:S01]  /*20e0*/  LEA R53, R81, R51, 0x9 ;  /* 0x0000003351357211 */ /* 0x000fe200078e48ff */
[----:B------:R-:W-:-:S06]  /*20f0*/  UIADD3 UR5, UPT, UPT, UR5, 0x4, URZ ;  /* 0x0000000405057890 */ /* 0x000fcc000fffe0ff */
[----:B------:R-:W-:Y:S01]  /*2100*/  ISETP.NE.AND P0, PT, R108, UR5, PT ;  /* 0x000000056c007c0c */ /* 0x000fe2000bf05270 */
[----:B------:R-:W-:Y:S01]  /*2110*/  IMAD R50, R81, 0x4, R50 ;  /* 0x0000000451327824 */ /* 0x000fe200078e0232 */
[----:B--2---:R0:W-:Y:S04]  /*2120*/  STS [R49+0x1000], R46 ;  /* 0x0010002e31007388 */ /* 0x0041e80000000800 */
[----:B---3--:R0:W-:Y:S04]  /*2130*/  STS [R52], R44 ;  /* 0x0000002c34007388 */ /* 0x0081e80000000800 */
[----:B----4-:R0:W-:Y:S04]  /*2140*/  STS [R51], R42 ;  /* 0x0000002a33007388 */ /* 0x0101e80000000800 */
[----:B-----5:R0:W-:Y:S01]  /*2150*/  STS [R53], R40 ;  /* 0x0000002835007388 */ /* 0x0201e20000000800 */
[----:B------:R-:W-:Y:S05]  /*2160*/  @P0 BRA `(.L_x_75) ;  /* 0xfffffffc008c0947 */ /* 0x000fea000383ffff */
.L_x_74:
[----:B------:R-:W-:-:S13]  /*2170*/  ISETP.NE.AND P0, PT, R107, RZ, PT ;  /* 0x000000ff6b00720c */ /* 0x000fda0003f05270 */
[----:B------:R-:W-:Y:S05]  /*2180*/  @!P0 BRA `(.L_x_79) ;  /* 0x00000000005c8947 */ /* 0x000fea0003800000 */
[----:B------:R-:W0:Y:S01]  /*2190*/  LDCU UR5, c[0x0][0x384] ;  /* 0x00007080ff0577ac */ /* 0x000e220008000800 */
[----:B------:R-:W-:-:S05]  /*21a0*/  LEA.HI R50, R75, R50, RZ, 0x19 ;  /* 0x000000324b327211 */ /* 0x000fca00078fc8ff */
[----:B0-----:R-:W-:-:S04]  /*21b0*/  IMAD R41, R50, UR5, R85 ;  /* 0x0000000532297c24 */ /* 0x001fc8000f8e0255 */
[----:B-1----:R-:W-:-:S06]  /*21c0*/  IMAD.WIDE R40, R41, 0x4, R76 ;  /* 0x0000000429287825 */ /* 0x002fcc00078e024c */
[----:B------:R-:W3:Y:S01]  /*21d0*/  LDG.E R40, desc[UR12][R40.64] ;  /* 0x0000000c28287981 */ /* 0x000ee2000c1e1900 */
[----:B------:R-:W-:Y:S02]  /*21e0*/  LEA R43, R50, R87, 0x9 ;  /* 0x00000057322b7211 */ /* 0x000fe400078e48ff */
[----:B------:R-:W-:-:S03]  /*21f0*/  ISETP.NE.AND P0, PT, R107, 0x1, PT ;  /* 0x000000016b00780c */ /* 0x000fc60003f05270 */
[----:B---3--:R3:W-:Y:S10]  /*2200*/  STS [R43+0x1000], R40 ;  /* 0x001000282b007388 */ /* 0x0087f40000000800 */
[----:B------:R-:W-:Y:S05]  /*2210*/  @!P0 BRA `(.L_x_79) ;  /* 0x0000000000388947 */ /* 0x000fea0003800000 */
[----:B------:R-:W-:Y:S01]  /*2220*/  ISETP.NE.AND P0, PT, R107, 0x2, PT ;  /* 0x000000026b00780c */ /* 0x000fe20003f05270 */
[----:B------:R-:W-:-:S04]  /*2230*/  IMAD.IADD R42, R81, 0x1, R50 ;  /* 0x00000001512a7824 */ /* 0x000fc800078e0232 */
[----:B---3--:R-:W-:-:S08]  /*2240*/  IMAD R43, R42, UR5, R85 ;  /* 0x000000052a2b7c24 */ /* 0x008fd0000f8e0255 */
[----:B------:R-:W-:Y:S01]  /*2250*/  @P0 IADD3 R40, PT, PT, R81, R42, RZ ;  /* 0x0000002a51280210 */ /* 0x000fe20007ffe0ff */
[----:B------:R-:W-:-:S04]  /*2260*/  IMAD.WIDE R42, R43, 0x4, R76 ;  /* 0x000000042b2a7825 */ /* 0x000fc800078e024c */
[----:B------:R-:W-:Y:S02]  /*2270*/  @P0 IMAD R41, R40, UR5, R85 ;  /* 0x0000000528290c24 */ /* 0x000fe4000f8e0255 */
[----:B------:R-:W3:Y:S02]  /*2280*/  LDG.E R42, desc[UR12][R42.64] ;  /* 0x0000000c2a2a7981 */ /* 0x000ee4000c1e1900 */
[----:B------:R-:W-:-:S06]  /*2290*/  @P0 IMAD.WIDE R40, R41, 0x4, R76 ;  /* 0x0000000429280825 */ /* 0x000fcc00078e024c */
[----:B------:R-:W4:Y:S01]  /*22a0*/  @P0 LDG.E R40, desc[UR12][R40.64] ;  /* 0x0000000c28280981 */ /* 0x000f22000c1e1900 */
[----:B------:R-:W-:-:S05]  /*22b0*/  IMAD R50, R50, 0x200, R91 ;  /* 0x0000020032327824 */ /* 0x000fca00078e025b */
[----:B------:R-:W-:-:S05]  /*22c0*/  LEA R50, R81, R50, 0x9 ;  /* 0x0000003251327211 */ /* 0x000fca00078e48ff */
[----:B------:R-:W-:Y:S01]  /*22d0*/  @P0 IMAD R45, R81, 0x200, R50 ;  /* 0x00000200512d0824 */ /* 0x000fe200078e0232 */
[----:B---3--:R0:W-:Y:S04]  /*22e0*/  STS [R50], R42 ;  /* 0x0000002a32007388 */ /* 0x0081e80000000800 */
[----:B----4-:R0:W-:Y:S02]  /*22f0*/  @P0 STS [R45], R40 ;  /* 0x000000282d000388 */ /* 0x0101e40000000800 */
.L_x_79:
[----:B------:R-:W-:Y:S06]  /*2300*/  BAR.SYNC.DEFER_BLOCKING 0x0 ;  /* 0x0000000000007b1d */ /* 0x000fec0000010000 */
[----:B------:R-:W-:-:S05]  /*2310*/  UMOV UR5, URZ ;  /* 0x000000ff00057c82 */ /* 0x000fca0008000000 */
.L_x_80:
[----:B--2---:R-:W-:Y:S02]  /*2320*/  ULEA UR11, UR5, UR10, 0x8 ;  /* 0x0000000a050b7291 */ /* 0x004fe4000f8e40ff */
[----:B------:R-:W-:Y:S02]  /*2330*/  ULEA UR7, UR5, UR10, 0x9 ;  /* 0x0000000a05077291 */ /* 0x000fe4000f8e48ff */
[----:B------:R-:W-:Y:S02]  /*2340*/  UIADD3 UR5, UPT, UPT, UR5, 0x1, URZ ;  /* 0x0000000105057890 */ /* 0x000fe4000fffe0ff */
[----:B------:R-:W-:Y:S02]  /*2350*/  LEA R111, R0, UR11, 0x5 ;  /* 0x0000000b006f7c11 */ /* 0x000fe4000f8e28ff */
[----:B0-----:R-:W-:Y:S01]  /*2360*/  LEA R110, R3, UR7, 0x5 ;  /* 0x00000007036e7c11 */ /* 0x001fe2000f8e28ff */
[----:B------:R-:W-:Y:S02]  /*2370*/  UISETP.NE.AND UP0, UPT, UR5, 0x10, UPT ;  /* 0x000000100500788c */ /* 0x000fe4000bf05270 */
[----:B-1-3--:R-:W-:Y:S04]  /*2380*/  LDS.128 R40, [R111] ;  /* 0x000000006f287984 */ /* 0x00afe80000000c00 */
        /* <DEDUP_REMOVED lines=68> */
[----:B------:R-:W-:Y:S01]  /*27d0*/  BAR.SYNC.DEFER_BLOCKING 0x0 ;  /* 0x0000000000007b1d */ /* 0x000fe20000010000 */
[----:B------:R-:W-:Y:S01]  /*27e0*/  IADD3 R78, P0, PT, R78, 0x40, RZ ;  /* 0x000000404e4e7810 */ /* 0x000fe20007f1e0ff */
[----:B------:R-:W-:-:S03]  /*27f0*/  IMAD.WIDE R76, R97, 0x4, R76 ;  /* 0x00000004614c7825 */ /* 0x000fc600078e024c */
[----:B------:R-:W-:Y:S01]  /*2800*/  IADD3.X R79, PT, PT, RZ, R79, RZ, P0, !PT ;  /* 0x0000004fff4f7210 */ /* 0x000fe200007fe4ff */
[----:B------:R-:W-:Y:S08]  /*2810*/  BRA.U UP1, `(.L_x_81) ;  /* 0xffffffdd01d07547 */ /* 0x000ff0000b83ffff */
.L_x_67:
[----:B------:R-:W1:Y:S01]  /*2820*/  LDCU.64 UR4, c[0x0][0x380] ;  /* 0x00007000ff0477ac */ /* 0x000e620008000a00 */
[----:B------:R-:W-:Y:S02]  /*2830*/  LEA R3, R3, UR9, 0x3 ;  /* 0x0000000903037c11 */ /* 0x000fe4000f8e18ff */
[----:B------:R-:W-:Y:S01]  /*2840*/  LEA R0, R0, UR8, 0x3 ;  /* 0x0000000800007c11 */ /* 0x000fe2000f8e18ff */
[----:B------:R-:W2:Y:S01]  /*2850*/  LDCU.64 UR6, c[0x0][0x3a0] ;  /* 0x00007400ff0677ac */ /* 0x000ea20008000a00 */
[C---:B------:R-:W-:Y:S01]  /*2860*/  IADD3 R45, PT, PT, R3.reuse, 0x2, RZ ;  /* 0x00000002032d7810 */ /* 0x040fe20007ffe0ff */
[C---:B------:R-:W-:Y:S01]  /*2870*/  VIADD R40, R3.reuse, 0x1 ;  /* 0x0000000103287836 */ /* 0x040fe20000000000 */
[----:B------:R-:W-:Y:S02]  /*2880*/  SHF.R.S32.HI R75, RZ, 0x1f, R3 ;  /* 0x0000001fff4b7819 */ /* 0x000fe40000011403 */
[----:B-1----:R-:W-:Y:S01]  /*2890*/  ISETP.GE.AND P1, PT, R3, UR5, PT ;  /* 0x0000000503007c0c */ /* 0x002fe2000bf26270 */
[----:B------:R-:W-:Y:S01]  /*28a0*/  IMAD R44, R0, UR5, RZ ;  /* 0x00000005002c7c24 */ /* 0x000fe2000f8e02ff */
[----:B------:R-:W-:-:S02]  /*28b0*/  ISETP.GE.AND P0, PT, R45, UR5, PT ;  /* 0x000000052d007c0c */ /* 0x000fc4000bf06270 */
[----:B------:R-:W-:Y:S02]  /*28c0*/  ISETP.LT.AND P1, PT, R0, UR4, !P1 ;  /* 0x0000000400007c0c */ /* 0x000fe4000cf21270 */
[----:B------:R-:W-:Y:S02]  /*28d0*/  ISETP.GE.AND P3, PT, R40, UR5, PT ;  /* 0x0000000528007c0c */ /* 0x000fe4000bf66270 */
[----:B------:R-:W-:Y:S02]  /*28e0*/  IADD3 R45, P2, PT, R3, R44, RZ ;  /* 0x0000002c032d7210 */ /* 0x000fe40007f5e0ff */
[----:B------:R-:W-:Y:S02]  /*28f0*/  P2R R73, PR, RZ, 0x8 ;  /* 0x00000008ff497803 */ /* 0x000fe40000000000 */
[----:B------:R-:W-:Y:S02]  /*2900*/  LEA.HI.X.SX32 R46, R44, R75, 0x1, P2 ;  /* 0x0000004b2c2e7211 */ /* 0x000fe400010f0eff */
[----:B------:R-:W-:-:S02]  /*2910*/  ISETP.GE.OR P3, PT, R0, UR4, P3 ;  /* 0x0000000400007c0c */ /* 0x000fc40009f66670 */
[----:B--2---:R-:W-:Y:S01]  /*2920*/  LEA R40, P4, R45, UR6, 0x2 ;  /* 0x000000062d287c11 */ /* 0x004fe2000f8810ff */
[----:B------:R-:W1:Y:S01]  /*2930*/  @P1 LDC.64 R42, c[0x0][0x3a0] ;  /* 0x0000e800ff2a1b82 */ /* 0x000e620000000a00 */
[----:B------:R-:W-:Y:S01]  /*2940*/  @P1 IMAD.IADD R41, R3, 0x1, R44 ;  /* 0x0000000103291824 */ /* 0x000fe200078e022c */
[----:B------:R-:W-:Y:S02]  /*2950*/  ISETP.GE.OR P2, PT, R0, UR4, P0 ;  /* 0x0000000400007c0c */ /* 0x000fe40008746670 */
[----:B------:R-:W-:-:S05]  /*2960*/  IADD3 R78, PT, PT, R44, UR5, RZ ;  /* 0x000000052c4e7c10 */ /* 0x000fca000fffe0ff */
[----:B------:R-:W-:-:S05]  /*2970*/  VIADD R98, R78, UR5 ;  /* 0x000000054e627c36 */ /* 0x000fca0008000000 */
[----:B------:R-:W-:-:S05]  /*2980*/  IADD3 R100, PT, PT, R98, UR5, RZ ;  /* 0x0000000562647c10 */ /* 0x000fca000fffe0ff */
[----:B------:R-:W-:Y:S02]  /*2990*/  VIADD R102, R100, UR5 ;  /* 0x0000000564667c36 */ /* 0x000fe40008000000 */
[----:B-1----:R-:W-:Y:S01]  /*29a0*/  @P1 IMAD.WIDE R42, R41, 0x4, R42 ;  /* 0x00000004292a1825 */ /* 0x002fe200078e022a */
[----:B------:R-:W-:Y:S02]  /*29b0*/  IADD3 R41, PT, PT, R3, 0x3, RZ ;  /* 0x0000000303297810 */ /* 0x000fe40007ffe0ff */
[----:B------:R-:W-:Y:S02]  /*29c0*/  IADD3 R104, PT, PT, R102, UR5, RZ ;  /* 0x0000000566687c10 */ /* 0x000fe4000fffe0ff */
[----:B------:R-:W-:Y:S01]  /*29d0*/  ISETP.GE.AND P5, PT, R41, UR5, PT ;  /* 0x0000000529007c0c */ /* 0x000fe2000bfa6270 */
[----:B0-----:R0:W-:Y:S01]  /*29e0*/  @P1 STG.E desc[UR12][R42.64], R57 ;  /* 0x000000392a001986 */ /* 0x0011e2000c10190c */
[----:B------:R-:W-:Y:S01]  /*29f0*/  LEA.HI.X R41, R45, UR7, R46, 0x2, P4 ;  /* 0x000000072d297c11 */ /* 0x000fe2000a0f142e */
[C---:B------:R-:W-:Y:S01]  /*2a00*/  VIADD R45, R3.reuse, 0x4 ;  /* 0x00000004032d7836 */ /* 0x040fe20000000000 */
[----:B------:R-:W-:Y:S01]  /*2a10*/  ISETP.GE.OR P1, PT, R0, UR4, P5 ;  /* 0x0000000400007c0c */ /* 0x000fe2000af26670 */
[----:B------:R-:W-:Y:S01]  /*2a20*/  VIADD R106, R104, UR5 ;  /* 0x00000005686a7c36 */ /* 0x000fe20008000000 */
[----:B------:R-:W-:Y:S01]  /*2a30*/  IADD3 R46, PT, PT, R3, 0x5, RZ ;  /* 0x00000005032e7810 */ /* 0x000fe20007ffe0ff */
[----:B------:R-:W-:Y:S01]  /*2a40*/  @!P3 STG.E desc[UR12][R40.64+0x4], R39 ;  /* 0x000004272800b986 */ /* 0x000fe2000c10190c */
[----:B------:R-:W-:-:S02]  /*2a50*/  ISETP.GE.AND P4, PT, R45, UR5, PT ;  /* 0x000000052d007c0c */ /* 0x000fc4000bf86270 */
[----:B------:R-:W-:Y:S01]  /*2a60*/  ISETP.GE.AND P3, PT, R46, UR5, PT ;  /* 0x000000052e007c0c */ /* 0x000fe2000bf66270 */
[----:B------:R1:W-:Y:S01]  /*2a70*/  @!P2 STG.E desc[UR12][R40.64+0x8], R37 ;  /* 0x000008252800a986 */ /* 0x0003e2000c10190c */
[----:B------:R-:W-:Y:S01]  /*2a80*/  ISETP.GE.OR P2, PT, R0, UR4, P4 ;  /* 0x0000000400007c0c */ /* 0x000fe2000a746670 */
[----:B0-----:R-:W-:Y:S01]  /*2a90*/  VIADD R42, R3, 0x6 ;  /* 0x00000006032a7836 */ /* 0x001fe20000000000 */
[----:B------:R-:W-:-:S03]  /*2aa0*/  IADD3 R76, PT, PT, R106, UR5, RZ ;  /* 0x000000056a4c7c10 */ /* 0x000fc6000fffe0ff */
[----:B------:R-:W-:Y:S01]  /*2ab0*/  @!P1 STG.E desc[UR12][R40.64+0xc], R35 ;  /* 0x00000c2328009986 */ /* 0x000fe2000c10190c */
[----:B------:R-:W-:-:S07]  /*2ac0*/  ISETP.GE.OR P1, PT, R0, UR4, P3 ;  /* 0x0000000400007c0c */ /* 0x000fce0009f26670 */
[----:B------:R0:W-:Y:S01]  /*2ad0*/  @!P2 STG.E desc[UR12][R40.64+0x10], R33 ;  /* 0x000010212800a986 */ /* 0x0001e2000c10190c */
[----:B------:R-:W-:-:S05]  /*2ae0*/  ISETP.GE.AND P2, PT, R42, UR5, PT ;  /* 0x000000052a007c0c */ /* 0x000fca000bf46270 */
[----:B------:R-:W-:Y:S01]  /*2af0*/  @!P1 STG.E desc[UR12][R40.64+0x14], R74 ;  /* 0x0000144a28009986 */ /* 0x000fe2000c10190c */
[----:B------:R-:W-:-:S13]  /*2b00*/  ISETP.GE.OR P1, PT, R0, UR4, P2 ;  /* 0x0000000400007c0c */ /* 0x000fda0009726670 */
[----:B------:R2:W-:Y:S01]  /*2b10*/  @!P1 STG.E desc[UR12][R40.64+0x18], R31 ;  /* 0x0000181f28009986 */ /* 0x0005e2000c10190c */
[----:B-1----:R-:W-:-:S04]  /*2b20*/  IADD3 R37, P1, PT, R3, R78, RZ ;  /* 0x0000004e03257210 */ /* 0x002fc80007f3e0ff */
[----:B------:R-:W-:Y:S02]  /*2b30*/  LEA.HI.X.SX32 R42, R78, R75, 0x1, P1 ;  /* 0x0000004b4e2a7211 */ /* 0x000fe400008f0eff */
[----:B------:R-:W-:-:S04]  /*2b40*/  LEA R54, P1, R37, UR6, 0x2 ;  /* 0x0000000625367c11 */ /* 0x000fc8000f8210ff */
[----:B------:R-:W-:Y:S02]  /*2b50*/  LEA.HI.X R55, R37, UR7, R42, 0x2, P1 ;  /* 0x0000000725377c11 */ /* 0x000fe400088f142a */
[----:B0-----:R-:W-:-:S04]  /*2b60*/  IADD3 R33, P1, PT, R3, R98, RZ ;  /* 0x0000006203217210 */ /* 0x001fc80007f3e0ff */
[----:B------:R-:W-:Y:S02]  /*2b70*/  LEA.HI.X.SX32 R42, R98, R75, 0x1, P1 ;  /* 0x0000004b622a7211 */ /* 0x000fe400008f0eff */
[----:B------:R-:W-:-:S04]  /*2b80*/  LEA R52, P1, R33, UR6, 0x2 ;  /* 0x0000000621347c11 */ /* 0x000fc8000f8210ff */
[----:B------:R-:W-:Y:S01]  /*2b90*/  LEA.HI.X R53, R33, UR7, R42, 0x2, P1 ;  /* 0x0000000721357c11 */ /* 0x000fe200088f142a */
[C---:B------:R-:W-:Y:S01]  /*2ba0*/  VIADD R33, R3.reuse, 0x7 ;  /* 0x0000000703217836 */ /* 0x040fe20000000000 */
[----:B--2---:R-:W-:-:S04]  /*2bb0*/  IADD3 R31, P1, PT, R3, R100, RZ ;  /* 0x00000064031f7210 */ /* 0x004fc80007f3e0ff */
[----:B------:R-:W-:Y:S02]  /*2bc0*/  LEA.HI.X.SX32 R42, R100, R75, 0x1, P1 ;  /* 0x0000004b642a7211 */ /* 0x000fe400008f0eff */
[----:B------:R-:W-:-:S04]  /*2bd0*/  LEA R50, P1, R31, UR6, 0x2 ;  /* 0x000000061f327c11 */ /* 0x000fc8000f8210ff */
[----:B------:R-:W-:Y:S02]  /*2be0*/  LEA.HI.X R51, R31, UR7, R42, 0x2, P1 ;  /* 0x000000071f337c11 */ /* 0x000fe400088f142a */
[----:B------:R-:W-:-:S04]  /*2bf0*/  IADD3 R31, P1, PT, R3, R102, RZ ;  /* 0x00000066031f7210 */ /* 0x000fc80007f3e0ff */
        /* <DEDUP_REMOVED lines=15> */
[----:B------:R-:W-:Y:S02]  /*2cf0*/  ISETP.GE.AND P1, PT, R33, UR5, PT ;  /* 0x0000000521007c0c */ /* 0x000fe4000bf26270 */
[C---:B------:R-:W-:Y:S02]  /*2d00*/  IADD3 R31, PT, PT, R0.reuse, 0x1, RZ ;  /* 0x00000001001f7810 */ /* 0x040fe40007ffe0ff */
[----:B------:R-:W-:-:S13]  /*2d10*/  ISETP.GE.OR P6, PT, R0, UR4, P1 ;  /* 0x0000000400007c0c */ /* 0x000fda0008fc6670 */
[----:B------:R0:W-:Y:S01]  /*2d20*/  @!P6 STG.E desc[UR12][R40.64+0x1c], R72 ;  /* 0x00001c482800e986 */ /* 0x0001e2000c10190c */
[----:B------:R-:W-:-:S04]  /*2d30*/  ISETP.GE.AND P6, PT, R3, UR5, PT ;  /* 0x0000000503007c0c */ /* 0x000fc8000bfc6270 */
[----:B------:R-:W-:Y:S02]  /*2d40*/  P2R R35, PR, RZ, 0x40 ;  /* 0x00000040ff237803 */ /* 0x000fe40000000000 */
[----:B------:R-:W-:-:S13]  /*2d50*/  ISETP.GE.OR P6, PT, R31, UR4, P6 ;  /* 0x000000041f007c0c */ /* 0x000fda000b7c6670 */
[----:B------:R-:W1:Y:S01]  /*2d60*/  @!P6 LDC.64 R74, c[0x0][0x3a0] ;  /* 0x0000e800ff4aeb82 */ /* 0x000e620000000a00 */
[----:B------:R-:W-:-:S04]  /*2d70*/  @!P6 IMAD.IADD R33, R3, 0x1, R78 ;  /* 0x000000010321e824 */ /* 0x000fc800078e024e */
[----:B-1----:R-:W-:-:S05]  /*2d80*/  @!P6 IMAD.WIDE R74, R33, 0x4, R74 ;  /* 0x00000004214ae825 */ /* 0x002fca00078e024a */
[----:B------:R-:W-:Y:S01]  /*2d90*/  @!P6 STG.E desc[UR12][R74.64], R70 ;  /* 0x000000464a00e986 */ /* 0x000fe2000c10190c */
[----:B------:R-:W-:-:S04]  /*2da0*/  ISETP.NE.AND P6, PT, R73, RZ, PT ;  /* 0x000000ff4900720c */ /* 0x000fc80003fc5270 */
[----:B------:R-:W-:-:S13]  /*2db0*/  ISETP.GE.OR P6, PT, R31, UR4, P6 ;  /* 0x000000041f007c0c */ /* 0x000fda000b7c6670 */
[----:B------:R-:W-:Y:S01]  /*2dc0*/  @!P6 STG.E desc[UR12][R54.64+0x4], R68 ;  /* 0x000004443600e986 */ /* 0x000fe2000c10190c */
        /* <DEDUP_REMOVED lines=10> */
[----:B------:R-:W-:Y:S02]  /*2e70*/  ISETP.GE.OR P6, PT, R31, UR4, P1 ;  /* 0x000000041f007c0c */ /* 0x000fe40008fc6670 */
[----:B------:R-:W-:-:S11]  /*2e80*/  IADD3 R31, PT, PT, R0, 0x2, RZ ;  /* 0x00000002001f7810 */ /* 0x000fd60007ffe0ff */
[----:B------:R-:W-:Y:S01]  /*2e90*/  @!P6 STG.E desc[UR12][R54.64+0x1c], R58 ;  /* 0x00001c3a3600e986 */ /* 0x000fe2000c10190c */
[----:B------:R-:W-:-:S04]  /*2ea0*/  ISETP.NE.AND P6, PT, R35, RZ, PT ;  /* 0x000000ff2300720c */ /* 0x000fc80003fc5270 */
[----:B------:R-:W-:-:S13]  /*2eb0*/  ISETP.GE.OR P6, PT, R31, UR4, P6 ;  /* 0x000000041f007c0c */ /* 0x000fda000b7c6670 */
[----:B0-----:R-:W0:Y:S01]  /*2ec0*/  @!P6 LDC.64 R40, c[0x0][0x3a0] ;  /* 0x0000e800ff28eb82 */ /* 0x001e220000000a00 */
[----:B------:R-:W-:-:S04]  /*2ed0*/  @!P6 IMAD.IADD R33, R3, 0x1, R98 ;  /* 0x000000010321e824 */ /* 0x000fc800078e0262 */
[----:B0-----:R-:W-:-:S05]  /*2ee0*/  @!P6 IMAD.WIDE R40, R33, 0x4, R40 ;  /* 0x000000042128e825 */ /* 0x001fca00078e0228 */
[----:B------:R-:W-:Y:S01]  /*2ef0*/  @!P6 STG.E desc[UR12][R40.64], R27 ;  /* 0x0000001b2800e986 */ /* 0x000fe2000c10190c */
[----:B------:R-:W-:-:S04]  /*2f00*/  ISETP.NE.AND P6, PT, R73, RZ, PT ;  /* 0x000000ff4900720c */ /* 0x000fc80003fc5270 */
[----:B------:R-:W-:-:S13]  /*2f10*/  ISETP.GE.OR P6, PT, R31, UR4, P6 ;  /* 0x000000041f007c0c */ /* 0x000fda000b7c6670 */
[----:B------:R-:W-:Y:S01]  /*2f20*/  @!P6 STG.E desc[UR12][R52.64+0x4], R25 ;  /* 0x000004193400e986 */ /* 0x000fe2000c10190c */
[----:B------:R-:W-:-:S13]  /*2f30*/  ISETP.GE.OR P6, PT, R31, UR4, P0 ;  /* 0x000000041f007c0c */ /* 0x000fda00087c6670 */
[----:B------:R0:W-:Y:S01]  /*2f40*/  @!P6 STG.E desc[UR12][R52.64+0x8], R23 ;  /* 0x000008173400e986 */ /* 0x0001e2000c10190c */
[----:B------:R-:W-:Y:S02]  /*2f50*/  ISETP.GE.OR P6, PT, R31, UR4, P5 ;  /* 0x000000041f007c0c */ /* 0x000fe4000afc6670 */
[----:B0-----:R-:W-:-:S11]  /*2f60*/  IADD3 R23, PT, PT, R0, 0x3, RZ ;  /* 0x0000000300177810 */ /* 0x001fd60007ffe0ff */
[----:B------:R-:W-:Y:S01]  /*2f70*/  @!P6 STG.E desc[UR12][R52.64+0xc], R21 ;  /* 0x00000c153400e986 */ /* 0x000fe2000c10190c */
[----:B------:R-:W-:-:S13]  /*2f80*/  ISETP.GE.OR P6, PT, R31, UR4, P4 ;  /* 0x000000041f007c0c */ /* 0x000fda000a7c6670 */
[----:B------:R-:W-:Y:S01]  /*2f90*/  @!P6 STG.E desc[UR12][R52.64+0x10], R19 ;  /* 0x000010133400e986 */ /* 0x000fe2000c10190c */
[----:B------:R-:W-:-:S13]  /*2fa0*/  ISETP.GE.OR P6, PT, R31, UR4, P3 ;  /* 0x000000041f007c0c */ /* 0x000fda0009fc6670 */
[----:B------:R-:W-:Y:S01]  /*2fb0*/  @!P6 STG.E desc[UR12][R52.64+0x14], R56 ;  /* 0x000014383400e986 */ /* 0x000fe2000c10190c */
[----:B------:R-:W-:-:S13]  /*2fc0*/  ISETP.GE.OR P6, PT, R31, UR4, P2 ;  /* 0x000000041f007c0c */ /* 0x000fda00097c6670 */
[----:B------:R0:W-:Y:S01]  /*2fd0*/  @!P6 STG.E desc[UR12][R52.64+0x18], R17 ;  /* 0x000018113400e986 */ /* 0x0001e2000c10190c */
[----:B------:R-:W-:Y:S02]  /*2fe0*/  ISETP.GE.OR P6, PT, R31, UR4, P1 ;  /* 0x000000041f007c0c */ /* 0x000fe40008fc6670 */
[----:B0-----:R-:W-:-:S11]  /*2ff0*/  IADD3 R17, PT, PT, R0, 0x4, RZ ;  /* 0x0000000400117810 */ /* 0x001fd60007ffe0ff */
[----:B------:R-:W-:Y:S01]  /*3000*/  @!P6 STG.E desc[UR12][R52.64+0x1c], R38 ;  /* 0x00001c263400e986 */ /* 0x000fe2000c10190c */
[----:B------:R-:W-:-:S04]  /*3010*/  ISETP.NE.AND P6, PT, R35, RZ, PT ;  /* 0x000000ff2300720c */ /* 0x000fc80003fc5270 */
[----:B------:R-:W-:-:S13]  /*3020*/  ISETP.GE.OR P6, PT, R23, UR4, P6 ;  /* 0x0000000417007c0c */ /* 0x000fda000b7c6670 */
[----:B------:R-:W0:Y:S01]  /*3030*/  @!P6 LDC.64 R40, c[0x0][0x3a0] ;  /* 0x0000e800ff28eb82 */ /* 0x000e220000000a00 */
[----:B------:R-:W-:-:S04]  /*3040*/  @!P6 IMAD.IADD R21, R3, 0x1, R100 ;  /* 0x000000010315e824 */ /* 0x000fc800078e0264 */
[----:B0-----:R-:W-:-:S05]  /*3050*/  @!P6 IMAD.WIDE R40, R21, 0x4, R40 ;  /* 0x000000041528e825 */ /* 0x001fca00078e0228 */
[----:B------:R-:W-:Y:S01]  /*3060*/  @!P6 STG.E desc[UR12][R40.64], R36 ;  /* 0x000000242800e986 */ /* 0x000fe2000c10190c */
[----:B------:R-:W-:-:S04]  /*3070*/  ISETP.NE.AND P6, PT, R73, RZ, PT ;  /* 0x000000ff4900720c */ /* 0x000fc80003fc5270 */
[----:B------:R-:W-:-:S13]  /*3080*/  ISETP.GE.OR P6, PT, R23, UR4, P6 ;  /* 0x0000000417007c0c */ /* 0x000fda000b7c6670 */
[----:B------:R-:W-:Y:S01]  /*3090*/  @!P6 STG.E desc[UR12][R50.64+0x4], R34 ;  /* 0x000004223200e986 */ /* 0x000fe2000c10190c */
[----:B------:R-:W-:-:S13]  /*30a0*/  ISETP.GE.OR P6, PT, R23, UR4, P0 ;  /* 0x0000000417007c0c */ /* 0x000fda00087c6670 */
[----:B------:R-:W-:Y:S01]  /*30b0*/  @!P6 STG.E desc[UR12][R50.64+0x8], R32 ;  /* 0x000008203200e986 */ /* 0x000fe2000c10190c */
[----:B------:R-:W-:-:S13]  /*30c0*/  ISETP.GE.OR P6, PT, R23, UR4, P5 ;  /* 0x0000000417007c0c */ /* 0x000fda000afc6670 */
[----:B------:R0:W-:Y:S01]  /*30d0*/  @!P6 STG.E desc[UR12][R50.64+0xc], R30 ;  /* 0x00000c1e3200e986 */ /* 0x0001e2000c10190c */
[----:B------:R-:W-:-:S13]  /*30e0*/  ISETP.GE.OR P6, PT, R23, UR4, P4 ;  /* 0x0000000417007c0c */ /* 0x000fda000a7c6670 */
[----:B------:R1:W-:Y:S01]  /*30f0*/  @!P6 STG.E desc[UR12][R50.64+0x10], R28 ;  /* 0x0000101c3200e986 */ /* 0x0003e2000c10190c */
[----:B------:R-:W-:-:S13]  /*3100*/  ISETP.GE.OR P6, PT, R23, UR4, P3 ;  /* 0x0000000417007c0c */ /* 0x000fda0009fc6670 */
[----:B------:R-:W-:Y:S01]  /*3110*/  @!P6 STG.E desc[UR12][R50.64+0x14], R26 ;  /* 0x0000141a3200e986 */ /* 0x000fe2000c10190c */
[----:B------:R-:W-:-:S13]  /*3120*/  ISETP.GE.OR P6, PT, R23, UR4, P2 ;  /* 0x0000000417007c0c */ /* 0x000fda00097c6670 */
[----:B------:R-:W-:Y:S01]  /*3130*/  @!P6 STG.E desc[UR12][R50.64+0x18], R15 ;  /* 0x0000180f3200e986 */ /* 0x000fe2000c10190c */
[----:B------:R-:W-:-:S13]  /*3140*/  ISETP.GE.OR P6, PT, R23, UR4, P1 ;  /* 0x0000000417007c0c */ /* 0x000fda0008fc6670 */
[----:B------:R-:W-:Y:S01]  /*3150*/  @!P6 STG.E desc[UR12][R50.64+0x1c], R24 ;  /* 0x00001c183200e986 */ /* 0x000fe2000c10190c */
[----:B------:R-:W-:-:S04]  /*3160*/  ISETP.NE.AND P6, PT, R35, RZ, PT ;  /* 0x000000ff2300720c */ /* 0x000fc80003fc5270 */
[----:B------:R-:W-:-:S13]  /*3170*/  ISETP.GE.OR P6, PT, R17, UR4, P6 ;  /* 0x0000000411007c0c */ /* 0x000fda000b7c6670 */
[----:B0-----:R-:W1:Y:S01]  /*3180*/  @!P6 LDC.64 R30, c[0x0][0x3a0] ;  /* 0x0000e800ff1eeb82 */ /* 0x001e620000000a00 */
[----:B------:R-:W-:-:S04]  /*3190*/  @!P6 IMAD.IADD R29, R3, 0x1, R102 ;  /* 0x00000001031de824 */ /* 0x000fc800078e0266 */
[----:B-1----:R-:W-:-:S05]  /*31a0*/  @!P6 IMAD.WIDE R28, R29, 0x4, R30 ;  /* 0x000000041d1ce825 */ /* 0x002fca00078e021e */
        /* <DEDUP_REMOVED lines=8> */
[----:B------:R0:W-:Y:S01]  /*3230*/  @!P6 STG.E desc[UR12][R44.64+0xc], R20 ;  /* 0x00000c142c00e986 */ /* 0x0001e2000c10190c */
        /* <DEDUP_REMOVED lines=22> */
[----:B------:R-:W-:Y:S02]  /*33a0*/  ISETP.GE.OR P6, PT, R11, UR4, P4 ;  /* 0x000000040b007c0c */ /* 0x000fe4000a7c6670 */
[----:B------:R-:W-:-:S11]  /*33b0*/  IADD3 R0, PT, PT, R0, 0x7, RZ ;  /* 0x0000000700007810 */ /* 0x000fd60007ffe0ff */
[----:B------:R1:W-:Y:S01]  /*33c0*/  @!P6 STG.E desc[UR12][R46.64+0x10], R6 ;  /* 0x000010062e00e986 */ /* 0x0003e2000c10190c */
[----:B------:R-:W-:-:S13]  /*33d0*/  ISETP.GE.OR P6, PT, R11, UR4, P3 ;  /* 0x000000040b007c0c */ /* 0x000fda0009fc6670 */
[----:B------:R-:W-:Y:S01]  /*33e0*/  @!P6 STG.E desc[UR12][R46.64+0x14], R4 ;  /* 0x000014042e00e986 */ /* 0x000fe2000c10190c */
[----:B------:R-:W-:-:S13]  /*33f0*/  ISETP.GE.OR P6, PT, R11, UR4, P2 ;  /* 0x000000040b007c0c */ /* 0x000fda00097c6670 */
[----:B------:R2:W-:Y:S01]  /*3400*/  @!P6 STG.E desc[UR12][R46.64+0x18], R5 ;  /* 0x000018052e00e986 */ /* 0x0005e2000c10190c */
[----:B------:R-:W-:-:S13]  /*3410*/  ISETP.GE.OR P6, PT, R11, UR4, P1 ;  /* 0x000000040b007c0c */ /* 0x000fda0008fc6670 */
[----:B------:R3:W-:Y:S01]  /*3420*/  @!P6 STG.E desc[UR12][R46.64+0x1c], R2 ;  /* 0x00001c022e00e986 */ /* 0x0007e2000c10190c */
[----:B------:R-:W-:-:S04]  /*3430*/  ISETP.NE.AND P6, PT, R35, RZ, PT ;  /* 0x000000ff2300720c */ /* 0x000fc80003fc5270 */
[----:B------:R-:W-:-:S13]  /*3440*/  ISETP.GE.OR P6, PT, R10, UR4, P6 ;  /* 0x000000040a007c0c */ /* 0x000fda000b7c6670 */
[----:B0-----:R-:W1:Y:S01]  /*3450*/  @!P6 LDC.64 R8, c[0x0][0x3a0] ;  /* 0x0000e800ff08eb82 */ /* 0x001e620000000a00 */
[----:B------:R-:W-:-:S04]  /*3460*/  @!P6 IMAD.IADD R7, R3, 0x1, R106 ;  /* 0x000000010307e824 */ /* 0x000fc800078e026a */
[----:B-1----:R-:W-:-:S05]  /*3470*/  @!P6 IMAD.WIDE R6, R7, 0x4, R8 ;  /* 0x000000040706e825 */ /* 0x002fca00078e0208 */
        /* <DEDUP_REMOVED lines=22> */
[----:B------:R-:W-:-:S04]  /*35e0*/  ISETP.NE.AND P6, PT, R35, RZ, PT ;  /* 0x000000ff2300720c */ /* 0x000fc80003fc5270 */
[----:B------:R-:W-:-:S13]  /*35f0*/  ISETP.GE.OR P6, PT, R0, UR4, P6 ;  /* 0x0000000400007c0c */ /* 0x000fda000b7c6670 */
[----:B--2---:R-:W3:Y:S01]  /*3600*/  @!P6 LDC.64 R4, c[0x0][0x3a0] ;  /* 0x0000e800ff04eb82 */ /* 0x004ee20000000a00 */
[----:B------:R-:W-:-:S04]  /*3610*/  @!P6 IMAD.IADD R3, R3, 0x1, R76 ;  /* 0x000000010303e824 */ /* 0x000fc800078e024c */
[----:B---3--:R-:W-:-:S05]  /*3620*/  @!P6 IMAD.WIDE R2, R3, 0x4, R4 ;  /* 0x000000040302e825 */ /* 0x008fca00078e0204 */
[----:B------:R0:W-:Y:S01]  /*3630*/  @!P6 STG.E desc[UR12][R2.64], R84 ;  /* 0x000000540200e986 */ /* 0x0001e2000c10190c */
[----:B------:R-:W-:-:S03]  /*3640*/  ISETP.NE.AND P6, PT, R73, RZ, PT ;  /* 0x000000ff4900720c */ /* 0x000fc60003fc5270 */
        /* <DEDUP_REMOVED lines=10> */
        .weak           $__internal_1_$__cuda_sm20_div_u16
        .type           $__internal_1_$__cuda_sm20_div_u16,@function
        .size           $__internal_1_$__cuda_sm20_div_u16,(.L_x_84 - $__internal_1_$__cuda_sm20_div_u16)
$__internal_1_$__cuda_sm20_div_u16:
[----:B------:R-:W0:Y:S01]  /*36f0*/  I2F.U16 R2, R46 ;  /* 0x0000002e00027306 */ /* 0x000e220000101000 */
[----:B------:R-:W-:Y:S01]  /*3700*/  HFMA2 R40, -RZ, RZ, 15, 0 ;  /* 0x4b800000ff287431 */ /* 0x000fe200000001ff */
[C---:B0-----:R-:W-:Y:S02]  /*3710*/  FSETP.GEU.AND P1, PT, |R2|.reuse, 1.175494350822287508e-38, PT ;  /* 0x008000000200780b */ /* 0x041fe40003f2e200 */
[----:B------:R-:W-:Y:S02]  /*3720*/  FSETP.GT.AND P0, PT, |R2|, 8.50705917302346158658e+37, PT ;  /* 0x7e8000000200780b */ /* 0x000fe40003f04200 */
[----:B------:R-:W-:-:S04]  /*3730*/  FSEL R40, R40, 1, !P1 ;  /* 0x3f80000028287808 */ /* 0x000fc80004800000 */
[----:B------:R-:W-:Y:S02]  /*3740*/  FSEL R41, R40, 0.25, !P0 ;  /* 0x3e80000028297808 */ /* 0x000fe40004000000 */
[----:B------:R-:W-:-:S03]  /*3750*/  ISETP.NE.U32.AND P0, PT, R46, RZ, PT ;  /* 0x000000ff2e00720c */ /* 0x000fc60003f05070 */
[----:B------:R-:W-:Y:S02]  /*3760*/  FMUL R43, R2, R41 ;  /* 0x00000029022b7220 */ /* 0x000fe40000400000 */
[----:B------:R-:W-:Y:S08]  /*3770*/  I2F.U16.RZ R2, R44 ;  /* 0x0000002c00027306 */ /* 0x000ff0000010d000 */
[----:B------:R-:W0:Y:S02]  /*3780*/  MUFU.RCP R40, R43 ;  /* 0x0000002b00287308 */ /* 0x000e240000001000 */
[----:B0-----:R-:W-:-:S04]  /*3790*/  FMUL R40, R41, R40 ;  /* 0x0000002829287220 */ /* 0x001fc80000400000 */
[----:B------:R-:W-:Y:S02]  /*37a0*/  VIADD R41, R40, 0x2 ;  /* 0x0000000228297836 */ /* 0x000fe40000000000 */
[----:B------:R-:W-:Y:S02]  /*37b0*/  IMAD.MOV.U32 R40, RZ, RZ, R47 ;  /* 0x000000ffff287224 */ /* 0x000fe400078e002f */
[----:B------:R-:W-:Y:S01]  /*37c0*/  FMUL.RZ R2, R2, R41 ;  /* 0x0000002902027220 */ /* 0x000fe2000040c000 */
[----:B------:R-:W-:-:S05]  /*37d0*/  HFMA2 R41, -RZ, RZ, 0, 0 ;  /* 0x00000000ff297431 */ /* 0x000fca00000001ff */
[----:B------:R-:W0:Y:S02]  /*37e0*/  F2I.U32.TRUNC.NTZ R2, R2 ;  /* 0x0000000200027305 */ /* 0x000e24000020f000 */
[----:B0-----:R-:W-:Y:S02]  /*37f0*/  LOP3.LUT R93, R2, 0xffff, RZ, 0xc0, !PT ;  /* 0x0000ffff025d7812 */ /* 0x001fe400078ec0ff */
[----:B------:R-:W-:Y:S01]  /*3800*/  @!P0 MOV R93, 0xffffffff ;  /* 0xffffffff005d8802 */ /* 0x000fe20000000f00 */
[----:B------:R-:W-:Y:S06]  /*3810*/  RET.REL.NODEC R40 `(_ZN22matmul_improved_reduce15matmul_improvedEiiiPKfS1_Pf) ;  /* 0xffffffc428f87950 */ /* 0x000fec0003c3ffff */
.L_x_82:
        /* <DEDUP_REMOVED lines=14> */
.L_x_84:


//--------------------- .nv.shared._ZN13matmul_tensor13matmul_tensorEiiiPKfS1_Pf --------------------------
	.section	.nv.shared._ZN13matmul_tensor13matmul_tensorEiiiPKfS1_Pf,"aw",@nobits
	.sectionflags	@""
	.align	16
	.zero		1024


//--------------------- .nv.shared.reserved.0     --------------------------
	.section	.nv.shared.reserved.0,"aw",@nobits
	.weak		__nv_reservedSMEM_offset_0_alias
	.size		__nv_reservedSMEM_offset_0_alias, 0, 64
	.other		__nv_reservedSMEM_offset_0_alias,@"STO_CUDA_RESERVED_SHARED STV_DEFAULT"
__nv_reservedSMEM_offset_0_alias:
	.zero		0
	.zero		64


//--------------------- .nv.shared._ZN13matmul_tensor25matmul_tensor_partial_sumEiiiPKfS1_Pf --------------------------
	.section	.nv.shared._ZN13matmul_tensor25matmul_tensor_partial_sumEiiiPKfS1_Pf,"aw",@nobits
	.sectionflags	@""
	.align	16
	.zero		1024


//--------------------- .nv.shared._ZN13matmul_tensor6reduceEiiiiPfS0_ --------------------------
	.section	.nv.shared._ZN13matmul_tensor6reduceEiiiiPfS0_,"aw",@nobits
	.sectionflags	@""
	.align	16
	.zero		1024


//--------------------- .nv.shared._ZN22matmul_improved_reduce6reduceEiiiPfS0_ --------------------------
	.section	.nv.shared._ZN22matmul_improved_reduce6reduceEiiiPfS0_,"aw",@nobits
	.sectionflags	@""
	.align	16
	.zero		1024


//--------------------- .nv.shared._ZN22matmul_improved_reduce27matmul_improved_partial_sumEiiiPKfS1_Pf --------------------------
	.section	.nv.shared._ZN22matmul_improved_reduce27matmul_improved_partial_sumEiiiPKfS1_Pf,"aw",@nobits
	.sectionflags	@""
	.align	16
	.zero		1024


//--------------------- .nv.shared._ZN22matmul_improved_reduce15matmul_improvedEiiiPKfS1_Pf --------------------------
	.section	.nv.shared._ZN22matmul_improved_reduce15matmul_improvedEiiiPKfS1_Pf,"aw",@nobits
	.sectionflags	@""
	.align	16
	.zero		1024


//--------------------- .nv.constant0._ZN13matmul_tensor13matmul_tensorEiiiPKfS1_Pf --------------------------
	.section	.nv.constant0._ZN13matmul_tensor13matmul_tensorEiiiPKfS1_Pf,"a",@progbits
	.sectionflags	@""
	.align	4
.nv.constant0._ZN13matmul_tensor13matmul_tensorEiiiPKfS1_Pf:
	.zero		936


//--------------------- .nv.constant0._ZN13matmul_tensor25matmul_tensor_partial_sumEiiiPKfS1_Pf --------------------------
	.section	.nv.constant0._ZN13matmul_tensor25matmul_tensor_partial_sumEiiiPKfS1_Pf,"a",@progbits
	.sectionflags	@""
	.align	4
.nv.constant0._ZN13matmul_tensor25matmul_tensor_partial_sumEiiiPKfS1_Pf:
	.zero		936


//--------------------- .nv.constant0._ZN13matmul_tensor6reduceEiiiiPfS0_ --------------------------
	.section	.nv.constant0._ZN13matmul_tensor6reduceEiiiiPfS0_,"a",@progbits
	.sectionflags	@""
	.align	4
.nv.constant0._ZN13matmul_tensor6reduceEiiiiPfS0_:
	.zero		928


//--------------------- .nv.constant0._ZN22matmul_improved_reduce6reduceEiiiPfS0_ --------------------------
	.section	.nv.constant0._ZN22matmul_improved_reduce6reduceEiiiPfS0_,"a",@progbits
	.sectionflags	@""
	.align	4
.nv.constant0._ZN22matmul_improved_reduce6reduceEiiiPfS0_:
	.zero		928


//--------------------- .nv.constant0._ZN22matmul_improved_reduce27matmul_improved_partial_sumEiiiPKfS1_Pf --------------------------
	.section	.nv.constant0._ZN22matmul_improved_reduce27matmul_improved_partial_sumEiiiPKfS1_Pf,"a",@progbits
	.sectionflags	@""
	.align	4
.nv.constant0._ZN22matmul_improved_reduce27matmul_improved_partial_sumEiiiPKfS1_Pf:
	.zero		936


//--------------------- .nv.constant0._ZN22matmul_improved_reduce15matmul_improvedEiiiPKfS1_Pf --------------------------
	.section	.nv.constant0._ZN22matmul_improved_reduce15matmul_improvedEiiiPKfS1_Pf,"a",@progbits
	.sectionflags	@""
	.align	4
.nv.constant0._ZN22matmul_improved_reduce15matmul_improvedEiiiPKfS1_Pf:
	.zero		936


//--------------------- SYMBOLS --------------------------

	.type		.nv.reservedSmem.offset0,@object
	.size		.nv.reservedSmem.offset0,0x4
	.type		.nv.reservedSmem.cap,@object
	.size		.nv.reservedSmem.cap,0x4
